//
// Generated by NVIDIA NVVM Compiler
//
// Compiler Build ID: CL-36424714
// Cuda compilation tools, release 13.0, V13.0.88
// Based on NVVM 20.0.0
//

.version 9.0
.target sm_100
.address_size 64

	// .globl	_Z9addKernelPA8_A14_iy

.visible .entry _Z9addKernelPA8_A14_iy(
	.param .u64 .ptr .align 1 _Z9addKernelPA8_A14_iy_param_0,
	.param .u64 _Z9addKernelPA8_A14_iy_param_1
)
{
	.local .align 16 .b8 	__local_depot0[14464];
	.reg .b64 	%SP;
	.reg .b64 	%SPL;
	.reg .pred 	%p<586>;
	.reg .b16 	%rs<36>;
	.reg .b32 	%r<1884>;
	.reg .b64 	%rd<2086>;

	mov.u64 	%SPL, __local_depot0;
	ld.param.u64 	%rd567, [_Z9addKernelPA8_A14_iy_param_0];
	ld.param.u64 	%rd568, [_Z9addKernelPA8_A14_iy_param_1];
	cvta.to.global.u64 	%rd1, %rd567;
	add.u64 	%rd2, %SPL, 0;
	add.u64 	%rd3, %SPL, 32;
	add.u64 	%rd4, %SPL, 64;
	add.u64 	%rd5, %SPL, 7232;
	add.u64 	%rd6, %SPL, 14400;
	mov.u32 	%r939, %ctaid.x;
	mov.u32 	%r940, %ntid.x;
	mov.u32 	%r941, %tid.x;
	mad.lo.s32 	%r942, %r939, %r940, %r941;
	cvt.s64.s32 	%rd574, %r942;
	shl.b64 	%rd575, %rd568, 16;
	or.b64  	%rd576, %rd575, %rd574;
	mad.lo.s64 	%rd7, %rd576, 1103515245, 12345;
	shr.u64 	%rd577, %rd7, 16;
	and.b64  	%rd578, %rd577, 4095;
	mad.lo.s64 	%rd8, %rd578, 448, %rd1;
	mov.b64 	%rd1951, 0;
$L__BB0_1:
	add.s64 	%rd579, %rd8, %rd1951;
	ld.global.u8 	%rs1, [%rd579];
	add.s64 	%rd580, %rd4, %rd1951;
	st.local.u8 	[%rd580], %rs1;
	add.s64 	%rd10, %rd1951, 1;
	setp.lt.u64 	%p1, %rd1951, 447;
	mov.u64 	%rd1951, %rd10;
	@%p1 bra 	$L__BB0_1;
	mad.lo.s64 	%rd11, %rd7, 1103515245, 12345;
	shr.u64 	%rd582, %rd11, 16;
	and.b64  	%rd583, %rd582, 4095;
	mad.lo.s64 	%rd12, %rd583, 448, %rd1;
	mov.b64 	%rd1952, 0;
$L__BB0_3:
	add.s64 	%rd584, %rd12, %rd1952;
	ld.global.u8 	%rs2, [%rd584];
	add.s64 	%rd585, %rd4, %rd1952;
	st.local.u8 	[%rd585+448], %rs2;
	add.s64 	%rd14, %rd1952, 1;
	setp.lt.u64 	%p2, %rd1952, 447;
	mov.u64 	%rd1952, %rd14;
	@%p2 bra 	$L__BB0_3;
	mad.lo.s64 	%rd15, %rd11, 1103515245, 12345;
	shr.u64 	%rd587, %rd15, 16;
	and.b64  	%rd588, %rd587, 4095;
	mad.lo.s64 	%rd16, %rd588, 448, %rd1;
	mov.b64 	%rd1953, 0;
$L__BB0_5:
	add.s64 	%rd589, %rd16, %rd1953;
	ld.global.u8 	%rs3, [%rd589];
	add.s64 	%rd590, %rd4, %rd1953;
	st.local.u8 	[%rd590+896], %rs3;
	add.s64 	%rd18, %rd1953, 1;
	setp.lt.u64 	%p3, %rd1953, 447;
	mov.u64 	%rd1953, %rd18;
	@%p3 bra 	$L__BB0_5;
	mad.lo.s64 	%rd19, %rd15, 1103515245, 12345;
	shr.u64 	%rd592, %rd19, 16;
	and.b64  	%rd593, %rd592, 4095;
	mad.lo.s64 	%rd20, %rd593, 448, %rd1;
	mov.b64 	%rd1954, 0;
$L__BB0_7:
	add.s64 	%rd594, %rd20, %rd1954;
	ld.global.u8 	%rs4, [%rd594];
	add.s64 	%rd595, %rd4, %rd1954;
	st.local.u8 	[%rd595+1344], %rs4;
	add.s64 	%rd22, %rd1954, 1;
	setp.lt.u64 	%p4, %rd1954, 447;
	mov.u64 	%rd1954, %rd22;
	@%p4 bra 	$L__BB0_7;
	mad.lo.s64 	%rd23, %rd19, 1103515245, 12345;
	shr.u64 	%rd597, %rd23, 16;
	and.b64  	%rd598, %rd597, 4095;
	mad.lo.s64 	%rd24, %rd598, 448, %rd1;
	mov.b64 	%rd1955, 0;
$L__BB0_9:
	add.s64 	%rd599, %rd24, %rd1955;
	ld.global.u8 	%rs5, [%rd599];
	add.s64 	%rd600, %rd4, %rd1955;
	st.local.u8 	[%rd600+1792], %rs5;
	add.s64 	%rd26, %rd1955, 1;
	setp.lt.u64 	%p5, %rd1955, 447;
	mov.u64 	%rd1955, %rd26;
	@%p5 bra 	$L__BB0_9;
	mad.lo.s64 	%rd27, %rd23, 1103515245, 12345;
	shr.u64 	%rd602, %rd27, 16;
	and.b64  	%rd603, %rd602, 4095;
	mad.lo.s64 	%rd28, %rd603, 448, %rd1;
	mov.b64 	%rd1956, 0;
$L__BB0_11:
	add.s64 	%rd604, %rd28, %rd1956;
	ld.global.u8 	%rs6, [%rd604];
	add.s64 	%rd605, %rd4, %rd1956;
	st.local.u8 	[%rd605+2240], %rs6;
	add.s64 	%rd30, %rd1956, 1;
	setp.lt.u64 	%p6, %rd1956, 447;
	mov.u64 	%rd1956, %rd30;
	@%p6 bra 	$L__BB0_11;
	mad.lo.s64 	%rd31, %rd27, 1103515245, 12345;
	shr.u64 	%rd607, %rd31, 16;
	and.b64  	%rd608, %rd607, 4095;
	mad.lo.s64 	%rd32, %rd608, 448, %rd1;
	mov.b64 	%rd1957, 0;
$L__BB0_13:
	add.s64 	%rd609, %rd32, %rd1957;
	ld.global.u8 	%rs7, [%rd609];
	add.s64 	%rd610, %rd4, %rd1957;
	st.local.u8 	[%rd610+2688], %rs7;
	add.s64 	%rd34, %rd1957, 1;
	setp.lt.u64 	%p7, %rd1957, 447;
	mov.u64 	%rd1957, %rd34;
	@%p7 bra 	$L__BB0_13;
	mad.lo.s64 	%rd35, %rd31, 1103515245, 12345;
	shr.u64 	%rd612, %rd35, 16;
	and.b64  	%rd613, %rd612, 4095;
	mad.lo.s64 	%rd36, %rd613, 448, %rd1;
	mov.b64 	%rd1958, 0;
$L__BB0_15:
	add.s64 	%rd614, %rd36, %rd1958;
	ld.global.u8 	%rs8, [%rd614];
	add.s64 	%rd615, %rd4, %rd1958;
	st.local.u8 	[%rd615+3136], %rs8;
	add.s64 	%rd38, %rd1958, 1;
	setp.lt.u64 	%p8, %rd1958, 447;
	mov.u64 	%rd1958, %rd38;
	@%p8 bra 	$L__BB0_15;
	mad.lo.s64 	%rd39, %rd35, 1103515245, 12345;
	shr.u64 	%rd617, %rd39, 16;
	and.b64  	%rd618, %rd617, 4095;
	mad.lo.s64 	%rd40, %rd618, 448, %rd1;
	mov.b64 	%rd1959, 0;
$L__BB0_17:
	add.s64 	%rd619, %rd40, %rd1959;
	ld.global.u8 	%rs9, [%rd619];
	add.s64 	%rd620, %rd4, %rd1959;
	st.local.u8 	[%rd620+3584], %rs9;
	add.s64 	%rd42, %rd1959, 1;
	setp.lt.u64 	%p9, %rd1959, 447;
	mov.u64 	%rd1959, %rd42;
	@%p9 bra 	$L__BB0_17;
	mad.lo.s64 	%rd43, %rd39, 1103515245, 12345;
	shr.u64 	%rd622, %rd43, 16;
	and.b64  	%rd623, %rd622, 4095;
	mad.lo.s64 	%rd44, %rd623, 448, %rd1;
	mov.b64 	%rd1960, 0;
$L__BB0_19:
	add.s64 	%rd624, %rd44, %rd1960;
	ld.global.u8 	%rs10, [%rd624];
	add.s64 	%rd625, %rd4, %rd1960;
	st.local.u8 	[%rd625+4032], %rs10;
	add.s64 	%rd46, %rd1960, 1;
	setp.lt.u64 	%p10, %rd1960, 447;
	mov.u64 	%rd1960, %rd46;
	@%p10 bra 	$L__BB0_19;
	mad.lo.s64 	%rd47, %rd43, 1103515245, 12345;
	shr.u64 	%rd627, %rd47, 16;
	and.b64  	%rd628, %rd627, 4095;
	mad.lo.s64 	%rd48, %rd628, 448, %rd1;
	mov.b64 	%rd1961, 0;
$L__BB0_21:
	add.s64 	%rd629, %rd48, %rd1961;
	ld.global.u8 	%rs11, [%rd629];
	add.s64 	%rd630, %rd4, %rd1961;
	st.local.u8 	[%rd630+4480], %rs11;
	add.s64 	%rd50, %rd1961, 1;
	setp.lt.u64 	%p11, %rd1961, 447;
	mov.u64 	%rd1961, %rd50;
	@%p11 bra 	$L__BB0_21;
	mad.lo.s64 	%rd51, %rd47, 1103515245, 12345;
	shr.u64 	%rd632, %rd51, 16;
	and.b64  	%rd633, %rd632, 4095;
	mad.lo.s64 	%rd52, %rd633, 448, %rd1;
	mov.b64 	%rd1962, 0;
$L__BB0_23:
	add.s64 	%rd634, %rd52, %rd1962;
	ld.global.u8 	%rs12, [%rd634];
	add.s64 	%rd635, %rd4, %rd1962;
	st.local.u8 	[%rd635+4928], %rs12;
	add.s64 	%rd54, %rd1962, 1;
	setp.lt.u64 	%p12, %rd1962, 447;
	mov.u64 	%rd1962, %rd54;
	@%p12 bra 	$L__BB0_23;
	mad.lo.s64 	%rd55, %rd51, 1103515245, 12345;
	shr.u64 	%rd637, %rd55, 16;
	and.b64  	%rd638, %rd637, 4095;
	mad.lo.s64 	%rd56, %rd638, 448, %rd1;
	mov.b64 	%rd1963, 0;
$L__BB0_25:
	add.s64 	%rd639, %rd56, %rd1963;
	ld.global.u8 	%rs13, [%rd639];
	add.s64 	%rd640, %rd4, %rd1963;
	st.local.u8 	[%rd640+5376], %rs13;
	add.s64 	%rd58, %rd1963, 1;
	setp.lt.u64 	%p13, %rd1963, 447;
	mov.u64 	%rd1963, %rd58;
	@%p13 bra 	$L__BB0_25;
	mad.lo.s64 	%rd59, %rd55, 1103515245, 12345;
	shr.u64 	%rd642, %rd59, 16;
	and.b64  	%rd643, %rd642, 4095;
	mad.lo.s64 	%rd60, %rd643, 448, %rd1;
	mov.b64 	%rd1964, 0;
$L__BB0_27:
	add.s64 	%rd644, %rd60, %rd1964;
	ld.global.u8 	%rs14, [%rd644];
	add.s64 	%rd645, %rd4, %rd1964;
	st.local.u8 	[%rd645+5824], %rs14;
	add.s64 	%rd62, %rd1964, 1;
	setp.lt.u64 	%p14, %rd1964, 447;
	mov.u64 	%rd1964, %rd62;
	@%p14 bra 	$L__BB0_27;
	mad.lo.s64 	%rd63, %rd59, 1103515245, 12345;
	shr.u64 	%rd647, %rd63, 16;
	and.b64  	%rd648, %rd647, 4095;
	mad.lo.s64 	%rd64, %rd648, 448, %rd1;
	mov.b64 	%rd1965, 0;
$L__BB0_29:
	add.s64 	%rd649, %rd64, %rd1965;
	ld.global.u8 	%rs15, [%rd649];
	add.s64 	%rd650, %rd4, %rd1965;
	st.local.u8 	[%rd650+6272], %rs15;
	add.s64 	%rd66, %rd1965, 1;
	setp.lt.u64 	%p15, %rd1965, 447;
	mov.u64 	%rd1965, %rd66;
	@%p15 bra 	$L__BB0_29;
	mad.lo.s64 	%rd2085, %rd63, 1103515245, 12345;
	shr.u64 	%rd652, %rd2085, 16;
	and.b64  	%rd653, %rd652, 4095;
	mad.lo.s64 	%rd68, %rd653, 448, %rd1;
	mov.b64 	%rd1966, 0;
$L__BB0_31:
	add.s64 	%rd654, %rd68, %rd1966;
	ld.global.u8 	%rs16, [%rd654];
	add.s64 	%rd655, %rd4, %rd1966;
	st.local.u8 	[%rd655+6720], %rs16;
	add.s64 	%rd70, %rd1966, 1;
	setp.lt.u64 	%p16, %rd1966, 447;
	mov.u64 	%rd1966, %rd70;
	@%p16 bra 	$L__BB0_31;
	mov.b32 	%r1527, 0;
	mov.b32 	%r1855, 1;
	mov.b32 	%r1525, 2;
	mov.b32 	%r1858, 3;
	mov.b32 	%r1523, 4;
	mov.b32 	%r1861, 5;
	mov.b32 	%r1521, 6;
	mov.b32 	%r1864, 7;
	mov.b32 	%r1519, 8;
	mov.b32 	%r1867, 9;
	mov.b32 	%r1517, 10;
	mov.b32 	%r1870, 11;
	mov.b32 	%r1515, 12;
	mov.b32 	%r1873, 13;
	mov.b32 	%r1513, 14;
	mov.b32 	%r1512, 15;
	mov.u32 	%r1528, %r1527;
$L__BB0_33:
	mov.b32 	%r1531, 0;
$L__BB0_34:
	mul.wide.u32 	%rd656, %r1531, 448;
	add.s64 	%rd72, %rd4, %rd656;
	mov.b32 	%r1532, 0;
	mov.u32 	%r1533, %r1532;
$L__BB0_35:
	mov.b32 	%r963, -1;
	mov.b32 	%r964, 1;
	st.local.v4.u32 	[%rd2], {%r964, %r964, %r963, %r963};
	mov.b32 	%r1534, 0;
	st.local.v4.u32 	[%rd2+16], {%r964, %r1534, %r963, %r1534};
	st.local.v4.u32 	[%rd3], {%r964, %r963, %r964, %r963};
	st.local.v4.u32 	[%rd3+16], {%r1534, %r964, %r1534, %r963};
	cvt.u16.u32 	%rs17, %r1532;
	mul.hi.u16 	%rs18, %rs17, -13107;
	shr.u16 	%rs19, %rs18, 3;
	mul.lo.s16 	%rs20, %rs19, 10;
	sub.s16 	%rs21, %rs17, %rs20;
	cvt.u32.u16 	%r23, %rs21;
	mul.hi.u16 	%rs22, %rs19, 6554;
	mul.lo.s16 	%rs23, %rs22, 10;
	sub.s16 	%rs24, %rs19, %rs23;
	cvt.u32.u16 	%r24, %rs24;
	shr.u16 	%rs25, %rs17, 2;
	mul.hi.u16 	%rs26, %rs25, 5243;
	shr.u16 	%rs27, %rs26, 1;
	mul.lo.s16 	%rs28, %rs27, 205;
	shr.u16 	%rs29, %rs28, 11;
	mul.lo.s16 	%rs30, %rs29, 10;
	sub.s16 	%rs31, %rs27, %rs30;
	cvt.u32.u16 	%r965, %rs31;
	and.b32  	%r25, %r965, 255;
	shr.u16 	%rs32, %rs17, 3;
	mul.hi.u16 	%rs33, %rs32, 8389;
	shr.u16 	%rs34, %rs33, 4;
	cvt.u32.u16 	%r26, %rs34;
$L__BB0_36:
	mul.wide.u32 	%rd657, %r1534, 56;
	add.s64 	%rd73, %rd72, %rd657;
	mov.b32 	%r1535, 0;
$L__BB0_37:
	mul.wide.u32 	%rd658, %r1535, 4;
	add.s64 	%rd659, %rd73, %rd658;
	ld.local.u32 	%r967, [%rd659];
	setp.ne.s32 	%p17, %r967, %r23;
	@%p17 bra 	$L__BB0_171;
	mov.b32 	%r1536, 0;
	mov.u64 	%rd1968, %rd2;
	mov.u64 	%rd1969, %rd3;
$L__BB0_39:
	ld.local.u32 	%r969, [%rd1968];
	add.s32 	%r30, %r969, %r1534;
	ld.local.u32 	%r970, [%rd1969];
	add.s32 	%r31, %r970, %r1535;
	setp.gt.u32 	%p18, %r30, 7;
	setp.gt.u32 	%p19, %r31, 13;
	or.pred  	%p20, %p18, %p19;
	@%p20 bra 	$L__BB0_170;
	mul.wide.u32 	%rd660, %r30, 56;
	add.s64 	%rd76, %rd72, %rd660;
	mul.wide.u32 	%rd661, %r31, 4;
	add.s64 	%rd77, %rd76, %rd661;
	ld.local.u32 	%r972, [%rd77];
	setp.ne.s32 	%p21, %r972, %r24;
	@%p21 bra 	$L__BB0_170;
	add.s32 	%r32, %r30, 1;
	add.s32 	%r33, %r31, 1;
	setp.gt.u32 	%p22, %r32, 7;
	setp.gt.u32 	%p23, %r33, 13;
	or.pred  	%p24, %p22, %p23;
	mul.wide.u32 	%rd662, %r32, 56;
	add.s64 	%rd78, %rd72, %rd662;
	mul.wide.u32 	%rd663, %r33, 4;
	add.s64 	%rd79, %rd76, %rd663;
	@%p24 bra 	$L__BB0_56;
	mul.wide.u32 	%rd664, %r33, 4;
	add.s64 	%rd80, %rd78, %rd664;
	ld.local.u32 	%r973, [%rd80];
	setp.ne.s32 	%p25, %r973, %r25;
	@%p25 bra 	$L__BB0_56;
	add.s32 	%r34, %r32, 1;
	add.s32 	%r35, %r33, 1;
	setp.gt.u32 	%p26, %r34, 7;
	setp.gt.u32 	%p27, %r35, 13;
	or.pred  	%p28, %p26, %p27;
	@%p28 bra 	$L__BB0_45;
	mul.wide.u32 	%rd665, %r34, 56;
	add.s64 	%rd666, %rd72, %rd665;
	mul.wide.u32 	%rd667, %r35, 4;
	add.s64 	%rd668, %rd666, %rd667;
	ld.local.u32 	%r975, [%rd668];
	setp.eq.s32 	%p29, %r975, %r26;
	mov.b32 	%r1537, 1;
	@%p29 bra 	$L__BB0_173;
$L__BB0_45:
	setp.gt.u32 	%p30, %r32, 6;
	mul.wide.u32 	%rd669, %r31, 4;
	add.s64 	%rd81, %rd78, %rd669;
	@%p30 bra 	$L__BB0_47;
	ld.local.u32 	%r977, [%rd81+56];
	setp.eq.s32 	%p31, %r977, %r26;
	mov.b32 	%r1537, 1;
	@%p31 bra 	$L__BB0_173;
$L__BB0_47:
	setp.gt.u32 	%p32, %r33, 12;
	@%p32 bra 	$L__BB0_49;
	ld.local.u32 	%r979, [%rd79+4];
	setp.eq.s32 	%p33, %r979, %r26;
	mov.b32 	%r1537, 1;
	@%p33 bra 	$L__BB0_173;
$L__BB0_49:
	setp.eq.s32 	%p34, %r24, %r26;
	mov.b32 	%r1537, 1;
	@%p34 bra 	$L__BB0_173;
	@%p30 bra 	$L__BB0_52;
	ld.local.u32 	%r982, [%rd80+56];
	setp.eq.s32 	%p36, %r982, %r26;
	@%p36 bra 	$L__BB0_173;
$L__BB0_52:
	@%p32 bra 	$L__BB0_54;
	ld.local.u32 	%r984, [%rd80+4];
	setp.eq.s32 	%p38, %r984, %r26;
	@%p38 bra 	$L__BB0_173;
$L__BB0_54:
	ld.local.u32 	%r986, [%rd79];
	setp.eq.s32 	%p39, %r986, %r26;
	@%p39 bra 	$L__BB0_173;
	ld.local.u32 	%r988, [%rd81];
	setp.eq.s32 	%p40, %r988, %r26;
	@%p40 bra 	$L__BB0_173;
$L__BB0_56:
	add.s32 	%r36, %r31, -1;
	setp.gt.u32 	%p41, %r30, 6;
	setp.gt.u32 	%p42, %r36, 13;
	or.pred  	%p43, %p41, %p42;
	mul.wide.u32 	%rd670, %r36, 4;
	add.s64 	%rd82, %rd76, %rd670;
	@%p43 bra 	$L__BB0_71;
	ld.local.u32 	%r989, [%rd82+56];
	setp.ne.s32 	%p44, %r989, %r25;
	@%p44 bra 	$L__BB0_71;
	add.s32 	%r37, %r32, 1;
	setp.gt.u32 	%p45, %r37, 7;
	@%p45 bra 	$L__BB0_60;
	mul.wide.u32 	%rd671, %r37, 56;
	add.s64 	%rd672, %rd72, %rd671;
	mul.wide.u32 	%rd673, %r31, 4;
	add.s64 	%rd674, %rd672, %rd673;
	ld.local.u32 	%r991, [%rd674];
	setp.eq.s32 	%p46, %r991, %r26;
	mov.b32 	%r1537, 1;
	@%p46 bra 	$L__BB0_173;
$L__BB0_60:
	add.s32 	%r992, %r31, -2;
	setp.gt.u32 	%p47, %r30, 5;
	setp.gt.u32 	%p48, %r992, 13;
	or.pred  	%p49, %p47, %p48;
	mul.wide.u32 	%rd675, %r992, 4;
	add.s64 	%rd83, %rd76, %rd675;
	@%p49 bra 	$L__BB0_62;
	ld.local.u32 	%r994, [%rd83+112];
	setp.eq.s32 	%p50, %r994, %r26;
	mov.b32 	%r1537, 1;
	@%p50 bra 	$L__BB0_173;
$L__BB0_62:
	setp.eq.s32 	%p51, %r24, %r26;
	mov.b32 	%r1537, 1;
	@%p51 bra 	$L__BB0_173;
	setp.lt.u32 	%p52, %r31, 2;
	@%p52 bra 	$L__BB0_65;
	ld.local.u32 	%r997, [%rd83];
	setp.eq.s32 	%p53, %r997, %r26;
	@%p53 bra 	$L__BB0_173;
$L__BB0_65:
	@%p47 bra 	$L__BB0_67;
	ld.local.u32 	%r999, [%rd82+112];
	setp.eq.s32 	%p55, %r999, %r26;
	@%p55 bra 	$L__BB0_173;
$L__BB0_67:
	ld.local.u32 	%r1001, [%rd77+56];
	setp.eq.s32 	%p56, %r1001, %r26;
	@%p56 bra 	$L__BB0_173;
	ld.local.u32 	%r1003, [%rd82];
	setp.eq.s32 	%p57, %r1003, %r26;
	@%p57 bra 	$L__BB0_173;
	@%p52 bra 	$L__BB0_71;
	ld.local.u32 	%r1005, [%rd83+56];
	setp.eq.s32 	%p59, %r1005, %r26;
	@%p59 bra 	$L__BB0_173;
$L__BB0_71:
	add.s32 	%r1006, %r30, -1;
	setp.gt.u32 	%p60, %r1006, 7;
	setp.gt.u32 	%p61, %r31, 12;
	or.pred  	%p62, %p60, %p61;
	mul.wide.u32 	%rd676, %r1006, 56;
	add.s64 	%rd84, %rd72, %rd676;
	mul.wide.u32 	%rd677, %r31, 4;
	add.s64 	%rd85, %rd84, %rd677;
	@%p62 bra 	$L__BB0_86;
	ld.local.u32 	%r1007, [%rd85+4];
	setp.ne.s32 	%p63, %r1007, %r25;
	@%p63 bra 	$L__BB0_86;
	add.s32 	%r38, %r33, 1;
	add.s32 	%r1008, %r32, -9;
	setp.lt.u32 	%p64, %r1008, -8;
	setp.gt.u32 	%p65, %r38, 13;
	or.pred  	%p66, %p64, %p65;
	@%p66 bra 	$L__BB0_75;
	mul.wide.u32 	%rd678, %r38, 4;
	add.s64 	%rd679, %rd76, %rd678;
	ld.local.u32 	%r1010, [%rd679];
	setp.eq.s32 	%p67, %r1010, %r26;
	mov.b32 	%r1537, 1;
	@%p67 bra 	$L__BB0_173;
$L__BB0_75:
	setp.eq.s32 	%p68, %r24, %r26;
	mov.b32 	%r1537, 1;
	@%p68 bra 	$L__BB0_173;
	add.s32 	%r1012, %r30, -2;
	setp.gt.u32 	%p69, %r1012, 7;
	setp.gt.u32 	%p70, %r31, 11;
	or.pred  	%p71, %p69, %p70;
	mul.wide.u32 	%rd680, %r1012, 56;
	add.s64 	%rd681, %rd72, %rd680;
	mul.wide.u32 	%rd682, %r31, 4;
	add.s64 	%rd86, %rd681, %rd682;
	@%p71 bra 	$L__BB0_78;
	ld.local.u32 	%r1014, [%rd86+8];
	setp.eq.s32 	%p72, %r1014, %r26;
	@%p72 bra 	$L__BB0_173;
$L__BB0_78:
	setp.lt.u32 	%p73, %r30, 2;
	@%p73 bra 	$L__BB0_80;
	ld.local.u32 	%r1016, [%rd86];
	setp.eq.s32 	%p74, %r1016, %r26;
	@%p74 bra 	$L__BB0_173;
$L__BB0_80:
	ld.local.u32 	%r1018, [%rd77+4];
	setp.eq.s32 	%p75, %r1018, %r26;
	@%p75 bra 	$L__BB0_173;
	@%p70 bra 	$L__BB0_83;
	ld.local.u32 	%r1020, [%rd85+8];
	setp.eq.s32 	%p77, %r1020, %r26;
	@%p77 bra 	$L__BB0_173;
$L__BB0_83:
	@%p73 bra 	$L__BB0_85;
	ld.local.u32 	%r1022, [%rd86+4];
	setp.eq.s32 	%p79, %r1022, %r26;
	@%p79 bra 	$L__BB0_173;
$L__BB0_85:
	ld.local.u32 	%r1024, [%rd85];
	setp.eq.s32 	%p80, %r1024, %r26;
	@%p80 bra 	$L__BB0_173;
$L__BB0_86:
	setp.eq.s32 	%p82, %r30, 0;
	or.pred  	%p83, %p82, %p42;
	mul.wide.u32 	%rd683, %r36, 4;
	add.s64 	%rd87, %rd84, %rd683;
	@%p83 bra 	$L__BB0_102;
	ld.local.u32 	%r1025, [%rd87];
	setp.ne.s32 	%p84, %r1025, %r25;
	@%p84 bra 	$L__BB0_102;
	add.s32 	%r1026, %r32, -9;
	setp.lt.u32 	%p85, %r1026, -8;
	@%p85 bra 	$L__BB0_90;
	setp.eq.s32 	%p86, %r24, %r26;
	mov.b32 	%r1537, 1;
	@%p86 bra 	$L__BB0_173;
$L__BB0_90:
	add.s32 	%r39, %r31, -2;
	setp.gt.u32 	%p87, %r39, 13;
	@%p87 bra 	$L__BB0_92;
	mul.wide.u32 	%rd684, %r39, 4;
	add.s64 	%rd685, %rd76, %rd684;
	ld.local.u32 	%r1029, [%rd685];
	setp.eq.s32 	%p88, %r1029, %r26;
	mov.b32 	%r1537, 1;
	@%p88 bra 	$L__BB0_173;
$L__BB0_92:
	add.s32 	%r40, %r30, -2;
	setp.gt.u32 	%p89, %r40, 7;
	@%p89 bra 	$L__BB0_94;
	mul.wide.u32 	%rd686, %r40, 56;
	add.s64 	%rd687, %rd72, %rd686;
	mul.wide.u32 	%rd688, %r31, 4;
	add.s64 	%rd689, %rd687, %rd688;
	ld.local.u32 	%r1031, [%rd689];
	setp.eq.s32 	%p90, %r1031, %r26;
	mov.b32 	%r1537, 1;
	@%p90 bra 	$L__BB0_173;
$L__BB0_94:
	or.pred  	%p93, %p89, %p87;
	mul.wide.u32 	%rd690, %r40, 56;
	add.s64 	%rd88, %rd72, %rd690;
	@%p93 bra 	$L__BB0_96;
	mul.wide.u32 	%rd691, %r39, 4;
	add.s64 	%rd692, %rd88, %rd691;
	ld.local.u32 	%r1033, [%rd692];
	setp.eq.s32 	%p94, %r1033, %r26;
	mov.b32 	%r1537, 1;
	@%p94 bra 	$L__BB0_173;
$L__BB0_96:
	ld.local.u32 	%r1035, [%rd82];
	setp.eq.s32 	%p95, %r1035, %r26;
	mov.b32 	%r1537, 1;
	@%p95 bra 	$L__BB0_173;
	ld.local.u32 	%r1037, [%rd85];
	setp.eq.s32 	%p96, %r1037, %r26;
	@%p96 bra 	$L__BB0_173;
	setp.lt.u32 	%p97, %r30, 2;
	@%p97 bra 	$L__BB0_100;
	mul.wide.u32 	%rd693, %r36, 4;
	add.s64 	%rd694, %rd88, %rd693;
	ld.local.u32 	%r1039, [%rd694];
	setp.eq.s32 	%p98, %r1039, %r26;
	@%p98 bra 	$L__BB0_173;
$L__BB0_100:
	@%p87 bra 	$L__BB0_102;
	mul.wide.u32 	%rd695, %r39, 4;
	add.s64 	%rd696, %rd84, %rd695;
	ld.local.u32 	%r1041, [%rd696];
	setp.eq.s32 	%p100, %r1041, %r26;
	@%p100 bra 	$L__BB0_173;
$L__BB0_102:
	@%p41 bra 	$L__BB0_119;
	ld.local.u32 	%r1042, [%rd77+56];
	setp.ne.s32 	%p102, %r1042, %r25;
	@%p102 bra 	$L__BB0_119;
	add.s32 	%r41, %r32, 1;
	setp.gt.u32 	%p104, %r41, 7;
	or.pred  	%p105, %p104, %p23;
	@%p105 bra 	$L__BB0_106;
	mul.wide.u32 	%rd697, %r41, 56;
	add.s64 	%rd698, %rd72, %rd697;
	mul.wide.u32 	%rd699, %r33, 4;
	add.s64 	%rd700, %rd698, %rd699;
	ld.local.u32 	%r1044, [%rd700];
	setp.eq.s32 	%p106, %r1044, %r26;
	mov.b32 	%r1537, 1;
	@%p106 bra 	$L__BB0_173;
$L__BB0_106:
	setp.gt.u32 	%p107, %r36, 13;
	setp.eq.s32 	%p108, %r30, 6;
	or.pred  	%p109, %p108, %p107;
	@%p109 bra 	$L__BB0_108;
	ld.local.u32 	%r1046, [%rd82+112];
	setp.eq.s32 	%p110, %r1046, %r26;
	mov.b32 	%r1537, 1;
	@%p110 bra 	$L__BB0_173;
$L__BB0_108:
	setp.gt.u32 	%p111, %r31, 12;
	@%p111 bra 	$L__BB0_110;
	ld.local.u32 	%r1048, [%rd77+4];
	setp.eq.s32 	%p112, %r1048, %r26;
	mov.b32 	%r1537, 1;
	@%p112 bra 	$L__BB0_173;
$L__BB0_110:
	@%p107 bra 	$L__BB0_112;
	ld.local.u32 	%r1050, [%rd82];
	setp.eq.s32 	%p114, %r1050, %r26;
	mov.b32 	%r1537, 1;
	@%p114 bra 	$L__BB0_173;
$L__BB0_112:
	@%p108 bra 	$L__BB0_114;
	ld.local.u32 	%r1052, [%rd77+112];
	setp.eq.s32 	%p116, %r1052, %r26;
	mov.b32 	%r1537, 1;
	@%p116 bra 	$L__BB0_173;
$L__BB0_114:
	@%p111 bra 	$L__BB0_116;
	ld.local.u32 	%r1054, [%rd77+60];
	setp.eq.s32 	%p118, %r1054, %r26;
	mov.b32 	%r1537, 1;
	@%p118 bra 	$L__BB0_173;
$L__BB0_116:
	setp.eq.s32 	%p119, %r24, %r26;
	mov.b32 	%r1537, 1;
	@%p119 bra 	$L__BB0_173;
	@%p107 bra 	$L__BB0_119;
	ld.local.u32 	%r1057, [%rd82+56];
	setp.eq.s32 	%p121, %r1057, %r26;
	@%p121 bra 	$L__BB0_173;
$L__BB0_119:
	setp.gt.u32 	%p122, %r31, 12;
	@%p122 bra 	$L__BB0_136;
	ld.local.u32 	%r1058, [%rd77+4];
	setp.ne.s32 	%p123, %r1058, %r25;
	@%p123 bra 	$L__BB0_136;
	setp.gt.u32 	%p124, %r32, 7;
	add.s32 	%r42, %r33, 1;
	setp.gt.u32 	%p125, %r42, 13;
	or.pred  	%p126, %p124, %p125;
	@%p126 bra 	$L__BB0_123;
	mul.wide.u32 	%rd701, %r42, 4;
	add.s64 	%rd702, %rd78, %rd701;
	ld.local.u32 	%r1060, [%rd702];
	setp.eq.s32 	%p127, %r1060, %r26;
	mov.b32 	%r1537, 1;
	@%p127 bra 	$L__BB0_173;
$L__BB0_123:
	setp.gt.u32 	%p128, %r30, 6;
	@%p128 bra 	$L__BB0_125;
	ld.local.u32 	%r1062, [%rd77+56];
	setp.eq.s32 	%p129, %r1062, %r26;
	mov.b32 	%r1537, 1;
	@%p129 bra 	$L__BB0_173;
$L__BB0_125:
	setp.eq.s32 	%p130, %r30, 0;
	setp.eq.s32 	%p131, %r31, 12;
	or.pred  	%p132, %p130, %p131;
	@%p132 bra 	$L__BB0_127;
	ld.local.u32 	%r1064, [%rd85+8];
	setp.eq.s32 	%p133, %r1064, %r26;
	mov.b32 	%r1537, 1;
	@%p133 bra 	$L__BB0_173;
$L__BB0_127:
	@%p130 bra 	$L__BB0_129;
	ld.local.u32 	%r1066, [%rd85];
	setp.eq.s32 	%p135, %r1066, %r26;
	mov.b32 	%r1537, 1;
	@%p135 bra 	$L__BB0_173;
$L__BB0_129:
	@%p128 bra 	$L__BB0_131;
	ld.local.u32 	%r1068, [%rd77+60];
	setp.eq.s32 	%p137, %r1068, %r26;
	mov.b32 	%r1537, 1;
	@%p137 bra 	$L__BB0_173;
$L__BB0_131:
	@%p131 bra 	$L__BB0_133;
	ld.local.u32 	%r1070, [%rd77+8];
	setp.eq.s32 	%p139, %r1070, %r26;
	mov.b32 	%r1537, 1;
	@%p139 bra 	$L__BB0_173;
$L__BB0_133:
	@%p130 bra 	$L__BB0_135;
	ld.local.u32 	%r1072, [%rd85+4];
	setp.eq.s32 	%p141, %r1072, %r26;
	mov.b32 	%r1537, 1;
	@%p141 bra 	$L__BB0_173;
$L__BB0_135:
	setp.eq.s32 	%p142, %r24, %r26;
	mov.b32 	%r1537, 1;
	@%p142 bra 	$L__BB0_173;
$L__BB0_136:
	setp.eq.s32 	%p143, %r30, 0;
	@%p143 bra 	$L__BB0_153;
	ld.local.u32 	%r1074, [%rd85];
	setp.ne.s32 	%p144, %r1074, %r25;
	@%p144 bra 	$L__BB0_153;
	setp.gt.u32 	%p145, %r33, 13;
	add.s32 	%r1075, %r32, -9;
	setp.lt.u32 	%p146, %r1075, -8;
	or.pred  	%p147, %p146, %p145;
	@%p147 bra 	$L__BB0_140;
	ld.local.u32 	%r1077, [%rd79];
	setp.eq.s32 	%p148, %r1077, %r26;
	mov.b32 	%r1537, 1;
	@%p148 bra 	$L__BB0_173;
$L__BB0_140:
	setp.gt.u32 	%p149, %r36, 13;
	@%p149 bra 	$L__BB0_142;
	ld.local.u32 	%r1079, [%rd82];
	setp.eq.s32 	%p150, %r1079, %r26;
	mov.b32 	%r1537, 1;
	@%p150 bra 	$L__BB0_173;
$L__BB0_142:
	add.s32 	%r43, %r30, -2;
	setp.gt.u32 	%p152, %r43, 7;
	or.pred  	%p153, %p152, %p122;
	@%p153 bra 	$L__BB0_144;
	mul.wide.u32 	%rd703, %r43, 56;
	add.s64 	%rd704, %rd72, %rd703;
	mul.wide.u32 	%rd705, %r31, 4;
	add.s64 	%rd706, %rd704, %rd705;
	ld.local.u32 	%r1081, [%rd706+4];
	setp.eq.s32 	%p154, %r1081, %r26;
	mov.b32 	%r1537, 1;
	@%p154 bra 	$L__BB0_173;
$L__BB0_144:
	or.pred  	%p157, %p152, %p149;
	mul.wide.u32 	%rd707, %r43, 56;
	add.s64 	%rd89, %rd72, %rd707;
	@%p157 bra 	$L__BB0_146;
	mul.wide.u32 	%rd708, %r36, 4;
	add.s64 	%rd709, %rd89, %rd708;
	ld.local.u32 	%r1083, [%rd709];
	setp.eq.s32 	%p158, %r1083, %r26;
	mov.b32 	%r1537, 1;
	@%p158 bra 	$L__BB0_173;
$L__BB0_146:
	setp.eq.s32 	%p159, %r24, %r26;
	mov.b32 	%r1537, 1;
	@%p159 bra 	$L__BB0_173;
	@%p122 bra 	$L__BB0_149;
	ld.local.u32 	%r1086, [%rd85+4];
	setp.eq.s32 	%p161, %r1086, %r26;
	@%p161 bra 	$L__BB0_173;
$L__BB0_149:
	setp.eq.s32 	%p162, %r30, 1;
	@%p162 bra 	$L__BB0_151;
	mul.wide.u32 	%rd710, %r31, 4;
	add.s64 	%rd711, %rd89, %rd710;
	ld.local.u32 	%r1088, [%rd711];
	setp.eq.s32 	%p163, %r1088, %r26;
	@%p163 bra 	$L__BB0_173;
$L__BB0_151:
	@%p149 bra 	$L__BB0_153;
	ld.local.u32 	%r1090, [%rd87];
	setp.eq.s32 	%p165, %r1090, %r26;
	@%p165 bra 	$L__BB0_173;
$L__BB0_153:
	setp.gt.u32 	%p166, %r36, 13;
	@%p166 bra 	$L__BB0_170;
	ld.local.u32 	%r1091, [%rd82];
	setp.ne.s32 	%p167, %r1091, %r25;
	@%p167 bra 	$L__BB0_170;
	setp.gt.u32 	%p168, %r32, 7;
	@%p168 bra 	$L__BB0_157;
	mul.wide.u32 	%rd712, %r31, 4;
	add.s64 	%rd713, %rd78, %rd712;
	ld.local.u32 	%r1093, [%rd713];
	setp.eq.s32 	%p169, %r1093, %r26;
	mov.b32 	%r1537, 1;
	@%p169 bra 	$L__BB0_173;
$L__BB0_157:
	setp.gt.u32 	%p170, %r30, 6;
	add.s32 	%r44, %r31, -2;
	setp.gt.u32 	%p171, %r44, 13;
	or.pred  	%p172, %p170, %p171;
	@%p172 bra 	$L__BB0_159;
	mul.wide.u32 	%rd714, %r44, 4;
	add.s64 	%rd715, %rd76, %rd714;
	ld.local.u32 	%r1095, [%rd715+56];
	setp.eq.s32 	%p173, %r1095, %r26;
	mov.b32 	%r1537, 1;
	@%p173 bra 	$L__BB0_173;
$L__BB0_159:
	@%p143 bra 	$L__BB0_163;
	ld.local.u32 	%r1097, [%rd85];
	setp.eq.s32 	%p175, %r1097, %r26;
	mov.b32 	%r1537, 1;
	@%p175 bra 	$L__BB0_173;
	@%p171 bra 	$L__BB0_163;
	mul.wide.u32 	%rd716, %r44, 4;
	add.s64 	%rd717, %rd84, %rd716;
	ld.local.u32 	%r1099, [%rd717];
	setp.eq.s32 	%p177, %r1099, %r26;
	@%p177 bra 	$L__BB0_173;
$L__BB0_163:
	@%p170 bra 	$L__BB0_165;
	ld.local.u32 	%r1101, [%rd82+56];
	setp.eq.s32 	%p179, %r1101, %r26;
	mov.b32 	%r1537, 1;
	@%p179 bra 	$L__BB0_173;
$L__BB0_165:
	setp.eq.s32 	%p180, %r24, %r26;
	mov.b32 	%r1537, 1;
	@%p180 bra 	$L__BB0_173;
	setp.eq.s32 	%p181, %r30, 0;
	@%p181 bra 	$L__BB0_168;
	ld.local.u32 	%r1104, [%rd87];
	setp.eq.s32 	%p182, %r1104, %r26;
	@%p182 bra 	$L__BB0_173;
$L__BB0_168:
	@%p171 bra 	$L__BB0_170;
	mul.wide.u32 	%rd718, %r44, 4;
	add.s64 	%rd719, %rd76, %rd718;
	ld.local.u32 	%r1106, [%rd719];
	setp.eq.s32 	%p184, %r1106, %r26;
	@%p184 bra 	$L__BB0_173;
$L__BB0_170:
	add.s32 	%r1536, %r1536, 1;
	add.s64 	%rd1969, %rd1969, 4;
	add.s64 	%rd1968, %rd1968, 4;
	setp.ne.s32 	%p185, %r1536, 8;
	@%p185 bra 	$L__BB0_39;
$L__BB0_171:
	add.s32 	%r1535, %r1535, 1;
	setp.ne.s32 	%p186, %r1535, 14;
	@%p186 bra 	$L__BB0_37;
	add.s32 	%r1534, %r1534, 1;
	setp.ne.s32 	%p187, %r1534, 8;
	mov.b32 	%r1537, 0;
	@%p187 bra 	$L__BB0_36;
$L__BB0_173:
	add.s32 	%r1533, %r1537, %r1533;
	add.s32 	%r1532, %r1532, 1;
	setp.ne.s32 	%p188, %r1532, 10000;
	@%p188 bra 	$L__BB0_35;
	shl.b32 	%r1108, %r1533, 16;
	add.s32 	%r1109, %r1108, %r1531;
	mul.wide.u32 	%rd720, %r1531, 4;
	add.s64 	%rd721, %rd6, %rd720;
	st.local.u32 	[%rd721], %r1109;
	add.s32 	%r1531, %r1531, 1;
	setp.ne.s32 	%p189, %r1531, 16;
	@%p189 bra 	$L__BB0_34;
	mul.wide.s32 	%rd722, %r1527, 4;
	add.s64 	%rd723, %rd6, %rd722;
	ld.local.u32 	%r1110, [%rd723];
	mul.wide.s32 	%rd724, %r1855, 4;
	add.s64 	%rd725, %rd6, %rd724;
	ld.local.u32 	%r1111, [%rd725];
	setp.lt.s32 	%p190, %r1110, %r1111;
	min.s32 	%r1112, %r1110, %r1111;
	selp.b32 	%r1540, %r1527, %r1855, %p190;
	selp.b32 	%r53, %r1855, %r1527, %p190;
	mul.wide.s32 	%rd726, %r1540, 4;
	add.s64 	%rd92, %rd6, %rd726;
	mul.wide.s32 	%rd727, %r1525, 4;
	add.s64 	%rd728, %rd6, %rd727;
	ld.local.u32 	%r1538, [%rd728];
	setp.ge.s32 	%p191, %r1112, %r1538;
	mov.u32 	%r1539, %r1525;
	@%p191 bra 	$L__BB0_177;
	ld.local.u32 	%r1538, [%rd92];
	mov.u32 	%r1539, %r1540;
	mov.u32 	%r1540, %r1525;
$L__BB0_177:
	mul.wide.s32 	%rd729, %r1858, 4;
	add.s64 	%rd730, %rd6, %rd729;
	ld.local.u32 	%r1113, [%rd730];
	setp.lt.s32 	%p192, %r1538, %r1113;
	min.s32 	%r1114, %r1538, %r1113;
	selp.b32 	%r1543, %r1539, %r1858, %p192;
	selp.b32 	%r60, %r1858, %r1539, %p192;
	mul.wide.s32 	%rd731, %r1543, 4;
	add.s64 	%rd93, %rd6, %rd731;
	mul.wide.s32 	%rd732, %r1523, 4;
	add.s64 	%rd733, %rd6, %rd732;
	ld.local.u32 	%r1541, [%rd733];
	setp.ge.s32 	%p193, %r1114, %r1541;
	mov.u32 	%r1542, %r1523;
	@%p193 bra 	$L__BB0_179;
	ld.local.u32 	%r1541, [%rd93];
	mov.u32 	%r1542, %r1543;
	mov.u32 	%r1543, %r1523;
$L__BB0_179:
	mul.wide.s32 	%rd734, %r1861, 4;
	add.s64 	%rd735, %rd6, %rd734;
	ld.local.u32 	%r1115, [%rd735];
	setp.lt.s32 	%p194, %r1541, %r1115;
	min.s32 	%r1116, %r1541, %r1115;
	selp.b32 	%r1546, %r1542, %r1861, %p194;
	selp.b32 	%r67, %r1861, %r1542, %p194;
	mul.wide.s32 	%rd736, %r1546, 4;
	add.s64 	%rd94, %rd6, %rd736;
	mul.wide.s32 	%rd737, %r1521, 4;
	add.s64 	%rd738, %rd6, %rd737;
	ld.local.u32 	%r1544, [%rd738];
	setp.ge.s32 	%p195, %r1116, %r1544;
	mov.u32 	%r1545, %r1521;
	@%p195 bra 	$L__BB0_181;
	ld.local.u32 	%r1544, [%rd94];
	mov.u32 	%r1545, %r1546;
	mov.u32 	%r1546, %r1521;
$L__BB0_181:
	mul.wide.s32 	%rd739, %r1864, 4;
	add.s64 	%rd740, %rd6, %rd739;
	ld.local.u32 	%r1117, [%rd740];
	setp.lt.s32 	%p196, %r1544, %r1117;
	min.s32 	%r1118, %r1544, %r1117;
	selp.b32 	%r1549, %r1545, %r1864, %p196;
	selp.b32 	%r74, %r1864, %r1545, %p196;
	mul.wide.s32 	%rd741, %r1549, 4;
	add.s64 	%rd95, %rd6, %rd741;
	mul.wide.s32 	%rd742, %r1519, 4;
	add.s64 	%rd743, %rd6, %rd742;
	ld.local.u32 	%r1547, [%rd743];
	setp.ge.s32 	%p197, %r1118, %r1547;
	mov.u32 	%r1548, %r1519;
	@%p197 bra 	$L__BB0_183;
	ld.local.u32 	%r1547, [%rd95];
	mov.u32 	%r1548, %r1549;
	mov.u32 	%r1549, %r1519;
$L__BB0_183:
	mul.wide.s32 	%rd744, %r1867, 4;
	add.s64 	%rd745, %rd6, %rd744;
	ld.local.u32 	%r1119, [%rd745];
	setp.lt.s32 	%p198, %r1547, %r1119;
	min.s32 	%r1120, %r1547, %r1119;
	selp.b32 	%r1552, %r1548, %r1867, %p198;
	selp.b32 	%r81, %r1867, %r1548, %p198;
	mul.wide.s32 	%rd746, %r1552, 4;
	add.s64 	%rd96, %rd6, %rd746;
	mul.wide.s32 	%rd747, %r1517, 4;
	add.s64 	%rd748, %rd6, %rd747;
	ld.local.u32 	%r1550, [%rd748];
	setp.ge.s32 	%p199, %r1120, %r1550;
	mov.u32 	%r1551, %r1517;
	@%p199 bra 	$L__BB0_185;
	ld.local.u32 	%r1550, [%rd96];
	mov.u32 	%r1551, %r1552;
	mov.u32 	%r1552, %r1517;
$L__BB0_185:
	mul.wide.s32 	%rd749, %r1870, 4;
	add.s64 	%rd750, %rd6, %rd749;
	ld.local.u32 	%r1121, [%rd750];
	setp.lt.s32 	%p200, %r1550, %r1121;
	min.s32 	%r1122, %r1550, %r1121;
	selp.b32 	%r1555, %r1551, %r1870, %p200;
	selp.b32 	%r88, %r1870, %r1551, %p200;
	mul.wide.s32 	%rd751, %r1555, 4;
	add.s64 	%rd97, %rd6, %rd751;
	mul.wide.s32 	%rd752, %r1515, 4;
	add.s64 	%rd753, %rd6, %rd752;
	ld.local.u32 	%r1553, [%rd753];
	setp.ge.s32 	%p201, %r1122, %r1553;
	mov.u32 	%r1554, %r1515;
	@%p201 bra 	$L__BB0_187;
	ld.local.u32 	%r1553, [%rd97];
	mov.u32 	%r1554, %r1555;
	mov.u32 	%r1555, %r1515;
$L__BB0_187:
	mul.wide.s32 	%rd754, %r1873, 4;
	add.s64 	%rd755, %rd6, %rd754;
	ld.local.u32 	%r1123, [%rd755];
	setp.lt.s32 	%p202, %r1553, %r1123;
	min.s32 	%r1124, %r1553, %r1123;
	selp.b32 	%r1558, %r1554, %r1873, %p202;
	selp.b32 	%r95, %r1873, %r1554, %p202;
	mul.wide.s32 	%rd756, %r1558, 4;
	add.s64 	%rd98, %rd6, %rd756;
	mul.wide.s32 	%rd757, %r1513, 4;
	add.s64 	%rd758, %rd6, %rd757;
	ld.local.u32 	%r1556, [%rd758];
	setp.ge.s32 	%p203, %r1124, %r1556;
	mov.u32 	%r1557, %r1513;
	@%p203 bra 	$L__BB0_189;
	ld.local.u32 	%r1556, [%rd98];
	mov.u32 	%r1557, %r1558;
	mov.u32 	%r1558, %r1513;
$L__BB0_189:
	mul.wide.s32 	%rd759, %r1512, 4;
	add.s64 	%rd760, %rd6, %rd759;
	ld.local.u32 	%r1125, [%rd760];
	setp.lt.s32 	%p204, %r1556, %r1125;
	selp.b32 	%r101, %r1557, %r1512, %p204;
	selp.b32 	%r102, %r1512, %r1557, %p204;
	mul.wide.s32 	%rd761, %r53, 4;
	add.s64 	%rd762, %rd6, %rd761;
	ld.local.u32 	%r1126, [%rd762];
	mul.wide.s32 	%rd763, %r1540, 4;
	add.s64 	%rd764, %rd6, %rd763;
	ld.local.u32 	%r1127, [%rd764];
	setp.lt.s32 	%p205, %r1126, %r1127;
	min.s32 	%r1128, %r1126, %r1127;
	selp.b32 	%r1561, %r53, %r1540, %p205;
	selp.b32 	%r104, %r1540, %r53, %p205;
	mul.wide.s32 	%rd765, %r1561, 4;
	add.s64 	%rd99, %rd6, %rd765;
	mul.wide.s32 	%rd766, %r60, 4;
	add.s64 	%rd767, %rd6, %rd766;
	ld.local.u32 	%r1559, [%rd767];
	setp.ge.s32 	%p206, %r1128, %r1559;
	mov.u32 	%r1560, %r60;
	@%p206 bra 	$L__BB0_191;
	ld.local.u32 	%r1559, [%rd99];
	mov.u32 	%r1560, %r1561;
	mov.u32 	%r1561, %r60;
$L__BB0_191:
	mul.wide.s32 	%rd768, %r1543, 4;
	add.s64 	%rd769, %rd6, %rd768;
	ld.local.u32 	%r1129, [%rd769];
	setp.lt.s32 	%p207, %r1559, %r1129;
	min.s32 	%r1130, %r1559, %r1129;
	selp.b32 	%r1564, %r1560, %r1543, %p207;
	selp.b32 	%r111, %r1543, %r1560, %p207;
	mul.wide.s32 	%rd770, %r1564, 4;
	add.s64 	%rd100, %rd6, %rd770;
	mul.wide.s32 	%rd771, %r67, 4;
	add.s64 	%rd772, %rd6, %rd771;
	ld.local.u32 	%r1562, [%rd772];
	setp.ge.s32 	%p208, %r1130, %r1562;
	mov.u32 	%r1563, %r67;
	@%p208 bra 	$L__BB0_193;
	ld.local.u32 	%r1562, [%rd100];
	mov.u32 	%r1563, %r1564;
	mov.u32 	%r1564, %r67;
$L__BB0_193:
	mul.wide.s32 	%rd773, %r1546, 4;
	add.s64 	%rd774, %rd6, %rd773;
	ld.local.u32 	%r1131, [%rd774];
	setp.lt.s32 	%p209, %r1562, %r1131;
	min.s32 	%r1132, %r1562, %r1131;
	selp.b32 	%r1567, %r1563, %r1546, %p209;
	selp.b32 	%r118, %r1546, %r1563, %p209;
	mul.wide.s32 	%rd775, %r1567, 4;
	add.s64 	%rd101, %rd6, %rd775;
	mul.wide.s32 	%rd776, %r74, 4;
	add.s64 	%rd777, %rd6, %rd776;
	ld.local.u32 	%r1565, [%rd777];
	setp.ge.s32 	%p210, %r1132, %r1565;
	mov.u32 	%r1566, %r74;
	@%p210 bra 	$L__BB0_195;
	ld.local.u32 	%r1565, [%rd101];
	mov.u32 	%r1566, %r1567;
	mov.u32 	%r1567, %r74;
$L__BB0_195:
	mul.wide.s32 	%rd778, %r1549, 4;
	add.s64 	%rd779, %rd6, %rd778;
	ld.local.u32 	%r1133, [%rd779];
	setp.lt.s32 	%p211, %r1565, %r1133;
	min.s32 	%r1134, %r1565, %r1133;
	selp.b32 	%r1570, %r1566, %r1549, %p211;
	selp.b32 	%r125, %r1549, %r1566, %p211;
	mul.wide.s32 	%rd780, %r1570, 4;
	add.s64 	%rd102, %rd6, %rd780;
	mul.wide.s32 	%rd781, %r81, 4;
	add.s64 	%rd782, %rd6, %rd781;
	ld.local.u32 	%r1568, [%rd782];
	setp.ge.s32 	%p212, %r1134, %r1568;
	mov.u32 	%r1569, %r81;
	@%p212 bra 	$L__BB0_197;
	ld.local.u32 	%r1568, [%rd102];
	mov.u32 	%r1569, %r1570;
	mov.u32 	%r1570, %r81;
$L__BB0_197:
	mul.wide.s32 	%rd783, %r1552, 4;
	add.s64 	%rd784, %rd6, %rd783;
	ld.local.u32 	%r1135, [%rd784];
	setp.lt.s32 	%p213, %r1568, %r1135;
	min.s32 	%r1136, %r1568, %r1135;
	selp.b32 	%r1573, %r1569, %r1552, %p213;
	selp.b32 	%r132, %r1552, %r1569, %p213;
	mul.wide.s32 	%rd785, %r1573, 4;
	add.s64 	%rd103, %rd6, %rd785;
	mul.wide.s32 	%rd786, %r88, 4;
	add.s64 	%rd787, %rd6, %rd786;
	ld.local.u32 	%r1571, [%rd787];
	setp.ge.s32 	%p214, %r1136, %r1571;
	mov.u32 	%r1572, %r88;
	@%p214 bra 	$L__BB0_199;
	ld.local.u32 	%r1571, [%rd103];
	mov.u32 	%r1572, %r1573;
	mov.u32 	%r1573, %r88;
$L__BB0_199:
	mul.wide.s32 	%rd788, %r1555, 4;
	add.s64 	%rd789, %rd6, %rd788;
	ld.local.u32 	%r1137, [%rd789];
	setp.lt.s32 	%p215, %r1571, %r1137;
	min.s32 	%r1138, %r1571, %r1137;
	selp.b32 	%r1576, %r1572, %r1555, %p215;
	selp.b32 	%r139, %r1555, %r1572, %p215;
	mul.wide.s32 	%rd790, %r1576, 4;
	add.s64 	%rd104, %rd6, %rd790;
	mul.wide.s32 	%rd791, %r95, 4;
	add.s64 	%rd792, %rd6, %rd791;
	ld.local.u32 	%r1574, [%rd792];
	setp.ge.s32 	%p216, %r1138, %r1574;
	mov.u32 	%r1575, %r95;
	@%p216 bra 	$L__BB0_201;
	ld.local.u32 	%r1574, [%rd104];
	mov.u32 	%r1575, %r1576;
	mov.u32 	%r1576, %r95;
$L__BB0_201:
	mul.wide.s32 	%rd793, %r1558, 4;
	add.s64 	%rd794, %rd6, %rd793;
	ld.local.u32 	%r1139, [%rd794];
	setp.lt.s32 	%p217, %r1574, %r1139;
	min.s32 	%r1140, %r1574, %r1139;
	selp.b32 	%r1579, %r1575, %r1558, %p217;
	selp.b32 	%r146, %r1558, %r1575, %p217;
	mul.wide.s32 	%rd795, %r1579, 4;
	add.s64 	%rd105, %rd6, %rd795;
	mul.wide.s32 	%rd796, %r102, 4;
	add.s64 	%rd797, %rd6, %rd796;
	ld.local.u32 	%r1577, [%rd797];
	setp.ge.s32 	%p218, %r1140, %r1577;
	mov.u32 	%r1578, %r102;
	@%p218 bra 	$L__BB0_203;
	ld.local.u32 	%r1577, [%rd105];
	mov.u32 	%r1578, %r1579;
	mov.u32 	%r1579, %r102;
$L__BB0_203:
	mul.wide.s32 	%rd798, %r101, 4;
	add.s64 	%rd799, %rd6, %rd798;
	ld.local.u32 	%r1141, [%rd799];
	setp.lt.s32 	%p219, %r1577, %r1141;
	selp.b32 	%r152, %r1578, %r101, %p219;
	selp.b32 	%r153, %r101, %r1578, %p219;
	mul.wide.s32 	%rd800, %r104, 4;
	add.s64 	%rd801, %rd6, %rd800;
	ld.local.u32 	%r1142, [%rd801];
	mul.wide.s32 	%rd802, %r1561, 4;
	add.s64 	%rd803, %rd6, %rd802;
	ld.local.u32 	%r1143, [%rd803];
	setp.lt.s32 	%p220, %r1142, %r1143;
	min.s32 	%r1144, %r1142, %r1143;
	selp.b32 	%r1582, %r104, %r1561, %p220;
	selp.b32 	%r155, %r1561, %r104, %p220;
	mul.wide.s32 	%rd804, %r1582, 4;
	add.s64 	%rd106, %rd6, %rd804;
	mul.wide.s32 	%rd805, %r111, 4;
	add.s64 	%rd806, %rd6, %rd805;
	ld.local.u32 	%r1580, [%rd806];
	setp.ge.s32 	%p221, %r1144, %r1580;
	mov.u32 	%r1581, %r111;
	@%p221 bra 	$L__BB0_205;
	ld.local.u32 	%r1580, [%rd106];
	mov.u32 	%r1581, %r1582;
	mov.u32 	%r1582, %r111;
$L__BB0_205:
	mul.wide.s32 	%rd807, %r1564, 4;
	add.s64 	%rd808, %rd6, %rd807;
	ld.local.u32 	%r1145, [%rd808];
	setp.lt.s32 	%p222, %r1580, %r1145;
	min.s32 	%r1146, %r1580, %r1145;
	selp.b32 	%r1585, %r1581, %r1564, %p222;
	selp.b32 	%r162, %r1564, %r1581, %p222;
	mul.wide.s32 	%rd809, %r1585, 4;
	add.s64 	%rd107, %rd6, %rd809;
	mul.wide.s32 	%rd810, %r118, 4;
	add.s64 	%rd811, %rd6, %rd810;
	ld.local.u32 	%r1583, [%rd811];
	setp.ge.s32 	%p223, %r1146, %r1583;
	mov.u32 	%r1584, %r118;
	@%p223 bra 	$L__BB0_207;
	ld.local.u32 	%r1583, [%rd107];
	mov.u32 	%r1584, %r1585;
	mov.u32 	%r1585, %r118;
$L__BB0_207:
	mul.wide.s32 	%rd812, %r1567, 4;
	add.s64 	%rd813, %rd6, %rd812;
	ld.local.u32 	%r1147, [%rd813];
	setp.lt.s32 	%p224, %r1583, %r1147;
	min.s32 	%r1148, %r1583, %r1147;
	selp.b32 	%r1588, %r1584, %r1567, %p224;
	selp.b32 	%r169, %r1567, %r1584, %p224;
	mul.wide.s32 	%rd814, %r1588, 4;
	add.s64 	%rd108, %rd6, %rd814;
	mul.wide.s32 	%rd815, %r125, 4;
	add.s64 	%rd816, %rd6, %rd815;
	ld.local.u32 	%r1586, [%rd816];
	setp.ge.s32 	%p225, %r1148, %r1586;
	mov.u32 	%r1587, %r125;
	@%p225 bra 	$L__BB0_209;
	ld.local.u32 	%r1586, [%rd108];
	mov.u32 	%r1587, %r1588;
	mov.u32 	%r1588, %r125;
$L__BB0_209:
	mul.wide.s32 	%rd817, %r1570, 4;
	add.s64 	%rd818, %rd6, %rd817;
	ld.local.u32 	%r1149, [%rd818];
	setp.lt.s32 	%p226, %r1586, %r1149;
	min.s32 	%r1150, %r1586, %r1149;
	selp.b32 	%r1591, %r1587, %r1570, %p226;
	selp.b32 	%r176, %r1570, %r1587, %p226;
	mul.wide.s32 	%rd819, %r1591, 4;
	add.s64 	%rd109, %rd6, %rd819;
	mul.wide.s32 	%rd820, %r132, 4;
	add.s64 	%rd821, %rd6, %rd820;
	ld.local.u32 	%r1589, [%rd821];
	setp.ge.s32 	%p227, %r1150, %r1589;
	mov.u32 	%r1590, %r132;
	@%p227 bra 	$L__BB0_211;
	ld.local.u32 	%r1589, [%rd109];
	mov.u32 	%r1590, %r1591;
	mov.u32 	%r1591, %r132;
$L__BB0_211:
	mul.wide.s32 	%rd822, %r1573, 4;
	add.s64 	%rd823, %rd6, %rd822;
	ld.local.u32 	%r1151, [%rd823];
	setp.lt.s32 	%p228, %r1589, %r1151;
	min.s32 	%r1152, %r1589, %r1151;
	selp.b32 	%r1594, %r1590, %r1573, %p228;
	selp.b32 	%r183, %r1573, %r1590, %p228;
	mul.wide.s32 	%rd824, %r1594, 4;
	add.s64 	%rd110, %rd6, %rd824;
	mul.wide.s32 	%rd825, %r139, 4;
	add.s64 	%rd826, %rd6, %rd825;
	ld.local.u32 	%r1592, [%rd826];
	setp.ge.s32 	%p229, %r1152, %r1592;
	mov.u32 	%r1593, %r139;
	@%p229 bra 	$L__BB0_213;
	ld.local.u32 	%r1592, [%rd110];
	mov.u32 	%r1593, %r1594;
	mov.u32 	%r1594, %r139;
$L__BB0_213:
	mul.wide.s32 	%rd827, %r1576, 4;
	add.s64 	%rd828, %rd6, %rd827;
	ld.local.u32 	%r1153, [%rd828];
	setp.lt.s32 	%p230, %r1592, %r1153;
	min.s32 	%r1154, %r1592, %r1153;
	selp.b32 	%r1597, %r1593, %r1576, %p230;
	selp.b32 	%r190, %r1576, %r1593, %p230;
	mul.wide.s32 	%rd829, %r1597, 4;
	add.s64 	%rd111, %rd6, %rd829;
	mul.wide.s32 	%rd830, %r146, 4;
	add.s64 	%rd831, %rd6, %rd830;
	ld.local.u32 	%r1595, [%rd831];
	setp.ge.s32 	%p231, %r1154, %r1595;
	mov.u32 	%r1596, %r146;
	@%p231 bra 	$L__BB0_215;
	ld.local.u32 	%r1595, [%rd111];
	mov.u32 	%r1596, %r1597;
	mov.u32 	%r1597, %r146;
$L__BB0_215:
	mul.wide.s32 	%rd832, %r1579, 4;
	add.s64 	%rd833, %rd6, %rd832;
	ld.local.u32 	%r1155, [%rd833];
	setp.lt.s32 	%p232, %r1595, %r1155;
	min.s32 	%r1156, %r1595, %r1155;
	selp.b32 	%r1600, %r1596, %r1579, %p232;
	selp.b32 	%r197, %r1579, %r1596, %p232;
	mul.wide.s32 	%rd834, %r1600, 4;
	add.s64 	%rd112, %rd6, %rd834;
	mul.wide.s32 	%rd835, %r153, 4;
	add.s64 	%rd836, %rd6, %rd835;
	ld.local.u32 	%r1598, [%rd836];
	setp.ge.s32 	%p233, %r1156, %r1598;
	mov.u32 	%r1599, %r153;
	@%p233 bra 	$L__BB0_217;
	ld.local.u32 	%r1598, [%rd112];
	mov.u32 	%r1599, %r1600;
	mov.u32 	%r1600, %r153;
$L__BB0_217:
	mul.wide.s32 	%rd837, %r152, 4;
	add.s64 	%rd838, %rd6, %rd837;
	ld.local.u32 	%r1157, [%rd838];
	setp.lt.s32 	%p234, %r1598, %r1157;
	selp.b32 	%r203, %r1599, %r152, %p234;
	selp.b32 	%r204, %r152, %r1599, %p234;
	mul.wide.s32 	%rd839, %r155, 4;
	add.s64 	%rd840, %rd6, %rd839;
	ld.local.u32 	%r1158, [%rd840];
	mul.wide.s32 	%rd841, %r1582, 4;
	add.s64 	%rd842, %rd6, %rd841;
	ld.local.u32 	%r1159, [%rd842];
	setp.lt.s32 	%p235, %r1158, %r1159;
	min.s32 	%r1160, %r1158, %r1159;
	selp.b32 	%r1603, %r155, %r1582, %p235;
	selp.b32 	%r206, %r1582, %r155, %p235;
	mul.wide.s32 	%rd843, %r1603, 4;
	add.s64 	%rd113, %rd6, %rd843;
	mul.wide.s32 	%rd844, %r162, 4;
	add.s64 	%rd845, %rd6, %rd844;
	ld.local.u32 	%r1601, [%rd845];
	setp.ge.s32 	%p236, %r1160, %r1601;
	mov.u32 	%r1602, %r162;
	@%p236 bra 	$L__BB0_219;
	ld.local.u32 	%r1601, [%rd113];
	mov.u32 	%r1602, %r1603;
	mov.u32 	%r1603, %r162;
$L__BB0_219:
	mul.wide.s32 	%rd846, %r1585, 4;
	add.s64 	%rd847, %rd6, %rd846;
	ld.local.u32 	%r1161, [%rd847];
	setp.lt.s32 	%p237, %r1601, %r1161;
	min.s32 	%r1162, %r1601, %r1161;
	selp.b32 	%r1606, %r1602, %r1585, %p237;
	selp.b32 	%r213, %r1585, %r1602, %p237;
	mul.wide.s32 	%rd848, %r1606, 4;
	add.s64 	%rd114, %rd6, %rd848;
	mul.wide.s32 	%rd849, %r169, 4;
	add.s64 	%rd850, %rd6, %rd849;
	ld.local.u32 	%r1604, [%rd850];
	setp.ge.s32 	%p238, %r1162, %r1604;
	mov.u32 	%r1605, %r169;
	@%p238 bra 	$L__BB0_221;
	ld.local.u32 	%r1604, [%rd114];
	mov.u32 	%r1605, %r1606;
	mov.u32 	%r1606, %r169;
$L__BB0_221:
	mul.wide.s32 	%rd851, %r1588, 4;
	add.s64 	%rd852, %rd6, %rd851;
	ld.local.u32 	%r1163, [%rd852];
	setp.lt.s32 	%p239, %r1604, %r1163;
	min.s32 	%r1164, %r1604, %r1163;
	selp.b32 	%r1609, %r1605, %r1588, %p239;
	selp.b32 	%r220, %r1588, %r1605, %p239;
	mul.wide.s32 	%rd853, %r1609, 4;
	add.s64 	%rd115, %rd6, %rd853;
	mul.wide.s32 	%rd854, %r176, 4;
	add.s64 	%rd855, %rd6, %rd854;
	ld.local.u32 	%r1607, [%rd855];
	setp.ge.s32 	%p240, %r1164, %r1607;
	mov.u32 	%r1608, %r176;
	@%p240 bra 	$L__BB0_223;
	ld.local.u32 	%r1607, [%rd115];
	mov.u32 	%r1608, %r1609;
	mov.u32 	%r1609, %r176;
$L__BB0_223:
	mul.wide.s32 	%rd856, %r1591, 4;
	add.s64 	%rd857, %rd6, %rd856;
	ld.local.u32 	%r1165, [%rd857];
	setp.lt.s32 	%p241, %r1607, %r1165;
	min.s32 	%r1166, %r1607, %r1165;
	selp.b32 	%r1612, %r1608, %r1591, %p241;
	selp.b32 	%r227, %r1591, %r1608, %p241;
	mul.wide.s32 	%rd858, %r1612, 4;
	add.s64 	%rd116, %rd6, %rd858;
	mul.wide.s32 	%rd859, %r183, 4;
	add.s64 	%rd860, %rd6, %rd859;
	ld.local.u32 	%r1610, [%rd860];
	setp.ge.s32 	%p242, %r1166, %r1610;
	mov.u32 	%r1611, %r183;
	@%p242 bra 	$L__BB0_225;
	ld.local.u32 	%r1610, [%rd116];
	mov.u32 	%r1611, %r1612;
	mov.u32 	%r1612, %r183;
$L__BB0_225:
	mul.wide.s32 	%rd861, %r1594, 4;
	add.s64 	%rd862, %rd6, %rd861;
	ld.local.u32 	%r1167, [%rd862];
	setp.lt.s32 	%p243, %r1610, %r1167;
	min.s32 	%r1168, %r1610, %r1167;
	selp.b32 	%r1615, %r1611, %r1594, %p243;
	selp.b32 	%r234, %r1594, %r1611, %p243;
	mul.wide.s32 	%rd863, %r1615, 4;
	add.s64 	%rd117, %rd6, %rd863;
	mul.wide.s32 	%rd864, %r190, 4;
	add.s64 	%rd865, %rd6, %rd864;
	ld.local.u32 	%r1613, [%rd865];
	setp.ge.s32 	%p244, %r1168, %r1613;
	mov.u32 	%r1614, %r190;
	@%p244 bra 	$L__BB0_227;
	ld.local.u32 	%r1613, [%rd117];
	mov.u32 	%r1614, %r1615;
	mov.u32 	%r1615, %r190;
$L__BB0_227:
	mul.wide.s32 	%rd866, %r1597, 4;
	add.s64 	%rd867, %rd6, %rd866;
	ld.local.u32 	%r1169, [%rd867];
	setp.lt.s32 	%p245, %r1613, %r1169;
	min.s32 	%r1170, %r1613, %r1169;
	selp.b32 	%r1618, %r1614, %r1597, %p245;
	selp.b32 	%r241, %r1597, %r1614, %p245;
	mul.wide.s32 	%rd868, %r1618, 4;
	add.s64 	%rd118, %rd6, %rd868;
	mul.wide.s32 	%rd869, %r197, 4;
	add.s64 	%rd870, %rd6, %rd869;
	ld.local.u32 	%r1616, [%rd870];
	setp.ge.s32 	%p246, %r1170, %r1616;
	mov.u32 	%r1617, %r197;
	@%p246 bra 	$L__BB0_229;
	ld.local.u32 	%r1616, [%rd118];
	mov.u32 	%r1617, %r1618;
	mov.u32 	%r1618, %r197;
$L__BB0_229:
	mul.wide.s32 	%rd871, %r1600, 4;
	add.s64 	%rd872, %rd6, %rd871;
	ld.local.u32 	%r1171, [%rd872];
	setp.lt.s32 	%p247, %r1616, %r1171;
	min.s32 	%r1172, %r1616, %r1171;
	selp.b32 	%r1621, %r1617, %r1600, %p247;
	selp.b32 	%r248, %r1600, %r1617, %p247;
	mul.wide.s32 	%rd873, %r1621, 4;
	add.s64 	%rd119, %rd6, %rd873;
	mul.wide.s32 	%rd874, %r204, 4;
	add.s64 	%rd875, %rd6, %rd874;
	ld.local.u32 	%r1619, [%rd875];
	setp.ge.s32 	%p248, %r1172, %r1619;
	mov.u32 	%r1620, %r204;
	@%p248 bra 	$L__BB0_231;
	ld.local.u32 	%r1619, [%rd119];
	mov.u32 	%r1620, %r1621;
	mov.u32 	%r1621, %r204;
$L__BB0_231:
	mul.wide.s32 	%rd876, %r203, 4;
	add.s64 	%rd877, %rd6, %rd876;
	ld.local.u32 	%r1173, [%rd877];
	setp.lt.s32 	%p249, %r1619, %r1173;
	selp.b32 	%r254, %r1620, %r203, %p249;
	selp.b32 	%r255, %r203, %r1620, %p249;
	mul.wide.s32 	%rd878, %r206, 4;
	add.s64 	%rd879, %rd6, %rd878;
	ld.local.u32 	%r1174, [%rd879];
	mul.wide.s32 	%rd880, %r1603, 4;
	add.s64 	%rd881, %rd6, %rd880;
	ld.local.u32 	%r1175, [%rd881];
	setp.lt.s32 	%p250, %r1174, %r1175;
	min.s32 	%r1176, %r1174, %r1175;
	selp.b32 	%r1624, %r206, %r1603, %p250;
	selp.b32 	%r257, %r1603, %r206, %p250;
	mul.wide.s32 	%rd882, %r1624, 4;
	add.s64 	%rd120, %rd6, %rd882;
	mul.wide.s32 	%rd883, %r213, 4;
	add.s64 	%rd884, %rd6, %rd883;
	ld.local.u32 	%r1622, [%rd884];
	setp.ge.s32 	%p251, %r1176, %r1622;
	mov.u32 	%r1623, %r213;
	@%p251 bra 	$L__BB0_233;
	ld.local.u32 	%r1622, [%rd120];
	mov.u32 	%r1623, %r1624;
	mov.u32 	%r1624, %r213;
$L__BB0_233:
	mul.wide.s32 	%rd885, %r1606, 4;
	add.s64 	%rd886, %rd6, %rd885;
	ld.local.u32 	%r1177, [%rd886];
	setp.lt.s32 	%p252, %r1622, %r1177;
	min.s32 	%r1178, %r1622, %r1177;
	selp.b32 	%r1627, %r1623, %r1606, %p252;
	selp.b32 	%r264, %r1606, %r1623, %p252;
	mul.wide.s32 	%rd887, %r1627, 4;
	add.s64 	%rd121, %rd6, %rd887;
	mul.wide.s32 	%rd888, %r220, 4;
	add.s64 	%rd889, %rd6, %rd888;
	ld.local.u32 	%r1625, [%rd889];
	setp.ge.s32 	%p253, %r1178, %r1625;
	mov.u32 	%r1626, %r220;
	@%p253 bra 	$L__BB0_235;
	ld.local.u32 	%r1625, [%rd121];
	mov.u32 	%r1626, %r1627;
	mov.u32 	%r1627, %r220;
$L__BB0_235:
	mul.wide.s32 	%rd890, %r1609, 4;
	add.s64 	%rd891, %rd6, %rd890;
	ld.local.u32 	%r1179, [%rd891];
	setp.lt.s32 	%p254, %r1625, %r1179;
	min.s32 	%r1180, %r1625, %r1179;
	selp.b32 	%r1630, %r1626, %r1609, %p254;
	selp.b32 	%r271, %r1609, %r1626, %p254;
	mul.wide.s32 	%rd892, %r1630, 4;
	add.s64 	%rd122, %rd6, %rd892;
	mul.wide.s32 	%rd893, %r227, 4;
	add.s64 	%rd894, %rd6, %rd893;
	ld.local.u32 	%r1628, [%rd894];
	setp.ge.s32 	%p255, %r1180, %r1628;
	mov.u32 	%r1629, %r227;
	@%p255 bra 	$L__BB0_237;
	ld.local.u32 	%r1628, [%rd122];
	mov.u32 	%r1629, %r1630;
	mov.u32 	%r1630, %r227;
$L__BB0_237:
	mul.wide.s32 	%rd895, %r1612, 4;
	add.s64 	%rd896, %rd6, %rd895;
	ld.local.u32 	%r1181, [%rd896];
	setp.lt.s32 	%p256, %r1628, %r1181;
	min.s32 	%r1182, %r1628, %r1181;
	selp.b32 	%r1633, %r1629, %r1612, %p256;
	selp.b32 	%r278, %r1612, %r1629, %p256;
	mul.wide.s32 	%rd897, %r1633, 4;
	add.s64 	%rd123, %rd6, %rd897;
	mul.wide.s32 	%rd898, %r234, 4;
	add.s64 	%rd899, %rd6, %rd898;
	ld.local.u32 	%r1631, [%rd899];
	setp.ge.s32 	%p257, %r1182, %r1631;
	mov.u32 	%r1632, %r234;
	@%p257 bra 	$L__BB0_239;
	ld.local.u32 	%r1631, [%rd123];
	mov.u32 	%r1632, %r1633;
	mov.u32 	%r1633, %r234;
$L__BB0_239:
	mul.wide.s32 	%rd900, %r1615, 4;
	add.s64 	%rd901, %rd6, %rd900;
	ld.local.u32 	%r1183, [%rd901];
	setp.lt.s32 	%p258, %r1631, %r1183;
	min.s32 	%r1184, %r1631, %r1183;
	selp.b32 	%r1636, %r1632, %r1615, %p258;
	selp.b32 	%r285, %r1615, %r1632, %p258;
	mul.wide.s32 	%rd902, %r1636, 4;
	add.s64 	%rd124, %rd6, %rd902;
	mul.wide.s32 	%rd903, %r241, 4;
	add.s64 	%rd904, %rd6, %rd903;
	ld.local.u32 	%r1634, [%rd904];
	setp.ge.s32 	%p259, %r1184, %r1634;
	mov.u32 	%r1635, %r241;
	@%p259 bra 	$L__BB0_241;
	ld.local.u32 	%r1634, [%rd124];
	mov.u32 	%r1635, %r1636;
	mov.u32 	%r1636, %r241;
$L__BB0_241:
	mul.wide.s32 	%rd905, %r1618, 4;
	add.s64 	%rd906, %rd6, %rd905;
	ld.local.u32 	%r1185, [%rd906];
	setp.lt.s32 	%p260, %r1634, %r1185;
	min.s32 	%r1186, %r1634, %r1185;
	selp.b32 	%r1639, %r1635, %r1618, %p260;
	selp.b32 	%r292, %r1618, %r1635, %p260;
	mul.wide.s32 	%rd907, %r1639, 4;
	add.s64 	%rd125, %rd6, %rd907;
	mul.wide.s32 	%rd908, %r248, 4;
	add.s64 	%rd909, %rd6, %rd908;
	ld.local.u32 	%r1637, [%rd909];
	setp.ge.s32 	%p261, %r1186, %r1637;
	mov.u32 	%r1638, %r248;
	@%p261 bra 	$L__BB0_243;
	ld.local.u32 	%r1637, [%rd125];
	mov.u32 	%r1638, %r1639;
	mov.u32 	%r1639, %r248;
$L__BB0_243:
	mul.wide.s32 	%rd910, %r1621, 4;
	add.s64 	%rd911, %rd6, %rd910;
	ld.local.u32 	%r1187, [%rd911];
	setp.lt.s32 	%p262, %r1637, %r1187;
	min.s32 	%r1188, %r1637, %r1187;
	selp.b32 	%r1642, %r1638, %r1621, %p262;
	selp.b32 	%r299, %r1621, %r1638, %p262;
	mul.wide.s32 	%rd912, %r1642, 4;
	add.s64 	%rd126, %rd6, %rd912;
	mul.wide.s32 	%rd913, %r255, 4;
	add.s64 	%rd914, %rd6, %rd913;
	ld.local.u32 	%r1640, [%rd914];
	setp.ge.s32 	%p263, %r1188, %r1640;
	mov.u32 	%r1641, %r255;
	@%p263 bra 	$L__BB0_245;
	ld.local.u32 	%r1640, [%rd126];
	mov.u32 	%r1641, %r1642;
	mov.u32 	%r1642, %r255;
$L__BB0_245:
	mul.wide.s32 	%rd915, %r254, 4;
	add.s64 	%rd916, %rd6, %rd915;
	ld.local.u32 	%r1189, [%rd916];
	setp.lt.s32 	%p264, %r1640, %r1189;
	selp.b32 	%r305, %r1641, %r254, %p264;
	selp.b32 	%r306, %r254, %r1641, %p264;
	mul.wide.s32 	%rd917, %r257, 4;
	add.s64 	%rd918, %rd6, %rd917;
	ld.local.u32 	%r1190, [%rd918];
	mul.wide.s32 	%rd919, %r1624, 4;
	add.s64 	%rd920, %rd6, %rd919;
	ld.local.u32 	%r1191, [%rd920];
	setp.lt.s32 	%p265, %r1190, %r1191;
	min.s32 	%r1192, %r1190, %r1191;
	selp.b32 	%r1645, %r257, %r1624, %p265;
	selp.b32 	%r308, %r1624, %r257, %p265;
	mul.wide.s32 	%rd921, %r1645, 4;
	add.s64 	%rd127, %rd6, %rd921;
	mul.wide.s32 	%rd922, %r264, 4;
	add.s64 	%rd923, %rd6, %rd922;
	ld.local.u32 	%r1643, [%rd923];
	setp.ge.s32 	%p266, %r1192, %r1643;
	mov.u32 	%r1644, %r264;
	@%p266 bra 	$L__BB0_247;
	ld.local.u32 	%r1643, [%rd127];
	mov.u32 	%r1644, %r1645;
	mov.u32 	%r1645, %r264;
$L__BB0_247:
	mul.wide.s32 	%rd924, %r1627, 4;
	add.s64 	%rd925, %rd6, %rd924;
	ld.local.u32 	%r1193, [%rd925];
	setp.lt.s32 	%p267, %r1643, %r1193;
	min.s32 	%r1194, %r1643, %r1193;
	selp.b32 	%r1648, %r1644, %r1627, %p267;
	selp.b32 	%r315, %r1627, %r1644, %p267;
	mul.wide.s32 	%rd926, %r1648, 4;
	add.s64 	%rd128, %rd6, %rd926;
	mul.wide.s32 	%rd927, %r271, 4;
	add.s64 	%rd928, %rd6, %rd927;
	ld.local.u32 	%r1646, [%rd928];
	setp.ge.s32 	%p268, %r1194, %r1646;
	mov.u32 	%r1647, %r271;
	@%p268 bra 	$L__BB0_249;
	ld.local.u32 	%r1646, [%rd128];
	mov.u32 	%r1647, %r1648;
	mov.u32 	%r1648, %r271;
$L__BB0_249:
	mul.wide.s32 	%rd929, %r1630, 4;
	add.s64 	%rd930, %rd6, %rd929;
	ld.local.u32 	%r1195, [%rd930];
	setp.lt.s32 	%p269, %r1646, %r1195;
	min.s32 	%r1196, %r1646, %r1195;
	selp.b32 	%r1651, %r1647, %r1630, %p269;
	selp.b32 	%r322, %r1630, %r1647, %p269;
	mul.wide.s32 	%rd931, %r1651, 4;
	add.s64 	%rd129, %rd6, %rd931;
	mul.wide.s32 	%rd932, %r278, 4;
	add.s64 	%rd933, %rd6, %rd932;
	ld.local.u32 	%r1649, [%rd933];
	setp.ge.s32 	%p270, %r1196, %r1649;
	mov.u32 	%r1650, %r278;
	@%p270 bra 	$L__BB0_251;
	ld.local.u32 	%r1649, [%rd129];
	mov.u32 	%r1650, %r1651;
	mov.u32 	%r1651, %r278;
$L__BB0_251:
	mul.wide.s32 	%rd934, %r1633, 4;
	add.s64 	%rd935, %rd6, %rd934;
	ld.local.u32 	%r1197, [%rd935];
	setp.lt.s32 	%p271, %r1649, %r1197;
	min.s32 	%r1198, %r1649, %r1197;
	selp.b32 	%r1654, %r1650, %r1633, %p271;
	selp.b32 	%r329, %r1633, %r1650, %p271;
	mul.wide.s32 	%rd936, %r1654, 4;
	add.s64 	%rd130, %rd6, %rd936;
	mul.wide.s32 	%rd937, %r285, 4;
	add.s64 	%rd938, %rd6, %rd937;
	ld.local.u32 	%r1652, [%rd938];
	setp.ge.s32 	%p272, %r1198, %r1652;
	mov.u32 	%r1653, %r285;
	@%p272 bra 	$L__BB0_253;
	ld.local.u32 	%r1652, [%rd130];
	mov.u32 	%r1653, %r1654;
	mov.u32 	%r1654, %r285;
$L__BB0_253:
	mul.wide.s32 	%rd939, %r1636, 4;
	add.s64 	%rd940, %rd6, %rd939;
	ld.local.u32 	%r1199, [%rd940];
	setp.lt.s32 	%p273, %r1652, %r1199;
	min.s32 	%r1200, %r1652, %r1199;
	selp.b32 	%r1657, %r1653, %r1636, %p273;
	selp.b32 	%r336, %r1636, %r1653, %p273;
	mul.wide.s32 	%rd941, %r1657, 4;
	add.s64 	%rd131, %rd6, %rd941;
	mul.wide.s32 	%rd942, %r292, 4;
	add.s64 	%rd943, %rd6, %rd942;
	ld.local.u32 	%r1655, [%rd943];
	setp.ge.s32 	%p274, %r1200, %r1655;
	mov.u32 	%r1656, %r292;
	@%p274 bra 	$L__BB0_255;
	ld.local.u32 	%r1655, [%rd131];
	mov.u32 	%r1656, %r1657;
	mov.u32 	%r1657, %r292;
$L__BB0_255:
	mul.wide.s32 	%rd944, %r1639, 4;
	add.s64 	%rd945, %rd6, %rd944;
	ld.local.u32 	%r1201, [%rd945];
	setp.lt.s32 	%p275, %r1655, %r1201;
	min.s32 	%r1202, %r1655, %r1201;
	selp.b32 	%r1660, %r1656, %r1639, %p275;
	selp.b32 	%r343, %r1639, %r1656, %p275;
	mul.wide.s32 	%rd946, %r1660, 4;
	add.s64 	%rd132, %rd6, %rd946;
	mul.wide.s32 	%rd947, %r299, 4;
	add.s64 	%rd948, %rd6, %rd947;
	ld.local.u32 	%r1658, [%rd948];
	setp.ge.s32 	%p276, %r1202, %r1658;
	mov.u32 	%r1659, %r299;
	@%p276 bra 	$L__BB0_257;
	ld.local.u32 	%r1658, [%rd132];
	mov.u32 	%r1659, %r1660;
	mov.u32 	%r1660, %r299;
$L__BB0_257:
	mul.wide.s32 	%rd949, %r1642, 4;
	add.s64 	%rd950, %rd6, %rd949;
	ld.local.u32 	%r1203, [%rd950];
	setp.lt.s32 	%p277, %r1658, %r1203;
	min.s32 	%r1204, %r1658, %r1203;
	selp.b32 	%r1663, %r1659, %r1642, %p277;
	selp.b32 	%r350, %r1642, %r1659, %p277;
	mul.wide.s32 	%rd951, %r1663, 4;
	add.s64 	%rd133, %rd6, %rd951;
	mul.wide.s32 	%rd952, %r306, 4;
	add.s64 	%rd953, %rd6, %rd952;
	ld.local.u32 	%r1661, [%rd953];
	setp.ge.s32 	%p278, %r1204, %r1661;
	mov.u32 	%r1662, %r306;
	@%p278 bra 	$L__BB0_259;
	ld.local.u32 	%r1661, [%rd133];
	mov.u32 	%r1662, %r1663;
	mov.u32 	%r1663, %r306;
$L__BB0_259:
	mul.wide.s32 	%rd954, %r305, 4;
	add.s64 	%rd955, %rd6, %rd954;
	ld.local.u32 	%r1205, [%rd955];
	setp.lt.s32 	%p279, %r1661, %r1205;
	selp.b32 	%r356, %r1662, %r305, %p279;
	selp.b32 	%r357, %r305, %r1662, %p279;
	mul.wide.s32 	%rd956, %r308, 4;
	add.s64 	%rd957, %rd6, %rd956;
	ld.local.u32 	%r1206, [%rd957];
	mul.wide.s32 	%rd958, %r1645, 4;
	add.s64 	%rd959, %rd6, %rd958;
	ld.local.u32 	%r1207, [%rd959];
	setp.lt.s32 	%p280, %r1206, %r1207;
	min.s32 	%r1208, %r1206, %r1207;
	selp.b32 	%r1666, %r308, %r1645, %p280;
	selp.b32 	%r359, %r1645, %r308, %p280;
	mul.wide.s32 	%rd960, %r1666, 4;
	add.s64 	%rd134, %rd6, %rd960;
	mul.wide.s32 	%rd961, %r315, 4;
	add.s64 	%rd962, %rd6, %rd961;
	ld.local.u32 	%r1664, [%rd962];
	setp.ge.s32 	%p281, %r1208, %r1664;
	mov.u32 	%r1665, %r315;
	@%p281 bra 	$L__BB0_261;
	ld.local.u32 	%r1664, [%rd134];
	mov.u32 	%r1665, %r1666;
	mov.u32 	%r1666, %r315;
$L__BB0_261:
	mul.wide.s32 	%rd963, %r1648, 4;
	add.s64 	%rd964, %rd6, %rd963;
	ld.local.u32 	%r1209, [%rd964];
	setp.lt.s32 	%p282, %r1664, %r1209;
	min.s32 	%r1210, %r1664, %r1209;
	selp.b32 	%r1669, %r1665, %r1648, %p282;
	selp.b32 	%r366, %r1648, %r1665, %p282;
	mul.wide.s32 	%rd965, %r1669, 4;
	add.s64 	%rd135, %rd6, %rd965;
	mul.wide.s32 	%rd966, %r322, 4;
	add.s64 	%rd967, %rd6, %rd966;
	ld.local.u32 	%r1667, [%rd967];
	setp.ge.s32 	%p283, %r1210, %r1667;
	mov.u32 	%r1668, %r322;
	@%p283 bra 	$L__BB0_263;
	ld.local.u32 	%r1667, [%rd135];
	mov.u32 	%r1668, %r1669;
	mov.u32 	%r1669, %r322;
$L__BB0_263:
	mul.wide.s32 	%rd968, %r1651, 4;
	add.s64 	%rd969, %rd6, %rd968;
	ld.local.u32 	%r1211, [%rd969];
	setp.lt.s32 	%p284, %r1667, %r1211;
	min.s32 	%r1212, %r1667, %r1211;
	selp.b32 	%r1672, %r1668, %r1651, %p284;
	selp.b32 	%r373, %r1651, %r1668, %p284;
	mul.wide.s32 	%rd970, %r1672, 4;
	add.s64 	%rd136, %rd6, %rd970;
	mul.wide.s32 	%rd971, %r329, 4;
	add.s64 	%rd972, %rd6, %rd971;
	ld.local.u32 	%r1670, [%rd972];
	setp.ge.s32 	%p285, %r1212, %r1670;
	mov.u32 	%r1671, %r329;
	@%p285 bra 	$L__BB0_265;
	ld.local.u32 	%r1670, [%rd136];
	mov.u32 	%r1671, %r1672;
	mov.u32 	%r1672, %r329;
$L__BB0_265:
	mul.wide.s32 	%rd973, %r1654, 4;
	add.s64 	%rd974, %rd6, %rd973;
	ld.local.u32 	%r1213, [%rd974];
	setp.lt.s32 	%p286, %r1670, %r1213;
	min.s32 	%r1214, %r1670, %r1213;
	selp.b32 	%r1675, %r1671, %r1654, %p286;
	selp.b32 	%r380, %r1654, %r1671, %p286;
	mul.wide.s32 	%rd975, %r1675, 4;
	add.s64 	%rd137, %rd6, %rd975;
	mul.wide.s32 	%rd976, %r336, 4;
	add.s64 	%rd977, %rd6, %rd976;
	ld.local.u32 	%r1673, [%rd977];
	setp.ge.s32 	%p287, %r1214, %r1673;
	mov.u32 	%r1674, %r336;
	@%p287 bra 	$L__BB0_267;
	ld.local.u32 	%r1673, [%rd137];
	mov.u32 	%r1674, %r1675;
	mov.u32 	%r1675, %r336;
$L__BB0_267:
	mul.wide.s32 	%rd978, %r1657, 4;
	add.s64 	%rd979, %rd6, %rd978;
	ld.local.u32 	%r1215, [%rd979];
	setp.lt.s32 	%p288, %r1673, %r1215;
	min.s32 	%r1216, %r1673, %r1215;
	selp.b32 	%r1678, %r1674, %r1657, %p288;
	selp.b32 	%r387, %r1657, %r1674, %p288;
	mul.wide.s32 	%rd980, %r1678, 4;
	add.s64 	%rd138, %rd6, %rd980;
	mul.wide.s32 	%rd981, %r343, 4;
	add.s64 	%rd982, %rd6, %rd981;
	ld.local.u32 	%r1676, [%rd982];
	setp.ge.s32 	%p289, %r1216, %r1676;
	mov.u32 	%r1677, %r343;
	@%p289 bra 	$L__BB0_269;
	ld.local.u32 	%r1676, [%rd138];
	mov.u32 	%r1677, %r1678;
	mov.u32 	%r1678, %r343;
$L__BB0_269:
	mul.wide.s32 	%rd983, %r1660, 4;
	add.s64 	%rd984, %rd6, %rd983;
	ld.local.u32 	%r1217, [%rd984];
	setp.lt.s32 	%p290, %r1676, %r1217;
	min.s32 	%r1218, %r1676, %r1217;
	selp.b32 	%r1681, %r1677, %r1660, %p290;
	selp.b32 	%r394, %r1660, %r1677, %p290;
	mul.wide.s32 	%rd985, %r1681, 4;
	add.s64 	%rd139, %rd6, %rd985;
	mul.wide.s32 	%rd986, %r350, 4;
	add.s64 	%rd987, %rd6, %rd986;
	ld.local.u32 	%r1679, [%rd987];
	setp.ge.s32 	%p291, %r1218, %r1679;
	mov.u32 	%r1680, %r350;
	@%p291 bra 	$L__BB0_271;
	ld.local.u32 	%r1679, [%rd139];
	mov.u32 	%r1680, %r1681;
	mov.u32 	%r1681, %r350;
$L__BB0_271:
	mul.wide.s32 	%rd988, %r1663, 4;
	add.s64 	%rd989, %rd6, %rd988;
	ld.local.u32 	%r1219, [%rd989];
	setp.lt.s32 	%p292, %r1679, %r1219;
	min.s32 	%r1220, %r1679, %r1219;
	selp.b32 	%r1684, %r1680, %r1663, %p292;
	selp.b32 	%r401, %r1663, %r1680, %p292;
	mul.wide.s32 	%rd990, %r1684, 4;
	add.s64 	%rd140, %rd6, %rd990;
	mul.wide.s32 	%rd991, %r357, 4;
	add.s64 	%rd992, %rd6, %rd991;
	ld.local.u32 	%r1682, [%rd992];
	setp.ge.s32 	%p293, %r1220, %r1682;
	mov.u32 	%r1683, %r357;
	@%p293 bra 	$L__BB0_273;
	ld.local.u32 	%r1682, [%rd140];
	mov.u32 	%r1683, %r1684;
	mov.u32 	%r1684, %r357;
$L__BB0_273:
	mul.wide.s32 	%rd993, %r356, 4;
	add.s64 	%rd994, %rd6, %rd993;
	ld.local.u32 	%r1221, [%rd994];
	setp.lt.s32 	%p294, %r1682, %r1221;
	selp.b32 	%r407, %r1683, %r356, %p294;
	selp.b32 	%r408, %r356, %r1683, %p294;
	mul.wide.s32 	%rd995, %r359, 4;
	add.s64 	%rd996, %rd6, %rd995;
	ld.local.u32 	%r1222, [%rd996];
	mul.wide.s32 	%rd997, %r1666, 4;
	add.s64 	%rd998, %rd6, %rd997;
	ld.local.u32 	%r1223, [%rd998];
	setp.lt.s32 	%p295, %r1222, %r1223;
	min.s32 	%r1224, %r1222, %r1223;
	selp.b32 	%r1687, %r359, %r1666, %p295;
	selp.b32 	%r410, %r1666, %r359, %p295;
	mul.wide.s32 	%rd999, %r1687, 4;
	add.s64 	%rd141, %rd6, %rd999;
	mul.wide.s32 	%rd1000, %r366, 4;
	add.s64 	%rd1001, %rd6, %rd1000;
	ld.local.u32 	%r1685, [%rd1001];
	setp.ge.s32 	%p296, %r1224, %r1685;
	mov.u32 	%r1686, %r366;
	@%p296 bra 	$L__BB0_275;
	ld.local.u32 	%r1685, [%rd141];
	mov.u32 	%r1686, %r1687;
	mov.u32 	%r1687, %r366;
$L__BB0_275:
	mul.wide.s32 	%rd1002, %r1669, 4;
	add.s64 	%rd1003, %rd6, %rd1002;
	ld.local.u32 	%r1225, [%rd1003];
	setp.lt.s32 	%p297, %r1685, %r1225;
	min.s32 	%r1226, %r1685, %r1225;
	selp.b32 	%r1690, %r1686, %r1669, %p297;
	selp.b32 	%r417, %r1669, %r1686, %p297;
	mul.wide.s32 	%rd1004, %r1690, 4;
	add.s64 	%rd142, %rd6, %rd1004;
	mul.wide.s32 	%rd1005, %r373, 4;
	add.s64 	%rd1006, %rd6, %rd1005;
	ld.local.u32 	%r1688, [%rd1006];
	setp.ge.s32 	%p298, %r1226, %r1688;
	mov.u32 	%r1689, %r373;
	@%p298 bra 	$L__BB0_277;
	ld.local.u32 	%r1688, [%rd142];
	mov.u32 	%r1689, %r1690;
	mov.u32 	%r1690, %r373;
$L__BB0_277:
	mul.wide.s32 	%rd1007, %r1672, 4;
	add.s64 	%rd1008, %rd6, %rd1007;
	ld.local.u32 	%r1227, [%rd1008];
	setp.lt.s32 	%p299, %r1688, %r1227;
	min.s32 	%r1228, %r1688, %r1227;
	selp.b32 	%r1693, %r1689, %r1672, %p299;
	selp.b32 	%r424, %r1672, %r1689, %p299;
	mul.wide.s32 	%rd1009, %r1693, 4;
	add.s64 	%rd143, %rd6, %rd1009;
	mul.wide.s32 	%rd1010, %r380, 4;
	add.s64 	%rd1011, %rd6, %rd1010;
	ld.local.u32 	%r1691, [%rd1011];
	setp.ge.s32 	%p300, %r1228, %r1691;
	mov.u32 	%r1692, %r380;
	@%p300 bra 	$L__BB0_279;
	ld.local.u32 	%r1691, [%rd143];
	mov.u32 	%r1692, %r1693;
	mov.u32 	%r1693, %r380;
$L__BB0_279:
	mul.wide.s32 	%rd1012, %r1675, 4;
	add.s64 	%rd1013, %rd6, %rd1012;
	ld.local.u32 	%r1229, [%rd1013];
	setp.lt.s32 	%p301, %r1691, %r1229;
	min.s32 	%r1230, %r1691, %r1229;
	selp.b32 	%r1696, %r1692, %r1675, %p301;
	selp.b32 	%r431, %r1675, %r1692, %p301;
	mul.wide.s32 	%rd1014, %r1696, 4;
	add.s64 	%rd144, %rd6, %rd1014;
	mul.wide.s32 	%rd1015, %r387, 4;
	add.s64 	%rd1016, %rd6, %rd1015;
	ld.local.u32 	%r1694, [%rd1016];
	setp.ge.s32 	%p302, %r1230, %r1694;
	mov.u32 	%r1695, %r387;
	@%p302 bra 	$L__BB0_281;
	ld.local.u32 	%r1694, [%rd144];
	mov.u32 	%r1695, %r1696;
	mov.u32 	%r1696, %r387;
$L__BB0_281:
	mul.wide.s32 	%rd1017, %r1678, 4;
	add.s64 	%rd1018, %rd6, %rd1017;
	ld.local.u32 	%r1231, [%rd1018];
	setp.lt.s32 	%p303, %r1694, %r1231;
	min.s32 	%r1232, %r1694, %r1231;
	selp.b32 	%r1699, %r1695, %r1678, %p303;
	selp.b32 	%r438, %r1678, %r1695, %p303;
	mul.wide.s32 	%rd1019, %r1699, 4;
	add.s64 	%rd145, %rd6, %rd1019;
	mul.wide.s32 	%rd1020, %r394, 4;
	add.s64 	%rd1021, %rd6, %rd1020;
	ld.local.u32 	%r1697, [%rd1021];
	setp.ge.s32 	%p304, %r1232, %r1697;
	mov.u32 	%r1698, %r394;
	@%p304 bra 	$L__BB0_283;
	ld.local.u32 	%r1697, [%rd145];
	mov.u32 	%r1698, %r1699;
	mov.u32 	%r1699, %r394;
$L__BB0_283:
	mul.wide.s32 	%rd1022, %r1681, 4;
	add.s64 	%rd1023, %rd6, %rd1022;
	ld.local.u32 	%r1233, [%rd1023];
	setp.lt.s32 	%p305, %r1697, %r1233;
	min.s32 	%r1234, %r1697, %r1233;
	selp.b32 	%r1702, %r1698, %r1681, %p305;
	selp.b32 	%r445, %r1681, %r1698, %p305;
	mul.wide.s32 	%rd1024, %r1702, 4;
	add.s64 	%rd146, %rd6, %rd1024;
	mul.wide.s32 	%rd1025, %r401, 4;
	add.s64 	%rd1026, %rd6, %rd1025;
	ld.local.u32 	%r1700, [%rd1026];
	setp.ge.s32 	%p306, %r1234, %r1700;
	mov.u32 	%r1701, %r401;
	@%p306 bra 	$L__BB0_285;
	ld.local.u32 	%r1700, [%rd146];
	mov.u32 	%r1701, %r1702;
	mov.u32 	%r1702, %r401;
$L__BB0_285:
	mul.wide.s32 	%rd1027, %r1684, 4;
	add.s64 	%rd1028, %rd6, %rd1027;
	ld.local.u32 	%r1235, [%rd1028];
	setp.lt.s32 	%p307, %r1700, %r1235;
	min.s32 	%r1236, %r1700, %r1235;
	selp.b32 	%r1705, %r1701, %r1684, %p307;
	selp.b32 	%r452, %r1684, %r1701, %p307;
	mul.wide.s32 	%rd1029, %r1705, 4;
	add.s64 	%rd147, %rd6, %rd1029;
	mul.wide.s32 	%rd1030, %r408, 4;
	add.s64 	%rd1031, %rd6, %rd1030;
	ld.local.u32 	%r1703, [%rd1031];
	setp.ge.s32 	%p308, %r1236, %r1703;
	mov.u32 	%r1704, %r408;
	@%p308 bra 	$L__BB0_287;
	ld.local.u32 	%r1703, [%rd147];
	mov.u32 	%r1704, %r1705;
	mov.u32 	%r1705, %r408;
$L__BB0_287:
	mul.wide.s32 	%rd1032, %r407, 4;
	add.s64 	%rd1033, %rd6, %rd1032;
	ld.local.u32 	%r1237, [%rd1033];
	setp.lt.s32 	%p309, %r1703, %r1237;
	selp.b32 	%r458, %r1704, %r407, %p309;
	selp.b32 	%r459, %r407, %r1704, %p309;
	mul.wide.s32 	%rd1034, %r410, 4;
	add.s64 	%rd1035, %rd6, %rd1034;
	ld.local.u32 	%r1238, [%rd1035];
	mul.wide.s32 	%rd1036, %r1687, 4;
	add.s64 	%rd1037, %rd6, %rd1036;
	ld.local.u32 	%r1239, [%rd1037];
	setp.lt.s32 	%p310, %r1238, %r1239;
	min.s32 	%r1240, %r1238, %r1239;
	selp.b32 	%r1708, %r410, %r1687, %p310;
	selp.b32 	%r461, %r1687, %r410, %p310;
	mul.wide.s32 	%rd1038, %r1708, 4;
	add.s64 	%rd148, %rd6, %rd1038;
	mul.wide.s32 	%rd1039, %r417, 4;
	add.s64 	%rd1040, %rd6, %rd1039;
	ld.local.u32 	%r1706, [%rd1040];
	setp.ge.s32 	%p311, %r1240, %r1706;
	mov.u32 	%r1707, %r417;
	@%p311 bra 	$L__BB0_289;
	ld.local.u32 	%r1706, [%rd148];
	mov.u32 	%r1707, %r1708;
	mov.u32 	%r1708, %r417;
$L__BB0_289:
	mul.wide.s32 	%rd1041, %r1690, 4;
	add.s64 	%rd1042, %rd6, %rd1041;
	ld.local.u32 	%r1241, [%rd1042];
	setp.lt.s32 	%p312, %r1706, %r1241;
	min.s32 	%r1242, %r1706, %r1241;
	selp.b32 	%r1711, %r1707, %r1690, %p312;
	selp.b32 	%r468, %r1690, %r1707, %p312;
	mul.wide.s32 	%rd1043, %r1711, 4;
	add.s64 	%rd149, %rd6, %rd1043;
	mul.wide.s32 	%rd1044, %r424, 4;
	add.s64 	%rd1045, %rd6, %rd1044;
	ld.local.u32 	%r1709, [%rd1045];
	setp.ge.s32 	%p313, %r1242, %r1709;
	mov.u32 	%r1710, %r424;
	@%p313 bra 	$L__BB0_291;
	ld.local.u32 	%r1709, [%rd149];
	mov.u32 	%r1710, %r1711;
	mov.u32 	%r1711, %r424;
$L__BB0_291:
	mul.wide.s32 	%rd1046, %r1693, 4;
	add.s64 	%rd1047, %rd6, %rd1046;
	ld.local.u32 	%r1243, [%rd1047];
	setp.lt.s32 	%p314, %r1709, %r1243;
	min.s32 	%r1244, %r1709, %r1243;
	selp.b32 	%r1714, %r1710, %r1693, %p314;
	selp.b32 	%r475, %r1693, %r1710, %p314;
	mul.wide.s32 	%rd1048, %r1714, 4;
	add.s64 	%rd150, %rd6, %rd1048;
	mul.wide.s32 	%rd1049, %r431, 4;
	add.s64 	%rd1050, %rd6, %rd1049;
	ld.local.u32 	%r1712, [%rd1050];
	setp.ge.s32 	%p315, %r1244, %r1712;
	mov.u32 	%r1713, %r431;
	@%p315 bra 	$L__BB0_293;
	ld.local.u32 	%r1712, [%rd150];
	mov.u32 	%r1713, %r1714;
	mov.u32 	%r1714, %r431;
$L__BB0_293:
	mul.wide.s32 	%rd1051, %r1696, 4;
	add.s64 	%rd1052, %rd6, %rd1051;
	ld.local.u32 	%r1245, [%rd1052];
	setp.lt.s32 	%p316, %r1712, %r1245;
	min.s32 	%r1246, %r1712, %r1245;
	selp.b32 	%r1717, %r1713, %r1696, %p316;
	selp.b32 	%r482, %r1696, %r1713, %p316;
	mul.wide.s32 	%rd1053, %r1717, 4;
	add.s64 	%rd151, %rd6, %rd1053;
	mul.wide.s32 	%rd1054, %r438, 4;
	add.s64 	%rd1055, %rd6, %rd1054;
	ld.local.u32 	%r1715, [%rd1055];
	setp.ge.s32 	%p317, %r1246, %r1715;
	mov.u32 	%r1716, %r438;
	@%p317 bra 	$L__BB0_295;
	ld.local.u32 	%r1715, [%rd151];
	mov.u32 	%r1716, %r1717;
	mov.u32 	%r1717, %r438;
$L__BB0_295:
	mul.wide.s32 	%rd1056, %r1699, 4;
	add.s64 	%rd1057, %rd6, %rd1056;
	ld.local.u32 	%r1247, [%rd1057];
	setp.lt.s32 	%p318, %r1715, %r1247;
	min.s32 	%r1248, %r1715, %r1247;
	selp.b32 	%r1720, %r1716, %r1699, %p318;
	selp.b32 	%r489, %r1699, %r1716, %p318;
	mul.wide.s32 	%rd1058, %r1720, 4;
	add.s64 	%rd152, %rd6, %rd1058;
	mul.wide.s32 	%rd1059, %r445, 4;
	add.s64 	%rd1060, %rd6, %rd1059;
	ld.local.u32 	%r1718, [%rd1060];
	setp.ge.s32 	%p319, %r1248, %r1718;
	mov.u32 	%r1719, %r445;
	@%p319 bra 	$L__BB0_297;
	ld.local.u32 	%r1718, [%rd152];
	mov.u32 	%r1719, %r1720;
	mov.u32 	%r1720, %r445;
$L__BB0_297:
	mul.wide.s32 	%rd1061, %r1702, 4;
	add.s64 	%rd1062, %rd6, %rd1061;
	ld.local.u32 	%r1249, [%rd1062];
	setp.lt.s32 	%p320, %r1718, %r1249;
	min.s32 	%r1250, %r1718, %r1249;
	selp.b32 	%r1723, %r1719, %r1702, %p320;
	selp.b32 	%r496, %r1702, %r1719, %p320;
	mul.wide.s32 	%rd1063, %r1723, 4;
	add.s64 	%rd153, %rd6, %rd1063;
	mul.wide.s32 	%rd1064, %r452, 4;
	add.s64 	%rd1065, %rd6, %rd1064;
	ld.local.u32 	%r1721, [%rd1065];
	setp.ge.s32 	%p321, %r1250, %r1721;
	mov.u32 	%r1722, %r452;
	@%p321 bra 	$L__BB0_299;
	ld.local.u32 	%r1721, [%rd153];
	mov.u32 	%r1722, %r1723;
	mov.u32 	%r1723, %r452;
$L__BB0_299:
	mul.wide.s32 	%rd1066, %r1705, 4;
	add.s64 	%rd1067, %rd6, %rd1066;
	ld.local.u32 	%r1251, [%rd1067];
	setp.lt.s32 	%p322, %r1721, %r1251;
	min.s32 	%r1252, %r1721, %r1251;
	selp.b32 	%r1726, %r1722, %r1705, %p322;
	selp.b32 	%r503, %r1705, %r1722, %p322;
	mul.wide.s32 	%rd1068, %r1726, 4;
	add.s64 	%rd154, %rd6, %rd1068;
	mul.wide.s32 	%rd1069, %r459, 4;
	add.s64 	%rd1070, %rd6, %rd1069;
	ld.local.u32 	%r1724, [%rd1070];
	setp.ge.s32 	%p323, %r1252, %r1724;
	mov.u32 	%r1725, %r459;
	@%p323 bra 	$L__BB0_301;
	ld.local.u32 	%r1724, [%rd154];
	mov.u32 	%r1725, %r1726;
	mov.u32 	%r1726, %r459;
$L__BB0_301:
	mul.wide.s32 	%rd1071, %r458, 4;
	add.s64 	%rd1072, %rd6, %rd1071;
	ld.local.u32 	%r1253, [%rd1072];
	setp.lt.s32 	%p324, %r1724, %r1253;
	selp.b32 	%r509, %r1725, %r458, %p324;
	selp.b32 	%r510, %r458, %r1725, %p324;
	mul.wide.s32 	%rd1073, %r461, 4;
	add.s64 	%rd1074, %rd6, %rd1073;
	ld.local.u32 	%r1254, [%rd1074];
	mul.wide.s32 	%rd1075, %r1708, 4;
	add.s64 	%rd1076, %rd6, %rd1075;
	ld.local.u32 	%r1255, [%rd1076];
	setp.lt.s32 	%p325, %r1254, %r1255;
	min.s32 	%r1256, %r1254, %r1255;
	selp.b32 	%r1729, %r461, %r1708, %p325;
	selp.b32 	%r512, %r1708, %r461, %p325;
	mul.wide.s32 	%rd1077, %r1729, 4;
	add.s64 	%rd155, %rd6, %rd1077;
	mul.wide.s32 	%rd1078, %r468, 4;
	add.s64 	%rd1079, %rd6, %rd1078;
	ld.local.u32 	%r1727, [%rd1079];
	setp.ge.s32 	%p326, %r1256, %r1727;
	mov.u32 	%r1728, %r468;
	@%p326 bra 	$L__BB0_303;
	ld.local.u32 	%r1727, [%rd155];
	mov.u32 	%r1728, %r1729;
	mov.u32 	%r1729, %r468;
$L__BB0_303:
	mul.wide.s32 	%rd1080, %r1711, 4;
	add.s64 	%rd1081, %rd6, %rd1080;
	ld.local.u32 	%r1257, [%rd1081];
	setp.lt.s32 	%p327, %r1727, %r1257;
	min.s32 	%r1258, %r1727, %r1257;
	selp.b32 	%r1732, %r1728, %r1711, %p327;
	selp.b32 	%r519, %r1711, %r1728, %p327;
	mul.wide.s32 	%rd1082, %r1732, 4;
	add.s64 	%rd156, %rd6, %rd1082;
	mul.wide.s32 	%rd1083, %r475, 4;
	add.s64 	%rd1084, %rd6, %rd1083;
	ld.local.u32 	%r1730, [%rd1084];
	setp.ge.s32 	%p328, %r1258, %r1730;
	mov.u32 	%r1731, %r475;
	@%p328 bra 	$L__BB0_305;
	ld.local.u32 	%r1730, [%rd156];
	mov.u32 	%r1731, %r1732;
	mov.u32 	%r1732, %r475;
$L__BB0_305:
	mul.wide.s32 	%rd1085, %r1714, 4;
	add.s64 	%rd1086, %rd6, %rd1085;
	ld.local.u32 	%r1259, [%rd1086];
	setp.lt.s32 	%p329, %r1730, %r1259;
	min.s32 	%r1260, %r1730, %r1259;
	selp.b32 	%r1735, %r1731, %r1714, %p329;
	selp.b32 	%r526, %r1714, %r1731, %p329;
	mul.wide.s32 	%rd1087, %r1735, 4;
	add.s64 	%rd157, %rd6, %rd1087;
	mul.wide.s32 	%rd1088, %r482, 4;
	add.s64 	%rd1089, %rd6, %rd1088;
	ld.local.u32 	%r1733, [%rd1089];
	setp.ge.s32 	%p330, %r1260, %r1733;
	mov.u32 	%r1734, %r482;
	@%p330 bra 	$L__BB0_307;
	ld.local.u32 	%r1733, [%rd157];
	mov.u32 	%r1734, %r1735;
	mov.u32 	%r1735, %r482;
$L__BB0_307:
	mul.wide.s32 	%rd1090, %r1717, 4;
	add.s64 	%rd1091, %rd6, %rd1090;
	ld.local.u32 	%r1261, [%rd1091];
	setp.lt.s32 	%p331, %r1733, %r1261;
	min.s32 	%r1262, %r1733, %r1261;
	selp.b32 	%r1738, %r1734, %r1717, %p331;
	selp.b32 	%r533, %r1717, %r1734, %p331;
	mul.wide.s32 	%rd1092, %r1738, 4;
	add.s64 	%rd158, %rd6, %rd1092;
	mul.wide.s32 	%rd1093, %r489, 4;
	add.s64 	%rd1094, %rd6, %rd1093;
	ld.local.u32 	%r1736, [%rd1094];
	setp.ge.s32 	%p332, %r1262, %r1736;
	mov.u32 	%r1737, %r489;
	@%p332 bra 	$L__BB0_309;
	ld.local.u32 	%r1736, [%rd158];
	mov.u32 	%r1737, %r1738;
	mov.u32 	%r1738, %r489;
$L__BB0_309:
	mul.wide.s32 	%rd1095, %r1720, 4;
	add.s64 	%rd1096, %rd6, %rd1095;
	ld.local.u32 	%r1263, [%rd1096];
	setp.lt.s32 	%p333, %r1736, %r1263;
	min.s32 	%r1264, %r1736, %r1263;
	selp.b32 	%r1741, %r1737, %r1720, %p333;
	selp.b32 	%r540, %r1720, %r1737, %p333;
	mul.wide.s32 	%rd1097, %r1741, 4;
	add.s64 	%rd159, %rd6, %rd1097;
	mul.wide.s32 	%rd1098, %r496, 4;
	add.s64 	%rd1099, %rd6, %rd1098;
	ld.local.u32 	%r1739, [%rd1099];
	setp.ge.s32 	%p334, %r1264, %r1739;
	mov.u32 	%r1740, %r496;
	@%p334 bra 	$L__BB0_311;
	ld.local.u32 	%r1739, [%rd159];
	mov.u32 	%r1740, %r1741;
	mov.u32 	%r1741, %r496;
$L__BB0_311:
	mul.wide.s32 	%rd1100, %r1723, 4;
	add.s64 	%rd1101, %rd6, %rd1100;
	ld.local.u32 	%r1265, [%rd1101];
	setp.lt.s32 	%p335, %r1739, %r1265;
	min.s32 	%r1266, %r1739, %r1265;
	selp.b32 	%r1744, %r1740, %r1723, %p335;
	selp.b32 	%r547, %r1723, %r1740, %p335;
	mul.wide.s32 	%rd1102, %r1744, 4;
	add.s64 	%rd160, %rd6, %rd1102;
	mul.wide.s32 	%rd1103, %r503, 4;
	add.s64 	%rd1104, %rd6, %rd1103;
	ld.local.u32 	%r1742, [%rd1104];
	setp.ge.s32 	%p336, %r1266, %r1742;
	mov.u32 	%r1743, %r503;
	@%p336 bra 	$L__BB0_313;
	ld.local.u32 	%r1742, [%rd160];
	mov.u32 	%r1743, %r1744;
	mov.u32 	%r1744, %r503;
$L__BB0_313:
	mul.wide.s32 	%rd1105, %r1726, 4;
	add.s64 	%rd1106, %rd6, %rd1105;
	ld.local.u32 	%r1267, [%rd1106];
	setp.lt.s32 	%p337, %r1742, %r1267;
	min.s32 	%r1268, %r1742, %r1267;
	selp.b32 	%r1747, %r1743, %r1726, %p337;
	selp.b32 	%r554, %r1726, %r1743, %p337;
	mul.wide.s32 	%rd1107, %r1747, 4;
	add.s64 	%rd161, %rd6, %rd1107;
	mul.wide.s32 	%rd1108, %r510, 4;
	add.s64 	%rd1109, %rd6, %rd1108;
	ld.local.u32 	%r1745, [%rd1109];
	setp.ge.s32 	%p338, %r1268, %r1745;
	mov.u32 	%r1746, %r510;
	@%p338 bra 	$L__BB0_315;
	ld.local.u32 	%r1745, [%rd161];
	mov.u32 	%r1746, %r1747;
	mov.u32 	%r1747, %r510;
$L__BB0_315:
	mul.wide.s32 	%rd1110, %r509, 4;
	add.s64 	%rd1111, %rd6, %rd1110;
	ld.local.u32 	%r1269, [%rd1111];
	setp.lt.s32 	%p339, %r1745, %r1269;
	selp.b32 	%r560, %r1746, %r509, %p339;
	selp.b32 	%r561, %r509, %r1746, %p339;
	mul.wide.s32 	%rd1112, %r512, 4;
	add.s64 	%rd1113, %rd6, %rd1112;
	ld.local.u32 	%r1270, [%rd1113];
	mul.wide.s32 	%rd1114, %r1729, 4;
	add.s64 	%rd1115, %rd6, %rd1114;
	ld.local.u32 	%r1271, [%rd1115];
	setp.lt.s32 	%p340, %r1270, %r1271;
	min.s32 	%r1272, %r1270, %r1271;
	selp.b32 	%r1750, %r512, %r1729, %p340;
	selp.b32 	%r563, %r1729, %r512, %p340;
	mul.wide.s32 	%rd1116, %r1750, 4;
	add.s64 	%rd162, %rd6, %rd1116;
	mul.wide.s32 	%rd1117, %r519, 4;
	add.s64 	%rd1118, %rd6, %rd1117;
	ld.local.u32 	%r1748, [%rd1118];
	setp.ge.s32 	%p341, %r1272, %r1748;
	mov.u32 	%r1749, %r519;
	@%p341 bra 	$L__BB0_317;
	ld.local.u32 	%r1748, [%rd162];
	mov.u32 	%r1749, %r1750;
	mov.u32 	%r1750, %r519;
$L__BB0_317:
	mul.wide.s32 	%rd1119, %r1732, 4;
	add.s64 	%rd1120, %rd6, %rd1119;
	ld.local.u32 	%r1273, [%rd1120];
	setp.lt.s32 	%p342, %r1748, %r1273;
	min.s32 	%r1274, %r1748, %r1273;
	selp.b32 	%r1753, %r1749, %r1732, %p342;
	selp.b32 	%r570, %r1732, %r1749, %p342;
	mul.wide.s32 	%rd1121, %r1753, 4;
	add.s64 	%rd163, %rd6, %rd1121;
	mul.wide.s32 	%rd1122, %r526, 4;
	add.s64 	%rd1123, %rd6, %rd1122;
	ld.local.u32 	%r1751, [%rd1123];
	setp.ge.s32 	%p343, %r1274, %r1751;
	mov.u32 	%r1752, %r526;
	@%p343 bra 	$L__BB0_319;
	ld.local.u32 	%r1751, [%rd163];
	mov.u32 	%r1752, %r1753;
	mov.u32 	%r1753, %r526;
$L__BB0_319:
	mul.wide.s32 	%rd1124, %r1735, 4;
	add.s64 	%rd1125, %rd6, %rd1124;
	ld.local.u32 	%r1275, [%rd1125];
	setp.lt.s32 	%p344, %r1751, %r1275;
	min.s32 	%r1276, %r1751, %r1275;
	selp.b32 	%r1756, %r1752, %r1735, %p344;
	selp.b32 	%r577, %r1735, %r1752, %p344;
	mul.wide.s32 	%rd1126, %r1756, 4;
	add.s64 	%rd164, %rd6, %rd1126;
	mul.wide.s32 	%rd1127, %r533, 4;
	add.s64 	%rd1128, %rd6, %rd1127;
	ld.local.u32 	%r1754, [%rd1128];
	setp.ge.s32 	%p345, %r1276, %r1754;
	mov.u32 	%r1755, %r533;
	@%p345 bra 	$L__BB0_321;
	ld.local.u32 	%r1754, [%rd164];
	mov.u32 	%r1755, %r1756;
	mov.u32 	%r1756, %r533;
$L__BB0_321:
	mul.wide.s32 	%rd1129, %r1738, 4;
	add.s64 	%rd1130, %rd6, %rd1129;
	ld.local.u32 	%r1277, [%rd1130];
	setp.lt.s32 	%p346, %r1754, %r1277;
	min.s32 	%r1278, %r1754, %r1277;
	selp.b32 	%r1759, %r1755, %r1738, %p346;
	selp.b32 	%r584, %r1738, %r1755, %p346;
	mul.wide.s32 	%rd1131, %r1759, 4;
	add.s64 	%rd165, %rd6, %rd1131;
	mul.wide.s32 	%rd1132, %r540, 4;
	add.s64 	%rd1133, %rd6, %rd1132;
	ld.local.u32 	%r1757, [%rd1133];
	setp.ge.s32 	%p347, %r1278, %r1757;
	mov.u32 	%r1758, %r540;
	@%p347 bra 	$L__BB0_323;
	ld.local.u32 	%r1757, [%rd165];
	mov.u32 	%r1758, %r1759;
	mov.u32 	%r1759, %r540;
$L__BB0_323:
	mul.wide.s32 	%rd1134, %r1741, 4;
	add.s64 	%rd1135, %rd6, %rd1134;
	ld.local.u32 	%r1279, [%rd1135];
	setp.lt.s32 	%p348, %r1757, %r1279;
	min.s32 	%r1280, %r1757, %r1279;
	selp.b32 	%r1762, %r1758, %r1741, %p348;
	selp.b32 	%r591, %r1741, %r1758, %p348;
	mul.wide.s32 	%rd1136, %r1762, 4;
	add.s64 	%rd166, %rd6, %rd1136;
	mul.wide.s32 	%rd1137, %r547, 4;
	add.s64 	%rd1138, %rd6, %rd1137;
	ld.local.u32 	%r1760, [%rd1138];
	setp.ge.s32 	%p349, %r1280, %r1760;
	mov.u32 	%r1761, %r547;
	@%p349 bra 	$L__BB0_325;
	ld.local.u32 	%r1760, [%rd166];
	mov.u32 	%r1761, %r1762;
	mov.u32 	%r1762, %r547;
$L__BB0_325:
	mul.wide.s32 	%rd1139, %r1744, 4;
	add.s64 	%rd1140, %rd6, %rd1139;
	ld.local.u32 	%r1281, [%rd1140];
	setp.lt.s32 	%p350, %r1760, %r1281;
	min.s32 	%r1282, %r1760, %r1281;
	selp.b32 	%r1765, %r1761, %r1744, %p350;
	selp.b32 	%r598, %r1744, %r1761, %p350;
	mul.wide.s32 	%rd1141, %r1765, 4;
	add.s64 	%rd167, %rd6, %rd1141;
	mul.wide.s32 	%rd1142, %r554, 4;
	add.s64 	%rd1143, %rd6, %rd1142;
	ld.local.u32 	%r1763, [%rd1143];
	setp.ge.s32 	%p351, %r1282, %r1763;
	mov.u32 	%r1764, %r554;
	@%p351 bra 	$L__BB0_327;
	ld.local.u32 	%r1763, [%rd167];
	mov.u32 	%r1764, %r1765;
	mov.u32 	%r1765, %r554;
$L__BB0_327:
	mul.wide.s32 	%rd1144, %r1747, 4;
	add.s64 	%rd1145, %rd6, %rd1144;
	ld.local.u32 	%r1283, [%rd1145];
	setp.lt.s32 	%p352, %r1763, %r1283;
	min.s32 	%r1284, %r1763, %r1283;
	selp.b32 	%r1768, %r1764, %r1747, %p352;
	selp.b32 	%r605, %r1747, %r1764, %p352;
	mul.wide.s32 	%rd1146, %r1768, 4;
	add.s64 	%rd168, %rd6, %rd1146;
	mul.wide.s32 	%rd1147, %r561, 4;
	add.s64 	%rd1148, %rd6, %rd1147;
	ld.local.u32 	%r1766, [%rd1148];
	setp.ge.s32 	%p353, %r1284, %r1766;
	mov.u32 	%r1767, %r561;
	@%p353 bra 	$L__BB0_329;
	ld.local.u32 	%r1766, [%rd168];
	mov.u32 	%r1767, %r1768;
	mov.u32 	%r1768, %r561;
$L__BB0_329:
	mul.wide.s32 	%rd1149, %r560, 4;
	add.s64 	%rd1150, %rd6, %rd1149;
	ld.local.u32 	%r1285, [%rd1150];
	setp.lt.s32 	%p354, %r1766, %r1285;
	selp.b32 	%r611, %r1767, %r560, %p354;
	selp.b32 	%r612, %r560, %r1767, %p354;
	mul.wide.s32 	%rd1151, %r563, 4;
	add.s64 	%rd1152, %rd6, %rd1151;
	ld.local.u32 	%r1286, [%rd1152];
	mul.wide.s32 	%rd1153, %r1750, 4;
	add.s64 	%rd1154, %rd6, %rd1153;
	ld.local.u32 	%r1287, [%rd1154];
	setp.lt.s32 	%p355, %r1286, %r1287;
	min.s32 	%r1288, %r1286, %r1287;
	selp.b32 	%r1771, %r563, %r1750, %p355;
	selp.b32 	%r614, %r1750, %r563, %p355;
	mul.wide.s32 	%rd1155, %r1771, 4;
	add.s64 	%rd169, %rd6, %rd1155;
	mul.wide.s32 	%rd1156, %r570, 4;
	add.s64 	%rd1157, %rd6, %rd1156;
	ld.local.u32 	%r1769, [%rd1157];
	setp.ge.s32 	%p356, %r1288, %r1769;
	mov.u32 	%r1770, %r570;
	@%p356 bra 	$L__BB0_331;
	ld.local.u32 	%r1769, [%rd169];
	mov.u32 	%r1770, %r1771;
	mov.u32 	%r1771, %r570;
$L__BB0_331:
	mul.wide.s32 	%rd1158, %r1753, 4;
	add.s64 	%rd1159, %rd6, %rd1158;
	ld.local.u32 	%r1289, [%rd1159];
	setp.lt.s32 	%p357, %r1769, %r1289;
	min.s32 	%r1290, %r1769, %r1289;
	selp.b32 	%r1774, %r1770, %r1753, %p357;
	selp.b32 	%r621, %r1753, %r1770, %p357;
	mul.wide.s32 	%rd1160, %r1774, 4;
	add.s64 	%rd170, %rd6, %rd1160;
	mul.wide.s32 	%rd1161, %r577, 4;
	add.s64 	%rd1162, %rd6, %rd1161;
	ld.local.u32 	%r1772, [%rd1162];
	setp.ge.s32 	%p358, %r1290, %r1772;
	mov.u32 	%r1773, %r577;
	@%p358 bra 	$L__BB0_333;
	ld.local.u32 	%r1772, [%rd170];
	mov.u32 	%r1773, %r1774;
	mov.u32 	%r1774, %r577;
$L__BB0_333:
	mul.wide.s32 	%rd1163, %r1756, 4;
	add.s64 	%rd1164, %rd6, %rd1163;
	ld.local.u32 	%r1291, [%rd1164];
	setp.lt.s32 	%p359, %r1772, %r1291;
	min.s32 	%r1292, %r1772, %r1291;
	selp.b32 	%r1777, %r1773, %r1756, %p359;
	selp.b32 	%r628, %r1756, %r1773, %p359;
	mul.wide.s32 	%rd1165, %r1777, 4;
	add.s64 	%rd171, %rd6, %rd1165;
	mul.wide.s32 	%rd1166, %r584, 4;
	add.s64 	%rd1167, %rd6, %rd1166;
	ld.local.u32 	%r1775, [%rd1167];
	setp.ge.s32 	%p360, %r1292, %r1775;
	mov.u32 	%r1776, %r584;
	@%p360 bra 	$L__BB0_335;
	ld.local.u32 	%r1775, [%rd171];
	mov.u32 	%r1776, %r1777;
	mov.u32 	%r1777, %r584;
$L__BB0_335:
	mul.wide.s32 	%rd1168, %r1759, 4;
	add.s64 	%rd1169, %rd6, %rd1168;
	ld.local.u32 	%r1293, [%rd1169];
	setp.lt.s32 	%p361, %r1775, %r1293;
	min.s32 	%r1294, %r1775, %r1293;
	selp.b32 	%r1780, %r1776, %r1759, %p361;
	selp.b32 	%r635, %r1759, %r1776, %p361;
	mul.wide.s32 	%rd1170, %r1780, 4;
	add.s64 	%rd172, %rd6, %rd1170;
	mul.wide.s32 	%rd1171, %r591, 4;
	add.s64 	%rd1172, %rd6, %rd1171;
	ld.local.u32 	%r1778, [%rd1172];
	setp.ge.s32 	%p362, %r1294, %r1778;
	mov.u32 	%r1779, %r591;
	@%p362 bra 	$L__BB0_337;
	ld.local.u32 	%r1778, [%rd172];
	mov.u32 	%r1779, %r1780;
	mov.u32 	%r1780, %r591;
$L__BB0_337:
	mul.wide.s32 	%rd1173, %r1762, 4;
	add.s64 	%rd1174, %rd6, %rd1173;
	ld.local.u32 	%r1295, [%rd1174];
	setp.lt.s32 	%p363, %r1778, %r1295;
	min.s32 	%r1296, %r1778, %r1295;
	selp.b32 	%r1783, %r1779, %r1762, %p363;
	selp.b32 	%r642, %r1762, %r1779, %p363;
	mul.wide.s32 	%rd1175, %r1783, 4;
	add.s64 	%rd173, %rd6, %rd1175;
	mul.wide.s32 	%rd1176, %r598, 4;
	add.s64 	%rd1177, %rd6, %rd1176;
	ld.local.u32 	%r1781, [%rd1177];
	setp.ge.s32 	%p364, %r1296, %r1781;
	mov.u32 	%r1782, %r598;
	@%p364 bra 	$L__BB0_339;
	ld.local.u32 	%r1781, [%rd173];
	mov.u32 	%r1782, %r1783;
	mov.u32 	%r1783, %r598;
$L__BB0_339:
	mul.wide.s32 	%rd1178, %r1765, 4;
	add.s64 	%rd1179, %rd6, %rd1178;
	ld.local.u32 	%r1297, [%rd1179];
	setp.lt.s32 	%p365, %r1781, %r1297;
	min.s32 	%r1298, %r1781, %r1297;
	selp.b32 	%r1786, %r1782, %r1765, %p365;
	selp.b32 	%r649, %r1765, %r1782, %p365;
	mul.wide.s32 	%rd1180, %r1786, 4;
	add.s64 	%rd174, %rd6, %rd1180;
	mul.wide.s32 	%rd1181, %r605, 4;
	add.s64 	%rd1182, %rd6, %rd1181;
	ld.local.u32 	%r1784, [%rd1182];
	setp.ge.s32 	%p366, %r1298, %r1784;
	mov.u32 	%r1785, %r605;
	@%p366 bra 	$L__BB0_341;
	ld.local.u32 	%r1784, [%rd174];
	mov.u32 	%r1785, %r1786;
	mov.u32 	%r1786, %r605;
$L__BB0_341:
	mul.wide.s32 	%rd1183, %r1768, 4;
	add.s64 	%rd1184, %rd6, %rd1183;
	ld.local.u32 	%r1299, [%rd1184];
	setp.lt.s32 	%p367, %r1784, %r1299;
	min.s32 	%r1300, %r1784, %r1299;
	selp.b32 	%r1789, %r1785, %r1768, %p367;
	selp.b32 	%r656, %r1768, %r1785, %p367;
	mul.wide.s32 	%rd1185, %r1789, 4;
	add.s64 	%rd175, %rd6, %rd1185;
	mul.wide.s32 	%rd1186, %r612, 4;
	add.s64 	%rd1187, %rd6, %rd1186;
	ld.local.u32 	%r1787, [%rd1187];
	setp.ge.s32 	%p368, %r1300, %r1787;
	mov.u32 	%r1788, %r612;
	@%p368 bra 	$L__BB0_343;
	ld.local.u32 	%r1787, [%rd175];
	mov.u32 	%r1788, %r1789;
	mov.u32 	%r1789, %r612;
$L__BB0_343:
	mul.wide.s32 	%rd1188, %r611, 4;
	add.s64 	%rd1189, %rd6, %rd1188;
	ld.local.u32 	%r1301, [%rd1189];
	setp.lt.s32 	%p369, %r1787, %r1301;
	selp.b32 	%r662, %r1788, %r611, %p369;
	selp.b32 	%r663, %r611, %r1788, %p369;
	mul.wide.s32 	%rd1190, %r614, 4;
	add.s64 	%rd1191, %rd6, %rd1190;
	ld.local.u32 	%r1302, [%rd1191];
	mul.wide.s32 	%rd1192, %r1771, 4;
	add.s64 	%rd1193, %rd6, %rd1192;
	ld.local.u32 	%r1303, [%rd1193];
	setp.lt.s32 	%p370, %r1302, %r1303;
	min.s32 	%r1304, %r1302, %r1303;
	selp.b32 	%r1792, %r614, %r1771, %p370;
	selp.b32 	%r665, %r1771, %r614, %p370;
	mul.wide.s32 	%rd1194, %r1792, 4;
	add.s64 	%rd176, %rd6, %rd1194;
	mul.wide.s32 	%rd1195, %r621, 4;
	add.s64 	%rd1196, %rd6, %rd1195;
	ld.local.u32 	%r1790, [%rd1196];
	setp.ge.s32 	%p371, %r1304, %r1790;
	mov.u32 	%r1791, %r621;
	@%p371 bra 	$L__BB0_345;
	ld.local.u32 	%r1790, [%rd176];
	mov.u32 	%r1791, %r1792;
	mov.u32 	%r1792, %r621;
$L__BB0_345:
	mul.wide.s32 	%rd1197, %r1774, 4;
	add.s64 	%rd1198, %rd6, %rd1197;
	ld.local.u32 	%r1305, [%rd1198];
	setp.lt.s32 	%p372, %r1790, %r1305;
	min.s32 	%r1306, %r1790, %r1305;
	selp.b32 	%r1795, %r1791, %r1774, %p372;
	selp.b32 	%r672, %r1774, %r1791, %p372;
	mul.wide.s32 	%rd1199, %r1795, 4;
	add.s64 	%rd177, %rd6, %rd1199;
	mul.wide.s32 	%rd1200, %r628, 4;
	add.s64 	%rd1201, %rd6, %rd1200;
	ld.local.u32 	%r1793, [%rd1201];
	setp.ge.s32 	%p373, %r1306, %r1793;
	mov.u32 	%r1794, %r628;
	@%p373 bra 	$L__BB0_347;
	ld.local.u32 	%r1793, [%rd177];
	mov.u32 	%r1794, %r1795;
	mov.u32 	%r1795, %r628;
$L__BB0_347:
	mul.wide.s32 	%rd1202, %r1777, 4;
	add.s64 	%rd1203, %rd6, %rd1202;
	ld.local.u32 	%r1307, [%rd1203];
	setp.lt.s32 	%p374, %r1793, %r1307;
	min.s32 	%r1308, %r1793, %r1307;
	selp.b32 	%r1798, %r1794, %r1777, %p374;
	selp.b32 	%r679, %r1777, %r1794, %p374;
	mul.wide.s32 	%rd1204, %r1798, 4;
	add.s64 	%rd178, %rd6, %rd1204;
	mul.wide.s32 	%rd1205, %r635, 4;
	add.s64 	%rd1206, %rd6, %rd1205;
	ld.local.u32 	%r1796, [%rd1206];
	setp.ge.s32 	%p375, %r1308, %r1796;
	mov.u32 	%r1797, %r635;
	@%p375 bra 	$L__BB0_349;
	ld.local.u32 	%r1796, [%rd178];
	mov.u32 	%r1797, %r1798;
	mov.u32 	%r1798, %r635;
$L__BB0_349:
	mul.wide.s32 	%rd1207, %r1780, 4;
	add.s64 	%rd1208, %rd6, %rd1207;
	ld.local.u32 	%r1309, [%rd1208];
	setp.lt.s32 	%p376, %r1796, %r1309;
	min.s32 	%r1310, %r1796, %r1309;
	selp.b32 	%r1801, %r1797, %r1780, %p376;
	selp.b32 	%r686, %r1780, %r1797, %p376;
	mul.wide.s32 	%rd1209, %r1801, 4;
	add.s64 	%rd179, %rd6, %rd1209;
	mul.wide.s32 	%rd1210, %r642, 4;
	add.s64 	%rd1211, %rd6, %rd1210;
	ld.local.u32 	%r1799, [%rd1211];
	setp.ge.s32 	%p377, %r1310, %r1799;
	mov.u32 	%r1800, %r642;
	@%p377 bra 	$L__BB0_351;
	ld.local.u32 	%r1799, [%rd179];
	mov.u32 	%r1800, %r1801;
	mov.u32 	%r1801, %r642;
$L__BB0_351:
	mul.wide.s32 	%rd1212, %r1783, 4;
	add.s64 	%rd1213, %rd6, %rd1212;
	ld.local.u32 	%r1311, [%rd1213];
	setp.lt.s32 	%p378, %r1799, %r1311;
	min.s32 	%r1312, %r1799, %r1311;
	selp.b32 	%r1804, %r1800, %r1783, %p378;
	selp.b32 	%r693, %r1783, %r1800, %p378;
	mul.wide.s32 	%rd1214, %r1804, 4;
	add.s64 	%rd180, %rd6, %rd1214;
	mul.wide.s32 	%rd1215, %r649, 4;
	add.s64 	%rd1216, %rd6, %rd1215;
	ld.local.u32 	%r1802, [%rd1216];
	setp.ge.s32 	%p379, %r1312, %r1802;
	mov.u32 	%r1803, %r649;
	@%p379 bra 	$L__BB0_353;
	ld.local.u32 	%r1802, [%rd180];
	mov.u32 	%r1803, %r1804;
	mov.u32 	%r1804, %r649;
$L__BB0_353:
	mul.wide.s32 	%rd1217, %r1786, 4;
	add.s64 	%rd1218, %rd6, %rd1217;
	ld.local.u32 	%r1313, [%rd1218];
	setp.lt.s32 	%p380, %r1802, %r1313;
	min.s32 	%r1314, %r1802, %r1313;
	selp.b32 	%r1807, %r1803, %r1786, %p380;
	selp.b32 	%r700, %r1786, %r1803, %p380;
	mul.wide.s32 	%rd1219, %r1807, 4;
	add.s64 	%rd181, %rd6, %rd1219;
	mul.wide.s32 	%rd1220, %r656, 4;
	add.s64 	%rd1221, %rd6, %rd1220;
	ld.local.u32 	%r1805, [%rd1221];
	setp.ge.s32 	%p381, %r1314, %r1805;
	mov.u32 	%r1806, %r656;
	@%p381 bra 	$L__BB0_355;
	ld.local.u32 	%r1805, [%rd181];
	mov.u32 	%r1806, %r1807;
	mov.u32 	%r1807, %r656;
$L__BB0_355:
	mul.wide.s32 	%rd1222, %r1789, 4;
	add.s64 	%rd1223, %rd6, %rd1222;
	ld.local.u32 	%r1315, [%rd1223];
	setp.lt.s32 	%p382, %r1805, %r1315;
	min.s32 	%r1316, %r1805, %r1315;
	selp.b32 	%r1810, %r1806, %r1789, %p382;
	selp.b32 	%r707, %r1789, %r1806, %p382;
	mul.wide.s32 	%rd1224, %r1810, 4;
	add.s64 	%rd182, %rd6, %rd1224;
	mul.wide.s32 	%rd1225, %r663, 4;
	add.s64 	%rd1226, %rd6, %rd1225;
	ld.local.u32 	%r1808, [%rd1226];
	setp.ge.s32 	%p383, %r1316, %r1808;
	mov.u32 	%r1809, %r663;
	@%p383 bra 	$L__BB0_357;
	ld.local.u32 	%r1808, [%rd182];
	mov.u32 	%r1809, %r1810;
	mov.u32 	%r1810, %r663;
$L__BB0_357:
	mul.wide.s32 	%rd1227, %r662, 4;
	add.s64 	%rd1228, %rd6, %rd1227;
	ld.local.u32 	%r1317, [%rd1228];
	setp.lt.s32 	%p384, %r1808, %r1317;
	selp.b32 	%r713, %r1809, %r662, %p384;
	selp.b32 	%r714, %r662, %r1809, %p384;
	mul.wide.s32 	%rd1229, %r665, 4;
	add.s64 	%rd1230, %rd6, %rd1229;
	ld.local.u32 	%r1318, [%rd1230];
	mul.wide.s32 	%rd1231, %r1792, 4;
	add.s64 	%rd1232, %rd6, %rd1231;
	ld.local.u32 	%r1319, [%rd1232];
	setp.lt.s32 	%p385, %r1318, %r1319;
	min.s32 	%r1320, %r1318, %r1319;
	selp.b32 	%r1813, %r665, %r1792, %p385;
	selp.b32 	%r716, %r1792, %r665, %p385;
	mul.wide.s32 	%rd1233, %r1813, 4;
	add.s64 	%rd183, %rd6, %rd1233;
	mul.wide.s32 	%rd1234, %r672, 4;
	add.s64 	%rd1235, %rd6, %rd1234;
	ld.local.u32 	%r1811, [%rd1235];
	setp.ge.s32 	%p386, %r1320, %r1811;
	mov.u32 	%r1812, %r672;
	@%p386 bra 	$L__BB0_359;
	ld.local.u32 	%r1811, [%rd183];
	mov.u32 	%r1812, %r1813;
	mov.u32 	%r1813, %r672;
$L__BB0_359:
	mul.wide.s32 	%rd1236, %r1795, 4;
	add.s64 	%rd1237, %rd6, %rd1236;
	ld.local.u32 	%r1321, [%rd1237];
	setp.lt.s32 	%p387, %r1811, %r1321;
	min.s32 	%r1322, %r1811, %r1321;
	selp.b32 	%r1816, %r1812, %r1795, %p387;
	selp.b32 	%r723, %r1795, %r1812, %p387;
	mul.wide.s32 	%rd1238, %r1816, 4;
	add.s64 	%rd184, %rd6, %rd1238;
	mul.wide.s32 	%rd1239, %r679, 4;
	add.s64 	%rd1240, %rd6, %rd1239;
	ld.local.u32 	%r1814, [%rd1240];
	setp.ge.s32 	%p388, %r1322, %r1814;
	mov.u32 	%r1815, %r679;
	@%p388 bra 	$L__BB0_361;
	ld.local.u32 	%r1814, [%rd184];
	mov.u32 	%r1815, %r1816;
	mov.u32 	%r1816, %r679;
$L__BB0_361:
	mul.wide.s32 	%rd1241, %r1798, 4;
	add.s64 	%rd1242, %rd6, %rd1241;
	ld.local.u32 	%r1323, [%rd1242];
	setp.lt.s32 	%p389, %r1814, %r1323;
	min.s32 	%r1324, %r1814, %r1323;
	selp.b32 	%r1819, %r1815, %r1798, %p389;
	selp.b32 	%r730, %r1798, %r1815, %p389;
	mul.wide.s32 	%rd1243, %r1819, 4;
	add.s64 	%rd185, %rd6, %rd1243;
	mul.wide.s32 	%rd1244, %r686, 4;
	add.s64 	%rd1245, %rd6, %rd1244;
	ld.local.u32 	%r1817, [%rd1245];
	setp.ge.s32 	%p390, %r1324, %r1817;
	mov.u32 	%r1818, %r686;
	@%p390 bra 	$L__BB0_363;
	ld.local.u32 	%r1817, [%rd185];
	mov.u32 	%r1818, %r1819;
	mov.u32 	%r1819, %r686;
$L__BB0_363:
	mul.wide.s32 	%rd1246, %r1801, 4;
	add.s64 	%rd1247, %rd6, %rd1246;
	ld.local.u32 	%r1325, [%rd1247];
	setp.lt.s32 	%p391, %r1817, %r1325;
	min.s32 	%r1326, %r1817, %r1325;
	selp.b32 	%r1822, %r1818, %r1801, %p391;
	selp.b32 	%r737, %r1801, %r1818, %p391;
	mul.wide.s32 	%rd1248, %r1822, 4;
	add.s64 	%rd186, %rd6, %rd1248;
	mul.wide.s32 	%rd1249, %r693, 4;
	add.s64 	%rd1250, %rd6, %rd1249;
	ld.local.u32 	%r1820, [%rd1250];
	setp.ge.s32 	%p392, %r1326, %r1820;
	mov.u32 	%r1821, %r693;
	@%p392 bra 	$L__BB0_365;
	ld.local.u32 	%r1820, [%rd186];
	mov.u32 	%r1821, %r1822;
	mov.u32 	%r1822, %r693;
$L__BB0_365:
	mul.wide.s32 	%rd1251, %r1804, 4;
	add.s64 	%rd1252, %rd6, %rd1251;
	ld.local.u32 	%r1327, [%rd1252];
	setp.lt.s32 	%p393, %r1820, %r1327;
	min.s32 	%r1328, %r1820, %r1327;
	selp.b32 	%r1825, %r1821, %r1804, %p393;
	selp.b32 	%r744, %r1804, %r1821, %p393;
	mul.wide.s32 	%rd1253, %r1825, 4;
	add.s64 	%rd187, %rd6, %rd1253;
	mul.wide.s32 	%rd1254, %r700, 4;
	add.s64 	%rd1255, %rd6, %rd1254;
	ld.local.u32 	%r1823, [%rd1255];
	setp.ge.s32 	%p394, %r1328, %r1823;
	mov.u32 	%r1824, %r700;
	@%p394 bra 	$L__BB0_367;
	ld.local.u32 	%r1823, [%rd187];
	mov.u32 	%r1824, %r1825;
	mov.u32 	%r1825, %r700;
$L__BB0_367:
	mul.wide.s32 	%rd1256, %r1807, 4;
	add.s64 	%rd1257, %rd6, %rd1256;
	ld.local.u32 	%r1329, [%rd1257];
	setp.lt.s32 	%p395, %r1823, %r1329;
	min.s32 	%r1330, %r1823, %r1329;
	selp.b32 	%r1828, %r1824, %r1807, %p395;
	selp.b32 	%r751, %r1807, %r1824, %p395;
	mul.wide.s32 	%rd1258, %r1828, 4;
	add.s64 	%rd188, %rd6, %rd1258;
	mul.wide.s32 	%rd1259, %r707, 4;
	add.s64 	%rd1260, %rd6, %rd1259;
	ld.local.u32 	%r1826, [%rd1260];
	setp.ge.s32 	%p396, %r1330, %r1826;
	mov.u32 	%r1827, %r707;
	@%p396 bra 	$L__BB0_369;
	ld.local.u32 	%r1826, [%rd188];
	mov.u32 	%r1827, %r1828;
	mov.u32 	%r1828, %r707;
$L__BB0_369:
	mul.wide.s32 	%rd1261, %r1810, 4;
	add.s64 	%rd1262, %rd6, %rd1261;
	ld.local.u32 	%r1331, [%rd1262];
	setp.lt.s32 	%p397, %r1826, %r1331;
	min.s32 	%r1332, %r1826, %r1331;
	selp.b32 	%r1831, %r1827, %r1810, %p397;
	selp.b32 	%r758, %r1810, %r1827, %p397;
	mul.wide.s32 	%rd1263, %r1831, 4;
	add.s64 	%rd189, %rd6, %rd1263;
	mul.wide.s32 	%rd1264, %r714, 4;
	add.s64 	%rd1265, %rd6, %rd1264;
	ld.local.u32 	%r1829, [%rd1265];
	setp.ge.s32 	%p398, %r1332, %r1829;
	mov.u32 	%r1830, %r714;
	@%p398 bra 	$L__BB0_371;
	ld.local.u32 	%r1829, [%rd189];
	mov.u32 	%r1830, %r1831;
	mov.u32 	%r1831, %r714;
$L__BB0_371:
	mul.wide.s32 	%rd1266, %r713, 4;
	add.s64 	%rd1267, %rd6, %rd1266;
	ld.local.u32 	%r1333, [%rd1267];
	setp.lt.s32 	%p399, %r1829, %r1333;
	selp.b32 	%r764, %r1830, %r713, %p399;
	selp.b32 	%r765, %r713, %r1830, %p399;
	mul.wide.s32 	%rd1268, %r716, 4;
	add.s64 	%rd1269, %rd6, %rd1268;
	ld.local.u32 	%r1334, [%rd1269];
	mul.wide.s32 	%rd1270, %r1813, 4;
	add.s64 	%rd1271, %rd6, %rd1270;
	ld.local.u32 	%r1335, [%rd1271];
	setp.lt.s32 	%p400, %r1334, %r1335;
	min.s32 	%r1336, %r1334, %r1335;
	selp.b32 	%r1834, %r716, %r1813, %p400;
	selp.b32 	%r767, %r1813, %r716, %p400;
	mul.wide.s32 	%rd1272, %r1834, 4;
	add.s64 	%rd190, %rd6, %rd1272;
	mul.wide.s32 	%rd1273, %r723, 4;
	add.s64 	%rd1274, %rd6, %rd1273;
	ld.local.u32 	%r1832, [%rd1274];
	setp.ge.s32 	%p401, %r1336, %r1832;
	mov.u32 	%r1833, %r723;
	@%p401 bra 	$L__BB0_373;
	ld.local.u32 	%r1832, [%rd190];
	mov.u32 	%r1833, %r1834;
	mov.u32 	%r1834, %r723;
$L__BB0_373:
	mul.wide.s32 	%rd1275, %r1816, 4;
	add.s64 	%rd1276, %rd6, %rd1275;
	ld.local.u32 	%r1337, [%rd1276];
	setp.lt.s32 	%p402, %r1832, %r1337;
	min.s32 	%r1338, %r1832, %r1337;
	selp.b32 	%r1837, %r1833, %r1816, %p402;
	selp.b32 	%r774, %r1816, %r1833, %p402;
	mul.wide.s32 	%rd1277, %r1837, 4;
	add.s64 	%rd191, %rd6, %rd1277;
	mul.wide.s32 	%rd1278, %r730, 4;
	add.s64 	%rd1279, %rd6, %rd1278;
	ld.local.u32 	%r1835, [%rd1279];
	setp.ge.s32 	%p403, %r1338, %r1835;
	mov.u32 	%r1836, %r730;
	@%p403 bra 	$L__BB0_375;
	ld.local.u32 	%r1835, [%rd191];
	mov.u32 	%r1836, %r1837;
	mov.u32 	%r1837, %r730;
$L__BB0_375:
	mul.wide.s32 	%rd1280, %r1819, 4;
	add.s64 	%rd1281, %rd6, %rd1280;
	ld.local.u32 	%r1339, [%rd1281];
	setp.lt.s32 	%p404, %r1835, %r1339;
	min.s32 	%r1340, %r1835, %r1339;
	selp.b32 	%r1840, %r1836, %r1819, %p404;
	selp.b32 	%r781, %r1819, %r1836, %p404;
	mul.wide.s32 	%rd1282, %r1840, 4;
	add.s64 	%rd192, %rd6, %rd1282;
	mul.wide.s32 	%rd1283, %r737, 4;
	add.s64 	%rd1284, %rd6, %rd1283;
	ld.local.u32 	%r1838, [%rd1284];
	setp.ge.s32 	%p405, %r1340, %r1838;
	mov.u32 	%r1839, %r737;
	@%p405 bra 	$L__BB0_377;
	ld.local.u32 	%r1838, [%rd192];
	mov.u32 	%r1839, %r1840;
	mov.u32 	%r1840, %r737;
$L__BB0_377:
	mul.wide.s32 	%rd1285, %r1822, 4;
	add.s64 	%rd1286, %rd6, %rd1285;
	ld.local.u32 	%r1341, [%rd1286];
	setp.lt.s32 	%p406, %r1838, %r1341;
	min.s32 	%r1342, %r1838, %r1341;
	selp.b32 	%r1843, %r1839, %r1822, %p406;
	selp.b32 	%r788, %r1822, %r1839, %p406;
	mul.wide.s32 	%rd1287, %r1843, 4;
	add.s64 	%rd193, %rd6, %rd1287;
	mul.wide.s32 	%rd1288, %r744, 4;
	add.s64 	%rd1289, %rd6, %rd1288;
	ld.local.u32 	%r1841, [%rd1289];
	setp.ge.s32 	%p407, %r1342, %r1841;
	mov.u32 	%r1842, %r744;
	@%p407 bra 	$L__BB0_379;
	ld.local.u32 	%r1841, [%rd193];
	mov.u32 	%r1842, %r1843;
	mov.u32 	%r1843, %r744;
$L__BB0_379:
	mul.wide.s32 	%rd1290, %r1825, 4;
	add.s64 	%rd1291, %rd6, %rd1290;
	ld.local.u32 	%r1343, [%rd1291];
	setp.lt.s32 	%p408, %r1841, %r1343;
	min.s32 	%r1344, %r1841, %r1343;
	selp.b32 	%r1846, %r1842, %r1825, %p408;
	selp.b32 	%r795, %r1825, %r1842, %p408;
	mul.wide.s32 	%rd1292, %r1846, 4;
	add.s64 	%rd194, %rd6, %rd1292;
	mul.wide.s32 	%rd1293, %r751, 4;
	add.s64 	%rd1294, %rd6, %rd1293;
	ld.local.u32 	%r1844, [%rd1294];
	setp.ge.s32 	%p409, %r1344, %r1844;
	mov.u32 	%r1845, %r751;
	@%p409 bra 	$L__BB0_381;
	ld.local.u32 	%r1844, [%rd194];
	mov.u32 	%r1845, %r1846;
	mov.u32 	%r1846, %r751;
$L__BB0_381:
	mul.wide.s32 	%rd1295, %r1828, 4;
	add.s64 	%rd1296, %rd6, %rd1295;
	ld.local.u32 	%r1345, [%rd1296];
	setp.lt.s32 	%p410, %r1844, %r1345;
	min.s32 	%r1346, %r1844, %r1345;
	selp.b32 	%r1849, %r1845, %r1828, %p410;
	selp.b32 	%r802, %r1828, %r1845, %p410;
	mul.wide.s32 	%rd1297, %r1849, 4;
	add.s64 	%rd195, %rd6, %rd1297;
	mul.wide.s32 	%rd1298, %r758, 4;
	add.s64 	%rd1299, %rd6, %rd1298;
	ld.local.u32 	%r1847, [%rd1299];
	setp.ge.s32 	%p411, %r1346, %r1847;
	mov.u32 	%r1848, %r758;
	@%p411 bra 	$L__BB0_383;
	ld.local.u32 	%r1847, [%rd195];
	mov.u32 	%r1848, %r1849;
	mov.u32 	%r1849, %r758;
$L__BB0_383:
	mul.wide.s32 	%rd1300, %r1831, 4;
	add.s64 	%rd1301, %rd6, %rd1300;
	ld.local.u32 	%r1347, [%rd1301];
	setp.lt.s32 	%p412, %r1847, %r1347;
	min.s32 	%r1348, %r1847, %r1347;
	selp.b32 	%r1852, %r1848, %r1831, %p412;
	selp.b32 	%r809, %r1831, %r1848, %p412;
	mul.wide.s32 	%rd1302, %r1852, 4;
	add.s64 	%rd196, %rd6, %rd1302;
	mul.wide.s32 	%rd1303, %r765, 4;
	add.s64 	%rd1304, %rd6, %rd1303;
	ld.local.u32 	%r1850, [%rd1304];
	setp.ge.s32 	%p413, %r1348, %r1850;
	mov.u32 	%r1851, %r765;
	@%p413 bra 	$L__BB0_385;
	ld.local.u32 	%r1850, [%rd196];
	mov.u32 	%r1851, %r1852;
	mov.u32 	%r1852, %r765;
$L__BB0_385:
	mul.wide.s32 	%rd1305, %r764, 4;
	add.s64 	%rd1306, %rd6, %rd1305;
	ld.local.u32 	%r1349, [%rd1306];
	setp.lt.s32 	%p414, %r1850, %r1349;
	selp.b32 	%r815, %r1851, %r764, %p414;
	selp.b32 	%r816, %r764, %r1851, %p414;
	mul.wide.s32 	%rd1307, %r767, 4;
	add.s64 	%rd1308, %rd6, %rd1307;
	ld.local.u32 	%r1350, [%rd1308];
	mul.wide.s32 	%rd1309, %r1834, 4;
	add.s64 	%rd1310, %rd6, %rd1309;
	ld.local.u32 	%r1351, [%rd1310];
	setp.lt.s32 	%p415, %r1350, %r1351;
	min.s32 	%r1352, %r1350, %r1351;
	selp.b32 	%r1855, %r767, %r1834, %p415;
	selp.b32 	%r1527, %r1834, %r767, %p415;
	mul.wide.s32 	%rd1311, %r1855, 4;
	add.s64 	%rd197, %rd6, %rd1311;
	mul.wide.s32 	%rd1312, %r774, 4;
	add.s64 	%rd1313, %rd6, %rd1312;
	ld.local.u32 	%r1853, [%rd1313];
	setp.ge.s32 	%p416, %r1352, %r1853;
	mov.u32 	%r1854, %r774;
	@%p416 bra 	$L__BB0_387;
	ld.local.u32 	%r1853, [%rd197];
	mov.u32 	%r1854, %r1855;
	mov.u32 	%r1855, %r774;
$L__BB0_387:
	mul.wide.s32 	%rd1314, %r1837, 4;
	add.s64 	%rd1315, %rd6, %rd1314;
	ld.local.u32 	%r1353, [%rd1315];
	setp.lt.s32 	%p417, %r1853, %r1353;
	min.s32 	%r1354, %r1853, %r1353;
	selp.b32 	%r1858, %r1854, %r1837, %p417;
	selp.b32 	%r1525, %r1837, %r1854, %p417;
	mul.wide.s32 	%rd1316, %r1858, 4;
	add.s64 	%rd198, %rd6, %rd1316;
	mul.wide.s32 	%rd1317, %r781, 4;
	add.s64 	%rd1318, %rd6, %rd1317;
	ld.local.u32 	%r1856, [%rd1318];
	setp.ge.s32 	%p418, %r1354, %r1856;
	mov.u32 	%r1857, %r781;
	@%p418 bra 	$L__BB0_389;
	ld.local.u32 	%r1856, [%rd198];
	mov.u32 	%r1857, %r1858;
	mov.u32 	%r1858, %r781;
$L__BB0_389:
	mul.wide.s32 	%rd1319, %r1840, 4;
	add.s64 	%rd1320, %rd6, %rd1319;
	ld.local.u32 	%r1355, [%rd1320];
	setp.lt.s32 	%p419, %r1856, %r1355;
	min.s32 	%r1356, %r1856, %r1355;
	selp.b32 	%r1861, %r1857, %r1840, %p419;
	selp.b32 	%r1523, %r1840, %r1857, %p419;
	mul.wide.s32 	%rd1321, %r1861, 4;
	add.s64 	%rd199, %rd6, %rd1321;
	mul.wide.s32 	%rd1322, %r788, 4;
	add.s64 	%rd1323, %rd6, %rd1322;
	ld.local.u32 	%r1859, [%rd1323];
	setp.ge.s32 	%p420, %r1356, %r1859;
	mov.u32 	%r1860, %r788;
	@%p420 bra 	$L__BB0_391;
	ld.local.u32 	%r1859, [%rd199];
	mov.u32 	%r1860, %r1861;
	mov.u32 	%r1861, %r788;
$L__BB0_391:
	mul.wide.s32 	%rd1324, %r1843, 4;
	add.s64 	%rd1325, %rd6, %rd1324;
	ld.local.u32 	%r1357, [%rd1325];
	setp.lt.s32 	%p421, %r1859, %r1357;
	min.s32 	%r1358, %r1859, %r1357;
	selp.b32 	%r1864, %r1860, %r1843, %p421;
	selp.b32 	%r1521, %r1843, %r1860, %p421;
	mul.wide.s32 	%rd1326, %r1864, 4;
	add.s64 	%rd200, %rd6, %rd1326;
	mul.wide.s32 	%rd1327, %r795, 4;
	add.s64 	%rd1328, %rd6, %rd1327;
	ld.local.u32 	%r1862, [%rd1328];
	setp.ge.s32 	%p422, %r1358, %r1862;
	mov.u32 	%r1863, %r795;
	@%p422 bra 	$L__BB0_393;
	ld.local.u32 	%r1862, [%rd200];
	mov.u32 	%r1863, %r1864;
	mov.u32 	%r1864, %r795;
$L__BB0_393:
	mul.wide.s32 	%rd1329, %r1846, 4;
	add.s64 	%rd1330, %rd6, %rd1329;
	ld.local.u32 	%r1359, [%rd1330];
	setp.lt.s32 	%p423, %r1862, %r1359;
	min.s32 	%r1360, %r1862, %r1359;
	selp.b32 	%r1867, %r1863, %r1846, %p423;
	selp.b32 	%r1519, %r1846, %r1863, %p423;
	mul.wide.s32 	%rd1331, %r1867, 4;
	add.s64 	%rd201, %rd6, %rd1331;
	mul.wide.s32 	%rd1332, %r802, 4;
	add.s64 	%rd1333, %rd6, %rd1332;
	ld.local.u32 	%r1865, [%rd1333];
	setp.ge.s32 	%p424, %r1360, %r1865;
	mov.u32 	%r1866, %r802;
	@%p424 bra 	$L__BB0_395;
	ld.local.u32 	%r1865, [%rd201];
	mov.u32 	%r1866, %r1867;
	mov.u32 	%r1867, %r802;
$L__BB0_395:
	mul.wide.s32 	%rd1334, %r1849, 4;
	add.s64 	%rd1335, %rd6, %rd1334;
	ld.local.u32 	%r1361, [%rd1335];
	setp.lt.s32 	%p425, %r1865, %r1361;
	min.s32 	%r1362, %r1865, %r1361;
	selp.b32 	%r1870, %r1866, %r1849, %p425;
	selp.b32 	%r1517, %r1849, %r1866, %p425;
	mul.wide.s32 	%rd1336, %r1870, 4;
	add.s64 	%rd202, %rd6, %rd1336;
	mul.wide.s32 	%rd1337, %r809, 4;
	add.s64 	%rd1338, %rd6, %rd1337;
	ld.local.u32 	%r1868, [%rd1338];
	setp.ge.s32 	%p426, %r1362, %r1868;
	mov.u32 	%r1869, %r809;
	@%p426 bra 	$L__BB0_397;
	ld.local.u32 	%r1868, [%rd202];
	mov.u32 	%r1869, %r1870;
	mov.u32 	%r1870, %r809;
$L__BB0_397:
	mul.wide.s32 	%rd1339, %r1852, 4;
	add.s64 	%rd1340, %rd6, %rd1339;
	ld.local.u32 	%r1363, [%rd1340];
	setp.lt.s32 	%p427, %r1868, %r1363;
	min.s32 	%r1364, %r1868, %r1363;
	selp.b32 	%r1873, %r1869, %r1852, %p427;
	selp.b32 	%r1515, %r1852, %r1869, %p427;
	mul.wide.s32 	%rd1341, %r1873, 4;
	add.s64 	%rd203, %rd6, %rd1341;
	mul.wide.s32 	%rd1342, %r816, 4;
	add.s64 	%rd1343, %rd6, %rd1342;
	ld.local.u32 	%r1871, [%rd1343];
	setp.ge.s32 	%p428, %r1364, %r1871;
	mov.u32 	%r1872, %r816;
	@%p428 bra 	$L__BB0_399;
	ld.local.u32 	%r1871, [%rd203];
	mov.u32 	%r1872, %r1873;
	mov.u32 	%r1873, %r816;
$L__BB0_399:
	mul.wide.s32 	%rd1344, %r815, 4;
	add.s64 	%rd1345, %rd6, %rd1344;
	ld.local.u32 	%r1365, [%rd1345];
	setp.lt.s32 	%p429, %r1871, %r1365;
	selp.b32 	%r1512, %r1872, %r815, %p429;
	selp.b32 	%r1513, %r815, %r1872, %p429;
	setp.ne.s32 	%p430, %r1528, 16;
	@%p430 bra 	$L__BB0_403;
	mov.u32 	%r1508, %ctaid.x;
	mov.u32 	%r1509, %ntid.x;
	mov.u32 	%r1510, %tid.x;
	mad.lo.s32 	%r1511, %r1508, %r1509, %r1510;
	mul.wide.s32 	%rd1947, %r1511, 448;
	add.s64 	%rd204, %rd1, %rd1947;
	mul.wide.s32 	%rd1948, %r1527, 448;
	add.s64 	%rd205, %rd4, %rd1948;
	mov.b64 	%rd1970, 0;
$L__BB0_401:
	add.s64 	%rd1949, %rd205, %rd1970;
	ld.local.u8 	%rs35, [%rd1949];
	add.s64 	%rd1950, %rd204, %rd1970;
	st.global.u8 	[%rd1950], %rs35;
	add.s64 	%rd207, %rd1970, 1;
	setp.lt.u64 	%p585, %rd1970, 447;
	mov.u64 	%rd1970, %rd207;
	@%p585 bra 	$L__BB0_401;
	ret;
$L__BB0_403:
	mul.wide.s32 	%rd1346, %r1512, 4;
	add.s64 	%rd1347, %rd6, %rd1346;
	ld.local.s16 	%r868, [%rd1347+2];
	ld.local.v4.u32 	{%r1367, %r1368, %r1369, %r1370}, [%rd6];
	shr.s32 	%r1371, %r1367, 16;
	shr.s32 	%r1372, %r1368, 16;
	shl.b32 	%r1373, %r868, 1;
	sub.s32 	%r1374, %r1371, %r1373;
	add.s32 	%r1375, %r1374, %r1372;
	shr.s32 	%r1376, %r1369, 16;
	sub.s32 	%r1377, %r1375, %r868;
	add.s32 	%r1378, %r1377, %r1376;
	shr.s32 	%r1379, %r1370, 16;
	sub.s32 	%r1380, %r1378, %r868;
	add.s32 	%r1381, %r1380, %r1379;
	ld.local.v4.u32 	{%r1382, %r1383, %r1384, %r1385}, [%rd6+16];
	shr.s32 	%r1386, %r1382, 16;
	sub.s32 	%r1387, %r1381, %r868;
	add.s32 	%r1388, %r1387, %r1386;
	shr.s32 	%r1389, %r1383, 16;
	sub.s32 	%r1390, %r1388, %r868;
	add.s32 	%r1391, %r1390, %r1389;
	shr.s32 	%r1392, %r1384, 16;
	sub.s32 	%r1393, %r1391, %r868;
	add.s32 	%r1394, %r1393, %r1392;
	shr.s32 	%r1395, %r1385, 16;
	sub.s32 	%r1396, %r1394, %r868;
	add.s32 	%r1397, %r1396, %r1395;
	ld.local.v4.u32 	{%r1398, %r1399, %r1400, %r1401}, [%rd6+32];
	shr.s32 	%r1402, %r1398, 16;
	sub.s32 	%r1403, %r1397, %r868;
	add.s32 	%r1404, %r1403, %r1402;
	shr.s32 	%r1405, %r1399, 16;
	sub.s32 	%r1406, %r1404, %r868;
	add.s32 	%r1407, %r1406, %r1405;
	shr.s32 	%r1408, %r1400, 16;
	sub.s32 	%r1409, %r1407, %r868;
	add.s32 	%r1410, %r1409, %r1408;
	shr.s32 	%r1411, %r1401, 16;
	sub.s32 	%r1412, %r1410, %r868;
	add.s32 	%r1413, %r1412, %r1411;
	ld.local.v4.u32 	{%r1414, %r1415, %r1416, %r1417}, [%rd6+48];
	shr.s32 	%r1418, %r1414, 16;
	sub.s32 	%r1419, %r1413, %r868;
	add.s32 	%r1420, %r1419, %r1418;
	shr.s32 	%r1421, %r1415, 16;
	sub.s32 	%r1422, %r1420, %r868;
	add.s32 	%r1423, %r1422, %r1421;
	shr.s32 	%r869, %r1416, 16;
	sub.s32 	%r1424, %r1423, %r868;
	add.s32 	%r1425, %r1424, %r869;
	shr.s32 	%r1426, %r1417, 16;
	sub.s32 	%r1427, %r1425, %r868;
	add.s32 	%r1428, %r1427, %r1426;
	add.s32 	%r1429, %r1428, 16;
	cvt.s64.s32 	%rd208, %r1429;
	not.b32 	%r1430, %r1371;
	add.s32 	%r870, %r868, %r1430;
	not.b32 	%r1431, %r1372;
	add.s32 	%r871, %r868, %r1431;
	not.b32 	%r1432, %r1376;
	add.s32 	%r872, %r868, %r1432;
	not.b32 	%r1433, %r1379;
	add.s32 	%r873, %r868, %r1433;
	not.b32 	%r1434, %r1386;
	add.s32 	%r874, %r868, %r1434;
	not.b32 	%r1435, %r1389;
	add.s32 	%r875, %r868, %r1435;
	not.b32 	%r1436, %r1392;
	add.s32 	%r876, %r868, %r1436;
	not.b32 	%r1437, %r1395;
	add.s32 	%r877, %r868, %r1437;
	not.b32 	%r1438, %r1402;
	add.s32 	%r878, %r868, %r1438;
	not.b32 	%r1439, %r1405;
	add.s32 	%r879, %r868, %r1439;
	not.b32 	%r1440, %r1408;
	add.s32 	%r880, %r868, %r1440;
	not.b32 	%r1441, %r1411;
	add.s32 	%r881, %r868, %r1441;
	not.b32 	%r1442, %r1418;
	add.s32 	%r882, %r868, %r1442;
	not.b32 	%r1443, %r1421;
	add.s32 	%r883, %r868, %r1443;
	mov.b32 	%r1876, 0;
$L__BB0_404:
	mov.u32 	%r885, %r1877;
	mov.u32 	%r884, %r1878;
	mad.lo.s64 	%rd210, %rd2085, 1103515245, 12345;
	shr.u64 	%rd211, %rd210, 16;
	or.b64  	%rd1348, %rd211, %rd208;
	and.b64  	%rd1349, %rd1348, -4294967296;
	setp.ne.s64 	%p431, %rd1349, 0;
	@%p431 bra 	$L__BB0_406;
	cvt.u32.u64 	%r1444, %rd208;
	cvt.u32.u64 	%r1445, %rd211;
	rem.u32 	%r1446, %r1445, %r1444;
	cvt.u64.u32 	%rd1972, %r1446;
	bra.uni 	$L__BB0_407;
$L__BB0_406:
	rem.u64 	%rd1972, %rd211, %rd208;
$L__BB0_407:
	cvt.u32.u64 	%r1448, %rd1972;
	add.s32 	%r887, %r870, %r1448;
	setp.lt.s32 	%p432, %r887, 1;
	mov.b32 	%r1877, 0;
	@%p432 bra 	$L__BB0_422;
	add.s32 	%r888, %r871, %r887;
	setp.lt.s32 	%p433, %r888, 1;
	mov.b32 	%r1877, 1;
	@%p433 bra 	$L__BB0_422;
	add.s32 	%r889, %r872, %r888;
	setp.lt.s32 	%p434, %r889, 1;
	mov.b32 	%r1877, 2;
	@%p434 bra 	$L__BB0_422;
	add.s32 	%r890, %r873, %r889;
	setp.lt.s32 	%p435, %r890, 1;
	mov.b32 	%r1877, 3;
	@%p435 bra 	$L__BB0_422;
	add.s32 	%r891, %r874, %r890;
	setp.lt.s32 	%p436, %r891, 1;
	mov.b32 	%r1877, 4;
	@%p436 bra 	$L__BB0_422;
	add.s32 	%r892, %r875, %r891;
	setp.lt.s32 	%p437, %r892, 1;
	mov.b32 	%r1877, 5;
	@%p437 bra 	$L__BB0_422;
	add.s32 	%r893, %r876, %r892;
	setp.lt.s32 	%p438, %r893, 1;
	mov.b32 	%r1877, 6;
	@%p438 bra 	$L__BB0_422;
	add.s32 	%r894, %r877, %r893;
	setp.lt.s32 	%p439, %r894, 1;
	mov.b32 	%r1877, 7;
	@%p439 bra 	$L__BB0_422;
	add.s32 	%r895, %r878, %r894;
	setp.lt.s32 	%p440, %r895, 1;
	mov.b32 	%r1877, 8;
	@%p440 bra 	$L__BB0_422;
	add.s32 	%r896, %r879, %r895;
	setp.lt.s32 	%p441, %r896, 1;
	mov.b32 	%r1877, 9;
	@%p441 bra 	$L__BB0_422;
	add.s32 	%r897, %r880, %r896;
	setp.lt.s32 	%p442, %r897, 1;
	mov.b32 	%r1877, 10;
	@%p442 bra 	$L__BB0_422;
	add.s32 	%r898, %r881, %r897;
	setp.lt.s32 	%p443, %r898, 1;
	mov.b32 	%r1877, 11;
	@%p443 bra 	$L__BB0_422;
	add.s32 	%r899, %r882, %r898;
	setp.lt.s32 	%p444, %r899, 1;
	mov.b32 	%r1877, 12;
	@%p444 bra 	$L__BB0_422;
	add.s32 	%r900, %r883, %r899;
	setp.lt.s32 	%p445, %r900, 1;
	mov.b32 	%r1877, 13;
	@%p445 bra 	$L__BB0_422;
	add.s32 	%r1462, %r900, %r868;
	sub.s32 	%r1463, %r869, %r1462;
	setp.gt.s32 	%p446, %r1463, -2;
	selp.b32 	%r1877, 14, %r885, %p446;
$L__BB0_422:
	mad.lo.s64 	%rd215, %rd210, 1103515245, 12345;
	shr.u64 	%rd216, %rd215, 16;
	or.b64  	%rd1350, %rd216, %rd208;
	and.b64  	%rd1351, %rd1350, -4294967296;
	setp.ne.s64 	%p447, %rd1351, 0;
	@%p447 bra 	$L__BB0_424;
	cvt.u32.u64 	%r1464, %rd208;
	cvt.u32.u64 	%r1465, %rd216;
	rem.u32 	%r1466, %r1465, %r1464;
	cvt.u64.u32 	%rd1973, %r1466;
	bra.uni 	$L__BB0_425;
$L__BB0_424:
	rem.u64 	%rd1973, %rd216, %rd208;
$L__BB0_425:
	cvt.u32.u64 	%r1468, %rd1973;
	add.s32 	%r903, %r870, %r1468;
	setp.lt.s32 	%p448, %r903, 1;
	mov.b32 	%r1878, 0;
	@%p448 bra 	$L__BB0_440;
	add.s32 	%r904, %r903, %r871;
	setp.lt.s32 	%p449, %r904, 1;
	mov.b32 	%r1878, 1;
	@%p449 bra 	$L__BB0_440;
	add.s32 	%r905, %r904, %r872;
	setp.lt.s32 	%p450, %r905, 1;
	mov.b32 	%r1878, 2;
	@%p450 bra 	$L__BB0_440;
	add.s32 	%r906, %r905, %r873;
	setp.lt.s32 	%p451, %r906, 1;
	mov.b32 	%r1878, 3;
	@%p451 bra 	$L__BB0_440;
	add.s32 	%r907, %r906, %r874;
	setp.lt.s32 	%p452, %r907, 1;
	mov.b32 	%r1878, 4;
	@%p452 bra 	$L__BB0_440;
	add.s32 	%r908, %r907, %r875;
	setp.lt.s32 	%p453, %r908, 1;
	mov.b32 	%r1878, 5;
	@%p453 bra 	$L__BB0_440;
	add.s32 	%r909, %r908, %r876;
	setp.lt.s32 	%p454, %r909, 1;
	mov.b32 	%r1878, 6;
	@%p454 bra 	$L__BB0_440;
	add.s32 	%r910, %r909, %r877;
	setp.lt.s32 	%p455, %r910, 1;
	mov.b32 	%r1878, 7;
	@%p455 bra 	$L__BB0_440;
	add.s32 	%r911, %r910, %r878;
	setp.lt.s32 	%p456, %r911, 1;
	mov.b32 	%r1878, 8;
	@%p456 bra 	$L__BB0_440;
	add.s32 	%r912, %r911, %r879;
	setp.lt.s32 	%p457, %r912, 1;
	mov.b32 	%r1878, 9;
	@%p457 bra 	$L__BB0_440;
	add.s32 	%r913, %r912, %r880;
	setp.lt.s32 	%p458, %r913, 1;
	mov.b32 	%r1878, 10;
	@%p458 bra 	$L__BB0_440;
	add.s32 	%r914, %r913, %r881;
	setp.lt.s32 	%p459, %r914, 1;
	mov.b32 	%r1878, 11;
	@%p459 bra 	$L__BB0_440;
	add.s32 	%r915, %r914, %r882;
	setp.lt.s32 	%p460, %r915, 1;
	mov.b32 	%r1878, 12;
	@%p460 bra 	$L__BB0_440;
	add.s32 	%r916, %r915, %r883;
	setp.lt.s32 	%p461, %r916, 1;
	mov.b32 	%r1878, 13;
	@%p461 bra 	$L__BB0_440;
	add.s32 	%r1482, %r916, %r868;
	sub.s32 	%r1483, %r869, %r1482;
	setp.gt.s32 	%p462, %r1483, -2;
	selp.b32 	%r1878, 14, %r884, %p462;
$L__BB0_440:
	mul.wide.u32 	%rd1352, %r1876, 448;
	add.s64 	%rd220, %rd5, %rd1352;
	mul.wide.s32 	%rd1353, %r1877, 448;
	add.s64 	%rd221, %rd4, %rd1353;
	mov.b32 	%r1879, 0;
$L__BB0_441:
	mul.wide.u32 	%rd1354, %r1879, 4;
	add.s64 	%rd1355, %rd221, %rd1354;
	ld.local.u32 	%r1485, [%rd1355];
	add.s64 	%rd1356, %rd220, %rd1354;
	st.local.u32 	[%rd1356], %r1485;
	add.s32 	%r920, %r1879, 1;
	setp.lt.u32 	%p463, %r1879, 111;
	mov.u32 	%r1879, %r920;
	@%p463 bra 	$L__BB0_441;
	cvt.u32.u64 	%r1486, %rd215;
	mad.lo.s32 	%r1487, %r1486, 1103515245, 12345;
	shr.u32 	%r1488, %r1487, 16;
	and.b32  	%r1489, %r1488, 7;
	mad.lo.s32 	%r1490, %r1486, -1029531031, -740551042;
	shr.u32 	%r1491, %r1490, 16;
	and.b32  	%r1492, %r1491, 7;
	min.u32 	%r1880, %r1489, %r1492;
	mad.lo.s64 	%rd1357, %rd215, -1997021767415251787, -1023320979612096545;
	shr.u64 	%rd1358, %rd1357, 16;
	mul.hi.u64 	%rd1359, %rd1358, 1317624576693539402;
	mul.lo.s64 	%rd1360, %rd1359, 14;
	sub.s64 	%rd1361, %rd1358, %rd1360;
	mad.lo.s64 	%rd222, %rd215, 5174951733247770385, 9039786828775103532;
	shr.u64 	%rd1362, %rd222, 16;
	mul.hi.u64 	%rd1363, %rd1362, 1317624576693539402;
	mul.lo.s64 	%rd1364, %rd1363, 14;
	sub.s64 	%rd1365, %rd1362, %rd1364;
	min.u64 	%rd223, %rd1361, %rd1365;
	cvt.u32.u64 	%r922, %rd223;
	max.u64 	%rd1366, %rd1361, %rd1365;
	cvt.u32.u64 	%r1493, %rd1366;
	mul.wide.s32 	%rd1367, %r1878, 448;
	add.s64 	%rd224, %rd4, %rd1367;
	max.u32 	%r1494, %r922, %r1493;
	add.s32 	%r923, %r1494, 1;
	max.u32 	%r924, %r1492, %r1489;
	sub.s32 	%r1495, %r923, %r922;
	sub.s32 	%r925, %r1494, %r922;
	and.b32  	%r926, %r1495, 3;
	add.s32 	%r927, %r922, 1;
	add.s32 	%r928, %r922, 2;
	add.s32 	%r929, %r922, 3;
$L__BB0_443:
	setp.eq.s32 	%p464, %r926, 0;
	mul.wide.u32 	%rd1368, %r1880, 56;
	add.s64 	%rd225, %rd224, %rd1368;
	add.s64 	%rd226, %rd220, %rd1368;
	mov.u32 	%r1881, %r922;
	@%p464 bra 	$L__BB0_447;
	setp.eq.s32 	%p465, %r926, 1;
	shl.b64 	%rd1369, %rd223, 2;
	add.s64 	%rd227, %rd225, %rd1369;
	ld.local.u32 	%r1496, [%rd227];
	add.s64 	%rd228, %rd226, %rd1369;
	st.local.u32 	[%rd228], %r1496;
	mov.u32 	%r1881, %r927;
	@%p465 bra 	$L__BB0_447;
	setp.eq.s32 	%p466, %r926, 2;
	ld.local.u32 	%r1497, [%rd227+4];
	st.local.u32 	[%rd228+4], %r1497;
	mov.u32 	%r1881, %r928;
	@%p466 bra 	$L__BB0_447;
	ld.local.u32 	%r1498, [%rd227+8];
	st.local.u32 	[%rd228+8], %r1498;
	mov.u32 	%r1881, %r929;
$L__BB0_447:
	setp.lt.u32 	%p467, %r925, 3;
	@%p467 bra 	$L__BB0_449;
$L__BB0_448:
	mul.wide.u32 	%rd1370, %r1881, 4;
	add.s64 	%rd1371, %rd225, %rd1370;
	ld.local.u32 	%r1499, [%rd1371];
	add.s64 	%rd1372, %rd226, %rd1370;
	st.local.u32 	[%rd1372], %r1499;
	add.s32 	%r1500, %r1881, 1;
	mul.wide.u32 	%rd1373, %r1500, 4;
	add.s64 	%rd1374, %rd225, %rd1373;
	ld.local.u32 	%r1501, [%rd1374];
	add.s64 	%rd1375, %rd226, %rd1373;
	st.local.u32 	[%rd1375], %r1501;
	add.s32 	%r1502, %r1881, 2;
	mul.wide.u32 	%rd1376, %r1502, 4;
	add.s64 	%rd1377, %rd225, %rd1376;
	ld.local.u32 	%r1503, [%rd1377];
	add.s64 	%rd1378, %rd226, %rd1376;
	st.local.u32 	[%rd1378], %r1503;
	add.s32 	%r1504, %r1881, 3;
	mul.wide.u32 	%rd1379, %r1504, 4;
	add.s64 	%rd1380, %rd225, %rd1379;
	ld.local.u32 	%r1505, [%rd1380];
	add.s64 	%rd1381, %rd226, %rd1379;
	st.local.u32 	[%rd1381], %r1505;
	add.s32 	%r1881, %r1881, 4;
	setp.ne.s32 	%p468, %r1881, %r923;
	@%p468 bra 	$L__BB0_448;
$L__BB0_449:
	add.s32 	%r934, %r1880, 1;
	setp.ne.s32 	%p469, %r1880, %r924;
	mov.u32 	%r1880, %r934;
	@%p469 bra 	$L__BB0_443;
	mad.lo.s64 	%rd2085, %rd222, 1103515245, 12345;
	and.b64  	%rd1382, %rd2085, 196608;
	setp.ne.s64 	%p470, %rd1382, 0;
	@%p470 bra 	$L__BB0_675;
	mad.lo.s64 	%rd1974, %rd2085, 1103515245, 12345;
	and.b64  	%rd1383, %rd1974, 4128768;
	setp.ne.s64 	%p471, %rd1383, 0;
	@%p471 bra 	$L__BB0_453;
	mad.lo.s64 	%rd1974, %rd1974, 1103515245, 12345;
	shr.u64 	%rd1384, %rd1974, 16;
	mul.hi.u64 	%rd1385, %rd1384, 1844674407370955162;
	mul.lo.s64 	%rd1386, %rd1385, 10;
	sub.s64 	%rd1387, %rd1384, %rd1386;
	st.local.u32 	[%rd220], %rd1387;
$L__BB0_453:
	mad.lo.s64 	%rd1975, %rd1974, 1103515245, 12345;
	and.b64  	%rd1388, %rd1975, 4128768;
	setp.ne.s64 	%p472, %rd1388, 0;
	@%p472 bra 	$L__BB0_455;
	mad.lo.s64 	%rd1975, %rd1975, 1103515245, 12345;
	shr.u64 	%rd1389, %rd1975, 16;
	mul.hi.u64 	%rd1390, %rd1389, 1844674407370955162;
	mul.lo.s64 	%rd1391, %rd1390, 10;
	sub.s64 	%rd1392, %rd1389, %rd1391;
	st.local.u32 	[%rd220+4], %rd1392;
$L__BB0_455:
	mad.lo.s64 	%rd1976, %rd1975, 1103515245, 12345;
	and.b64  	%rd1393, %rd1976, 4128768;
	setp.ne.s64 	%p473, %rd1393, 0;
	@%p473 bra 	$L__BB0_457;
	mad.lo.s64 	%rd1976, %rd1976, 1103515245, 12345;
	shr.u64 	%rd1394, %rd1976, 16;
	mul.hi.u64 	%rd1395, %rd1394, 1844674407370955162;
	mul.lo.s64 	%rd1396, %rd1395, 10;
	sub.s64 	%rd1397, %rd1394, %rd1396;
	st.local.u32 	[%rd220+8], %rd1397;
$L__BB0_457:
	mad.lo.s64 	%rd1977, %rd1976, 1103515245, 12345;
	and.b64  	%rd1398, %rd1977, 4128768;
	setp.ne.s64 	%p474, %rd1398, 0;
	@%p474 bra 	$L__BB0_459;
	mad.lo.s64 	%rd1977, %rd1977, 1103515245, 12345;
	shr.u64 	%rd1399, %rd1977, 16;
	mul.hi.u64 	%rd1400, %rd1399, 1844674407370955162;
	mul.lo.s64 	%rd1401, %rd1400, 10;
	sub.s64 	%rd1402, %rd1399, %rd1401;
	st.local.u32 	[%rd220+12], %rd1402;
$L__BB0_459:
	mad.lo.s64 	%rd1978, %rd1977, 1103515245, 12345;
	and.b64  	%rd1403, %rd1978, 4128768;
	setp.ne.s64 	%p475, %rd1403, 0;
	@%p475 bra 	$L__BB0_461;
	mad.lo.s64 	%rd1978, %rd1978, 1103515245, 12345;
	shr.u64 	%rd1404, %rd1978, 16;
	mul.hi.u64 	%rd1405, %rd1404, 1844674407370955162;
	mul.lo.s64 	%rd1406, %rd1405, 10;
	sub.s64 	%rd1407, %rd1404, %rd1406;
	st.local.u32 	[%rd220+16], %rd1407;
$L__BB0_461:
	mad.lo.s64 	%rd1979, %rd1978, 1103515245, 12345;
	and.b64  	%rd1408, %rd1979, 4128768;
	setp.ne.s64 	%p476, %rd1408, 0;
	@%p476 bra 	$L__BB0_463;
	mad.lo.s64 	%rd1979, %rd1979, 1103515245, 12345;
	shr.u64 	%rd1409, %rd1979, 16;
	mul.hi.u64 	%rd1410, %rd1409, 1844674407370955162;
	mul.lo.s64 	%rd1411, %rd1410, 10;
	sub.s64 	%rd1412, %rd1409, %rd1411;
	st.local.u32 	[%rd220+20], %rd1412;
$L__BB0_463:
	mad.lo.s64 	%rd1980, %rd1979, 1103515245, 12345;
	and.b64  	%rd1413, %rd1980, 4128768;
	setp.ne.s64 	%p477, %rd1413, 0;
	@%p477 bra 	$L__BB0_465;
	mad.lo.s64 	%rd1980, %rd1980, 1103515245, 12345;
	shr.u64 	%rd1414, %rd1980, 16;
	mul.hi.u64 	%rd1415, %rd1414, 1844674407370955162;
	mul.lo.s64 	%rd1416, %rd1415, 10;
	sub.s64 	%rd1417, %rd1414, %rd1416;
	st.local.u32 	[%rd220+24], %rd1417;
$L__BB0_465:
	mad.lo.s64 	%rd1981, %rd1980, 1103515245, 12345;
	and.b64  	%rd1418, %rd1981, 4128768;
	setp.ne.s64 	%p478, %rd1418, 0;
	@%p478 bra 	$L__BB0_467;
	mad.lo.s64 	%rd1981, %rd1981, 1103515245, 12345;
	shr.u64 	%rd1419, %rd1981, 16;
	mul.hi.u64 	%rd1420, %rd1419, 1844674407370955162;
	mul.lo.s64 	%rd1421, %rd1420, 10;
	sub.s64 	%rd1422, %rd1419, %rd1421;
	st.local.u32 	[%rd220+28], %rd1422;
$L__BB0_467:
	mad.lo.s64 	%rd1982, %rd1981, 1103515245, 12345;
	and.b64  	%rd1423, %rd1982, 4128768;
	setp.ne.s64 	%p479, %rd1423, 0;
	@%p479 bra 	$L__BB0_469;
	mad.lo.s64 	%rd1982, %rd1982, 1103515245, 12345;
	shr.u64 	%rd1424, %rd1982, 16;
	mul.hi.u64 	%rd1425, %rd1424, 1844674407370955162;
	mul.lo.s64 	%rd1426, %rd1425, 10;
	sub.s64 	%rd1427, %rd1424, %rd1426;
	st.local.u32 	[%rd220+32], %rd1427;
$L__BB0_469:
	mad.lo.s64 	%rd1983, %rd1982, 1103515245, 12345;
	and.b64  	%rd1428, %rd1983, 4128768;
	setp.ne.s64 	%p480, %rd1428, 0;
	@%p480 bra 	$L__BB0_471;
	mad.lo.s64 	%rd1983, %rd1983, 1103515245, 12345;
	shr.u64 	%rd1429, %rd1983, 16;
	mul.hi.u64 	%rd1430, %rd1429, 1844674407370955162;
	mul.lo.s64 	%rd1431, %rd1430, 10;
	sub.s64 	%rd1432, %rd1429, %rd1431;
	st.local.u32 	[%rd220+36], %rd1432;
$L__BB0_471:
	mad.lo.s64 	%rd1984, %rd1983, 1103515245, 12345;
	and.b64  	%rd1433, %rd1984, 4128768;
	setp.ne.s64 	%p481, %rd1433, 0;
	@%p481 bra 	$L__BB0_473;
	mad.lo.s64 	%rd1984, %rd1984, 1103515245, 12345;
	shr.u64 	%rd1434, %rd1984, 16;
	mul.hi.u64 	%rd1435, %rd1434, 1844674407370955162;
	mul.lo.s64 	%rd1436, %rd1435, 10;
	sub.s64 	%rd1437, %rd1434, %rd1436;
	st.local.u32 	[%rd220+40], %rd1437;
$L__BB0_473:
	mad.lo.s64 	%rd1985, %rd1984, 1103515245, 12345;
	and.b64  	%rd1438, %rd1985, 4128768;
	setp.ne.s64 	%p482, %rd1438, 0;
	@%p482 bra 	$L__BB0_475;
	mad.lo.s64 	%rd1985, %rd1985, 1103515245, 12345;
	shr.u64 	%rd1439, %rd1985, 16;
	mul.hi.u64 	%rd1440, %rd1439, 1844674407370955162;
	mul.lo.s64 	%rd1441, %rd1440, 10;
	sub.s64 	%rd1442, %rd1439, %rd1441;
	st.local.u32 	[%rd220+44], %rd1442;
$L__BB0_475:
	mad.lo.s64 	%rd1986, %rd1985, 1103515245, 12345;
	and.b64  	%rd1443, %rd1986, 4128768;
	setp.ne.s64 	%p483, %rd1443, 0;
	@%p483 bra 	$L__BB0_477;
	mad.lo.s64 	%rd1986, %rd1986, 1103515245, 12345;
	shr.u64 	%rd1444, %rd1986, 16;
	mul.hi.u64 	%rd1445, %rd1444, 1844674407370955162;
	mul.lo.s64 	%rd1446, %rd1445, 10;
	sub.s64 	%rd1447, %rd1444, %rd1446;
	st.local.u32 	[%rd220+48], %rd1447;
$L__BB0_477:
	mad.lo.s64 	%rd1987, %rd1986, 1103515245, 12345;
	and.b64  	%rd1448, %rd1987, 4128768;
	setp.ne.s64 	%p484, %rd1448, 0;
	@%p484 bra 	$L__BB0_479;
	mad.lo.s64 	%rd1987, %rd1987, 1103515245, 12345;
	shr.u64 	%rd1449, %rd1987, 16;
	mul.hi.u64 	%rd1450, %rd1449, 1844674407370955162;
	mul.lo.s64 	%rd1451, %rd1450, 10;
	sub.s64 	%rd1452, %rd1449, %rd1451;
	st.local.u32 	[%rd220+52], %rd1452;
$L__BB0_479:
	mad.lo.s64 	%rd1988, %rd1987, 1103515245, 12345;
	and.b64  	%rd1453, %rd1988, 4128768;
	setp.ne.s64 	%p485, %rd1453, 0;
	@%p485 bra 	$L__BB0_481;
	mad.lo.s64 	%rd1988, %rd1988, 1103515245, 12345;
	shr.u64 	%rd1454, %rd1988, 16;
	mul.hi.u64 	%rd1455, %rd1454, 1844674407370955162;
	mul.lo.s64 	%rd1456, %rd1455, 10;
	sub.s64 	%rd1457, %rd1454, %rd1456;
	st.local.u32 	[%rd220+56], %rd1457;
$L__BB0_481:
	mad.lo.s64 	%rd1989, %rd1988, 1103515245, 12345;
	and.b64  	%rd1458, %rd1989, 4128768;
	setp.ne.s64 	%p486, %rd1458, 0;
	@%p486 bra 	$L__BB0_483;
	mad.lo.s64 	%rd1989, %rd1989, 1103515245, 12345;
	shr.u64 	%rd1459, %rd1989, 16;
	mul.hi.u64 	%rd1460, %rd1459, 1844674407370955162;
	mul.lo.s64 	%rd1461, %rd1460, 10;
	sub.s64 	%rd1462, %rd1459, %rd1461;
	st.local.u32 	[%rd220+60], %rd1462;
$L__BB0_483:
	mad.lo.s64 	%rd1990, %rd1989, 1103515245, 12345;
	and.b64  	%rd1463, %rd1990, 4128768;
	setp.ne.s64 	%p487, %rd1463, 0;
	@%p487 bra 	$L__BB0_485;
	mad.lo.s64 	%rd1990, %rd1990, 1103515245, 12345;
	shr.u64 	%rd1464, %rd1990, 16;
	mul.hi.u64 	%rd1465, %rd1464, 1844674407370955162;
	mul.lo.s64 	%rd1466, %rd1465, 10;
	sub.s64 	%rd1467, %rd1464, %rd1466;
	st.local.u32 	[%rd220+64], %rd1467;
$L__BB0_485:
	mad.lo.s64 	%rd1991, %rd1990, 1103515245, 12345;
	and.b64  	%rd1468, %rd1991, 4128768;
	setp.ne.s64 	%p488, %rd1468, 0;
	@%p488 bra 	$L__BB0_487;
	mad.lo.s64 	%rd1991, %rd1991, 1103515245, 12345;
	shr.u64 	%rd1469, %rd1991, 16;
	mul.hi.u64 	%rd1470, %rd1469, 1844674407370955162;
	mul.lo.s64 	%rd1471, %rd1470, 10;
	sub.s64 	%rd1472, %rd1469, %rd1471;
	st.local.u32 	[%rd220+68], %rd1472;
$L__BB0_487:
	mad.lo.s64 	%rd1992, %rd1991, 1103515245, 12345;
	and.b64  	%rd1473, %rd1992, 4128768;
	setp.ne.s64 	%p489, %rd1473, 0;
	@%p489 bra 	$L__BB0_489;
	mad.lo.s64 	%rd1992, %rd1992, 1103515245, 12345;
	shr.u64 	%rd1474, %rd1992, 16;
	mul.hi.u64 	%rd1475, %rd1474, 1844674407370955162;
	mul.lo.s64 	%rd1476, %rd1475, 10;
	sub.s64 	%rd1477, %rd1474, %rd1476;
	st.local.u32 	[%rd220+72], %rd1477;
$L__BB0_489:
	mad.lo.s64 	%rd1993, %rd1992, 1103515245, 12345;
	and.b64  	%rd1478, %rd1993, 4128768;
	setp.ne.s64 	%p490, %rd1478, 0;
	@%p490 bra 	$L__BB0_491;
	mad.lo.s64 	%rd1993, %rd1993, 1103515245, 12345;
	shr.u64 	%rd1479, %rd1993, 16;
	mul.hi.u64 	%rd1480, %rd1479, 1844674407370955162;
	mul.lo.s64 	%rd1481, %rd1480, 10;
	sub.s64 	%rd1482, %rd1479, %rd1481;
	st.local.u32 	[%rd220+76], %rd1482;
$L__BB0_491:
	mad.lo.s64 	%rd1994, %rd1993, 1103515245, 12345;
	and.b64  	%rd1483, %rd1994, 4128768;
	setp.ne.s64 	%p491, %rd1483, 0;
	@%p491 bra 	$L__BB0_493;
	mad.lo.s64 	%rd1994, %rd1994, 1103515245, 12345;
	shr.u64 	%rd1484, %rd1994, 16;
	mul.hi.u64 	%rd1485, %rd1484, 1844674407370955162;
	mul.lo.s64 	%rd1486, %rd1485, 10;
	sub.s64 	%rd1487, %rd1484, %rd1486;
	st.local.u32 	[%rd220+80], %rd1487;
$L__BB0_493:
	mad.lo.s64 	%rd1995, %rd1994, 1103515245, 12345;
	and.b64  	%rd1488, %rd1995, 4128768;
	setp.ne.s64 	%p492, %rd1488, 0;
	@%p492 bra 	$L__BB0_495;
	mad.lo.s64 	%rd1995, %rd1995, 1103515245, 12345;
	shr.u64 	%rd1489, %rd1995, 16;
	mul.hi.u64 	%rd1490, %rd1489, 1844674407370955162;
	mul.lo.s64 	%rd1491, %rd1490, 10;
	sub.s64 	%rd1492, %rd1489, %rd1491;
	st.local.u32 	[%rd220+84], %rd1492;
$L__BB0_495:
	mad.lo.s64 	%rd1996, %rd1995, 1103515245, 12345;
	and.b64  	%rd1493, %rd1996, 4128768;
	setp.ne.s64 	%p493, %rd1493, 0;
	@%p493 bra 	$L__BB0_497;
	mad.lo.s64 	%rd1996, %rd1996, 1103515245, 12345;
	shr.u64 	%rd1494, %rd1996, 16;
	mul.hi.u64 	%rd1495, %rd1494, 1844674407370955162;
	mul.lo.s64 	%rd1496, %rd1495, 10;
	sub.s64 	%rd1497, %rd1494, %rd1496;
	st.local.u32 	[%rd220+88], %rd1497;
$L__BB0_497:
	mad.lo.s64 	%rd1997, %rd1996, 1103515245, 12345;
	and.b64  	%rd1498, %rd1997, 4128768;
	setp.ne.s64 	%p494, %rd1498, 0;
	@%p494 bra 	$L__BB0_499;
	mad.lo.s64 	%rd1997, %rd1997, 1103515245, 12345;
	shr.u64 	%rd1499, %rd1997, 16;
	mul.hi.u64 	%rd1500, %rd1499, 1844674407370955162;
	mul.lo.s64 	%rd1501, %rd1500, 10;
	sub.s64 	%rd1502, %rd1499, %rd1501;
	st.local.u32 	[%rd220+92], %rd1502;
$L__BB0_499:
	mad.lo.s64 	%rd1998, %rd1997, 1103515245, 12345;
	and.b64  	%rd1503, %rd1998, 4128768;
	setp.ne.s64 	%p495, %rd1503, 0;
	@%p495 bra 	$L__BB0_501;
	mad.lo.s64 	%rd1998, %rd1998, 1103515245, 12345;
	shr.u64 	%rd1504, %rd1998, 16;
	mul.hi.u64 	%rd1505, %rd1504, 1844674407370955162;
	mul.lo.s64 	%rd1506, %rd1505, 10;
	sub.s64 	%rd1507, %rd1504, %rd1506;
	st.local.u32 	[%rd220+96], %rd1507;
$L__BB0_501:
	mad.lo.s64 	%rd1999, %rd1998, 1103515245, 12345;
	and.b64  	%rd1508, %rd1999, 4128768;
	setp.ne.s64 	%p496, %rd1508, 0;
	@%p496 bra 	$L__BB0_503;
	mad.lo.s64 	%rd1999, %rd1999, 1103515245, 12345;
	shr.u64 	%rd1509, %rd1999, 16;
	mul.hi.u64 	%rd1510, %rd1509, 1844674407370955162;
	mul.lo.s64 	%rd1511, %rd1510, 10;
	sub.s64 	%rd1512, %rd1509, %rd1511;
	st.local.u32 	[%rd220+100], %rd1512;
$L__BB0_503:
	mad.lo.s64 	%rd2000, %rd1999, 1103515245, 12345;
	and.b64  	%rd1513, %rd2000, 4128768;
	setp.ne.s64 	%p497, %rd1513, 0;
	@%p497 bra 	$L__BB0_505;
	mad.lo.s64 	%rd2000, %rd2000, 1103515245, 12345;
	shr.u64 	%rd1514, %rd2000, 16;
	mul.hi.u64 	%rd1515, %rd1514, 1844674407370955162;
	mul.lo.s64 	%rd1516, %rd1515, 10;
	sub.s64 	%rd1517, %rd1514, %rd1516;
	st.local.u32 	[%rd220+104], %rd1517;
$L__BB0_505:
	mad.lo.s64 	%rd2001, %rd2000, 1103515245, 12345;
	and.b64  	%rd1518, %rd2001, 4128768;
	setp.ne.s64 	%p498, %rd1518, 0;
	@%p498 bra 	$L__BB0_507;
	mad.lo.s64 	%rd2001, %rd2001, 1103515245, 12345;
	shr.u64 	%rd1519, %rd2001, 16;
	mul.hi.u64 	%rd1520, %rd1519, 1844674407370955162;
	mul.lo.s64 	%rd1521, %rd1520, 10;
	sub.s64 	%rd1522, %rd1519, %rd1521;
	st.local.u32 	[%rd220+108], %rd1522;
$L__BB0_507:
	mad.lo.s64 	%rd2002, %rd2001, 1103515245, 12345;
	and.b64  	%rd1523, %rd2002, 4128768;
	setp.ne.s64 	%p499, %rd1523, 0;
	@%p499 bra 	$L__BB0_509;
	mad.lo.s64 	%rd2002, %rd2002, 1103515245, 12345;
	shr.u64 	%rd1524, %rd2002, 16;
	mul.hi.u64 	%rd1525, %rd1524, 1844674407370955162;
	mul.lo.s64 	%rd1526, %rd1525, 10;
	sub.s64 	%rd1527, %rd1524, %rd1526;
	st.local.u32 	[%rd220+112], %rd1527;
$L__BB0_509:
	mad.lo.s64 	%rd2003, %rd2002, 1103515245, 12345;
	and.b64  	%rd1528, %rd2003, 4128768;
	setp.ne.s64 	%p500, %rd1528, 0;
	@%p500 bra 	$L__BB0_511;
	mad.lo.s64 	%rd2003, %rd2003, 1103515245, 12345;
	shr.u64 	%rd1529, %rd2003, 16;
	mul.hi.u64 	%rd1530, %rd1529, 1844674407370955162;
	mul.lo.s64 	%rd1531, %rd1530, 10;
	sub.s64 	%rd1532, %rd1529, %rd1531;
	st.local.u32 	[%rd220+116], %rd1532;
$L__BB0_511:
	mad.lo.s64 	%rd2004, %rd2003, 1103515245, 12345;
	and.b64  	%rd1533, %rd2004, 4128768;
	setp.ne.s64 	%p501, %rd1533, 0;
	@%p501 bra 	$L__BB0_513;
	mad.lo.s64 	%rd2004, %rd2004, 1103515245, 12345;
	shr.u64 	%rd1534, %rd2004, 16;
	mul.hi.u64 	%rd1535, %rd1534, 1844674407370955162;
	mul.lo.s64 	%rd1536, %rd1535, 10;
	sub.s64 	%rd1537, %rd1534, %rd1536;
	st.local.u32 	[%rd220+120], %rd1537;
$L__BB0_513:
	mad.lo.s64 	%rd2005, %rd2004, 1103515245, 12345;
	and.b64  	%rd1538, %rd2005, 4128768;
	setp.ne.s64 	%p502, %rd1538, 0;
	@%p502 bra 	$L__BB0_515;
	mad.lo.s64 	%rd2005, %rd2005, 1103515245, 12345;
	shr.u64 	%rd1539, %rd2005, 16;
	mul.hi.u64 	%rd1540, %rd1539, 1844674407370955162;
	mul.lo.s64 	%rd1541, %rd1540, 10;
	sub.s64 	%rd1542, %rd1539, %rd1541;
	st.local.u32 	[%rd220+124], %rd1542;
$L__BB0_515:
	mad.lo.s64 	%rd2006, %rd2005, 1103515245, 12345;
	and.b64  	%rd1543, %rd2006, 4128768;
	setp.ne.s64 	%p503, %rd1543, 0;
	@%p503 bra 	$L__BB0_517;
	mad.lo.s64 	%rd2006, %rd2006, 1103515245, 12345;
	shr.u64 	%rd1544, %rd2006, 16;
	mul.hi.u64 	%rd1545, %rd1544, 1844674407370955162;
	mul.lo.s64 	%rd1546, %rd1545, 10;
	sub.s64 	%rd1547, %rd1544, %rd1546;
	st.local.u32 	[%rd220+128], %rd1547;
$L__BB0_517:
	mad.lo.s64 	%rd2007, %rd2006, 1103515245, 12345;
	and.b64  	%rd1548, %rd2007, 4128768;
	setp.ne.s64 	%p504, %rd1548, 0;
	@%p504 bra 	$L__BB0_519;
	mad.lo.s64 	%rd2007, %rd2007, 1103515245, 12345;
	shr.u64 	%rd1549, %rd2007, 16;
	mul.hi.u64 	%rd1550, %rd1549, 1844674407370955162;
	mul.lo.s64 	%rd1551, %rd1550, 10;
	sub.s64 	%rd1552, %rd1549, %rd1551;
	st.local.u32 	[%rd220+132], %rd1552;
$L__BB0_519:
	mad.lo.s64 	%rd2008, %rd2007, 1103515245, 12345;
	and.b64  	%rd1553, %rd2008, 4128768;
	setp.ne.s64 	%p505, %rd1553, 0;
	@%p505 bra 	$L__BB0_521;
	mad.lo.s64 	%rd2008, %rd2008, 1103515245, 12345;
	shr.u64 	%rd1554, %rd2008, 16;
	mul.hi.u64 	%rd1555, %rd1554, 1844674407370955162;
	mul.lo.s64 	%rd1556, %rd1555, 10;
	sub.s64 	%rd1557, %rd1554, %rd1556;
	st.local.u32 	[%rd220+136], %rd1557;
$L__BB0_521:
	mad.lo.s64 	%rd2009, %rd2008, 1103515245, 12345;
	and.b64  	%rd1558, %rd2009, 4128768;
	setp.ne.s64 	%p506, %rd1558, 0;
	@%p506 bra 	$L__BB0_523;
	mad.lo.s64 	%rd2009, %rd2009, 1103515245, 12345;
	shr.u64 	%rd1559, %rd2009, 16;
	mul.hi.u64 	%rd1560, %rd1559, 1844674407370955162;
	mul.lo.s64 	%rd1561, %rd1560, 10;
	sub.s64 	%rd1562, %rd1559, %rd1561;
	st.local.u32 	[%rd220+140], %rd1562;
$L__BB0_523:
	mad.lo.s64 	%rd2010, %rd2009, 1103515245, 12345;
	and.b64  	%rd1563, %rd2010, 4128768;
	setp.ne.s64 	%p507, %rd1563, 0;
	@%p507 bra 	$L__BB0_525;
	mad.lo.s64 	%rd2010, %rd2010, 1103515245, 12345;
	shr.u64 	%rd1564, %rd2010, 16;
	mul.hi.u64 	%rd1565, %rd1564, 1844674407370955162;
	mul.lo.s64 	%rd1566, %rd1565, 10;
	sub.s64 	%rd1567, %rd1564, %rd1566;
	st.local.u32 	[%rd220+144], %rd1567;
$L__BB0_525:
	mad.lo.s64 	%rd2011, %rd2010, 1103515245, 12345;
	and.b64  	%rd1568, %rd2011, 4128768;
	setp.ne.s64 	%p508, %rd1568, 0;
	@%p508 bra 	$L__BB0_527;
	mad.lo.s64 	%rd2011, %rd2011, 1103515245, 12345;
	shr.u64 	%rd1569, %rd2011, 16;
	mul.hi.u64 	%rd1570, %rd1569, 1844674407370955162;
	mul.lo.s64 	%rd1571, %rd1570, 10;
	sub.s64 	%rd1572, %rd1569, %rd1571;
	st.local.u32 	[%rd220+148], %rd1572;
$L__BB0_527:
	mad.lo.s64 	%rd2012, %rd2011, 1103515245, 12345;
	and.b64  	%rd1573, %rd2012, 4128768;
	setp.ne.s64 	%p509, %rd1573, 0;
	@%p509 bra 	$L__BB0_529;
	mad.lo.s64 	%rd2012, %rd2012, 1103515245, 12345;
	shr.u64 	%rd1574, %rd2012, 16;
	mul.hi.u64 	%rd1575, %rd1574, 1844674407370955162;
	mul.lo.s64 	%rd1576, %rd1575, 10;
	sub.s64 	%rd1577, %rd1574, %rd1576;
	st.local.u32 	[%rd220+152], %rd1577;
$L__BB0_529:
	mad.lo.s64 	%rd2013, %rd2012, 1103515245, 12345;
	and.b64  	%rd1578, %rd2013, 4128768;
	setp.ne.s64 	%p510, %rd1578, 0;
	@%p510 bra 	$L__BB0_531;
	mad.lo.s64 	%rd2013, %rd2013, 1103515245, 12345;
	shr.u64 	%rd1579, %rd2013, 16;
	mul.hi.u64 	%rd1580, %rd1579, 1844674407370955162;
	mul.lo.s64 	%rd1581, %rd1580, 10;
	sub.s64 	%rd1582, %rd1579, %rd1581;
	st.local.u32 	[%rd220+156], %rd1582;
$L__BB0_531:
	mad.lo.s64 	%rd2014, %rd2013, 1103515245, 12345;
	and.b64  	%rd1583, %rd2014, 4128768;
	setp.ne.s64 	%p511, %rd1583, 0;
	@%p511 bra 	$L__BB0_533;
	mad.lo.s64 	%rd2014, %rd2014, 1103515245, 12345;
	shr.u64 	%rd1584, %rd2014, 16;
	mul.hi.u64 	%rd1585, %rd1584, 1844674407370955162;
	mul.lo.s64 	%rd1586, %rd1585, 10;
	sub.s64 	%rd1587, %rd1584, %rd1586;
	st.local.u32 	[%rd220+160], %rd1587;
$L__BB0_533:
	mad.lo.s64 	%rd2015, %rd2014, 1103515245, 12345;
	and.b64  	%rd1588, %rd2015, 4128768;
	setp.ne.s64 	%p512, %rd1588, 0;
	@%p512 bra 	$L__BB0_535;
	mad.lo.s64 	%rd2015, %rd2015, 1103515245, 12345;
	shr.u64 	%rd1589, %rd2015, 16;
	mul.hi.u64 	%rd1590, %rd1589, 1844674407370955162;
	mul.lo.s64 	%rd1591, %rd1590, 10;
	sub.s64 	%rd1592, %rd1589, %rd1591;
	st.local.u32 	[%rd220+164], %rd1592;
$L__BB0_535:
	mad.lo.s64 	%rd2016, %rd2015, 1103515245, 12345;
	and.b64  	%rd1593, %rd2016, 4128768;
	setp.ne.s64 	%p513, %rd1593, 0;
	@%p513 bra 	$L__BB0_537;
	mad.lo.s64 	%rd2016, %rd2016, 1103515245, 12345;
	shr.u64 	%rd1594, %rd2016, 16;
	mul.hi.u64 	%rd1595, %rd1594, 1844674407370955162;
	mul.lo.s64 	%rd1596, %rd1595, 10;
	sub.s64 	%rd1597, %rd1594, %rd1596;
	st.local.u32 	[%rd220+168], %rd1597;
$L__BB0_537:
	mad.lo.s64 	%rd2017, %rd2016, 1103515245, 12345;
	and.b64  	%rd1598, %rd2017, 4128768;
	setp.ne.s64 	%p514, %rd1598, 0;
	@%p514 bra 	$L__BB0_539;
	mad.lo.s64 	%rd2017, %rd2017, 1103515245, 12345;
	shr.u64 	%rd1599, %rd2017, 16;
	mul.hi.u64 	%rd1600, %rd1599, 1844674407370955162;
	mul.lo.s64 	%rd1601, %rd1600, 10;
	sub.s64 	%rd1602, %rd1599, %rd1601;
	st.local.u32 	[%rd220+172], %rd1602;
$L__BB0_539:
	mad.lo.s64 	%rd2018, %rd2017, 1103515245, 12345;
	and.b64  	%rd1603, %rd2018, 4128768;
	setp.ne.s64 	%p515, %rd1603, 0;
	@%p515 bra 	$L__BB0_541;
	mad.lo.s64 	%rd2018, %rd2018, 1103515245, 12345;
	shr.u64 	%rd1604, %rd2018, 16;
	mul.hi.u64 	%rd1605, %rd1604, 1844674407370955162;
	mul.lo.s64 	%rd1606, %rd1605, 10;
	sub.s64 	%rd1607, %rd1604, %rd1606;
	st.local.u32 	[%rd220+176], %rd1607;
$L__BB0_541:
	mad.lo.s64 	%rd2019, %rd2018, 1103515245, 12345;
	and.b64  	%rd1608, %rd2019, 4128768;
	setp.ne.s64 	%p516, %rd1608, 0;
	@%p516 bra 	$L__BB0_543;
	mad.lo.s64 	%rd2019, %rd2019, 1103515245, 12345;
	shr.u64 	%rd1609, %rd2019, 16;
	mul.hi.u64 	%rd1610, %rd1609, 1844674407370955162;
	mul.lo.s64 	%rd1611, %rd1610, 10;
	sub.s64 	%rd1612, %rd1609, %rd1611;
	st.local.u32 	[%rd220+180], %rd1612;
$L__BB0_543:
	mad.lo.s64 	%rd2020, %rd2019, 1103515245, 12345;
	and.b64  	%rd1613, %rd2020, 4128768;
	setp.ne.s64 	%p517, %rd1613, 0;
	@%p517 bra 	$L__BB0_545;
	mad.lo.s64 	%rd2020, %rd2020, 1103515245, 12345;
	shr.u64 	%rd1614, %rd2020, 16;
	mul.hi.u64 	%rd1615, %rd1614, 1844674407370955162;
	mul.lo.s64 	%rd1616, %rd1615, 10;
	sub.s64 	%rd1617, %rd1614, %rd1616;
	st.local.u32 	[%rd220+184], %rd1617;
$L__BB0_545:
	mad.lo.s64 	%rd2021, %rd2020, 1103515245, 12345;
	and.b64  	%rd1618, %rd2021, 4128768;
	setp.ne.s64 	%p518, %rd1618, 0;
	@%p518 bra 	$L__BB0_547;
	mad.lo.s64 	%rd2021, %rd2021, 1103515245, 12345;
	shr.u64 	%rd1619, %rd2021, 16;
	mul.hi.u64 	%rd1620, %rd1619, 1844674407370955162;
	mul.lo.s64 	%rd1621, %rd1620, 10;
	sub.s64 	%rd1622, %rd1619, %rd1621;
	st.local.u32 	[%rd220+188], %rd1622;
$L__BB0_547:
	mad.lo.s64 	%rd2022, %rd2021, 1103515245, 12345;
	and.b64  	%rd1623, %rd2022, 4128768;
	setp.ne.s64 	%p519, %rd1623, 0;
	@%p519 bra 	$L__BB0_549;
	mad.lo.s64 	%rd2022, %rd2022, 1103515245, 12345;
	shr.u64 	%rd1624, %rd2022, 16;
	mul.hi.u64 	%rd1625, %rd1624, 1844674407370955162;
	mul.lo.s64 	%rd1626, %rd1625, 10;
	sub.s64 	%rd1627, %rd1624, %rd1626;
	st.local.u32 	[%rd220+192], %rd1627;
$L__BB0_549:
	mad.lo.s64 	%rd2023, %rd2022, 1103515245, 12345;
	and.b64  	%rd1628, %rd2023, 4128768;
	setp.ne.s64 	%p520, %rd1628, 0;
	@%p520 bra 	$L__BB0_551;
	mad.lo.s64 	%rd2023, %rd2023, 1103515245, 12345;
	shr.u64 	%rd1629, %rd2023, 16;
	mul.hi.u64 	%rd1630, %rd1629, 1844674407370955162;
	mul.lo.s64 	%rd1631, %rd1630, 10;
	sub.s64 	%rd1632, %rd1629, %rd1631;
	st.local.u32 	[%rd220+196], %rd1632;
$L__BB0_551:
	mad.lo.s64 	%rd2024, %rd2023, 1103515245, 12345;
	and.b64  	%rd1633, %rd2024, 4128768;
	setp.ne.s64 	%p521, %rd1633, 0;
	@%p521 bra 	$L__BB0_553;
	mad.lo.s64 	%rd2024, %rd2024, 1103515245, 12345;
	shr.u64 	%rd1634, %rd2024, 16;
	mul.hi.u64 	%rd1635, %rd1634, 1844674407370955162;
	mul.lo.s64 	%rd1636, %rd1635, 10;
	sub.s64 	%rd1637, %rd1634, %rd1636;
	st.local.u32 	[%rd220+200], %rd1637;
$L__BB0_553:
	mad.lo.s64 	%rd2025, %rd2024, 1103515245, 12345;
	and.b64  	%rd1638, %rd2025, 4128768;
	setp.ne.s64 	%p522, %rd1638, 0;
	@%p522 bra 	$L__BB0_555;
	mad.lo.s64 	%rd2025, %rd2025, 1103515245, 12345;
	shr.u64 	%rd1639, %rd2025, 16;
	mul.hi.u64 	%rd1640, %rd1639, 1844674407370955162;
	mul.lo.s64 	%rd1641, %rd1640, 10;
	sub.s64 	%rd1642, %rd1639, %rd1641;
	st.local.u32 	[%rd220+204], %rd1642;
$L__BB0_555:
	mad.lo.s64 	%rd2026, %rd2025, 1103515245, 12345;
	and.b64  	%rd1643, %rd2026, 4128768;
	setp.ne.s64 	%p523, %rd1643, 0;
	@%p523 bra 	$L__BB0_557;
	mad.lo.s64 	%rd2026, %rd2026, 1103515245, 12345;
	shr.u64 	%rd1644, %rd2026, 16;
	mul.hi.u64 	%rd1645, %rd1644, 1844674407370955162;
	mul.lo.s64 	%rd1646, %rd1645, 10;
	sub.s64 	%rd1647, %rd1644, %rd1646;
	st.local.u32 	[%rd220+208], %rd1647;
$L__BB0_557:
	mad.lo.s64 	%rd2027, %rd2026, 1103515245, 12345;
	and.b64  	%rd1648, %rd2027, 4128768;
	setp.ne.s64 	%p524, %rd1648, 0;
	@%p524 bra 	$L__BB0_559;
	mad.lo.s64 	%rd2027, %rd2027, 1103515245, 12345;
	shr.u64 	%rd1649, %rd2027, 16;
	mul.hi.u64 	%rd1650, %rd1649, 1844674407370955162;
	mul.lo.s64 	%rd1651, %rd1650, 10;
	sub.s64 	%rd1652, %rd1649, %rd1651;
	st.local.u32 	[%rd220+212], %rd1652;
$L__BB0_559:
	mad.lo.s64 	%rd2028, %rd2027, 1103515245, 12345;
	and.b64  	%rd1653, %rd2028, 4128768;
	setp.ne.s64 	%p525, %rd1653, 0;
	@%p525 bra 	$L__BB0_561;
	mad.lo.s64 	%rd2028, %rd2028, 1103515245, 12345;
	shr.u64 	%rd1654, %rd2028, 16;
	mul.hi.u64 	%rd1655, %rd1654, 1844674407370955162;
	mul.lo.s64 	%rd1656, %rd1655, 10;
	sub.s64 	%rd1657, %rd1654, %rd1656;
	st.local.u32 	[%rd220+216], %rd1657;
$L__BB0_561:
	mad.lo.s64 	%rd2029, %rd2028, 1103515245, 12345;
	and.b64  	%rd1658, %rd2029, 4128768;
	setp.ne.s64 	%p526, %rd1658, 0;
	@%p526 bra 	$L__BB0_563;
	mad.lo.s64 	%rd2029, %rd2029, 1103515245, 12345;
	shr.u64 	%rd1659, %rd2029, 16;
	mul.hi.u64 	%rd1660, %rd1659, 1844674407370955162;
	mul.lo.s64 	%rd1661, %rd1660, 10;
	sub.s64 	%rd1662, %rd1659, %rd1661;
	st.local.u32 	[%rd220+220], %rd1662;
$L__BB0_563:
	mad.lo.s64 	%rd2030, %rd2029, 1103515245, 12345;
	and.b64  	%rd1663, %rd2030, 4128768;
	setp.ne.s64 	%p527, %rd1663, 0;
	@%p527 bra 	$L__BB0_565;
	mad.lo.s64 	%rd2030, %rd2030, 1103515245, 12345;
	shr.u64 	%rd1664, %rd2030, 16;
	mul.hi.u64 	%rd1665, %rd1664, 1844674407370955162;
	mul.lo.s64 	%rd1666, %rd1665, 10;
	sub.s64 	%rd1667, %rd1664, %rd1666;
	st.local.u32 	[%rd220+224], %rd1667;
$L__BB0_565:
	mad.lo.s64 	%rd2031, %rd2030, 1103515245, 12345;
	and.b64  	%rd1668, %rd2031, 4128768;
	setp.ne.s64 	%p528, %rd1668, 0;
	@%p528 bra 	$L__BB0_567;
	mad.lo.s64 	%rd2031, %rd2031, 1103515245, 12345;
	shr.u64 	%rd1669, %rd2031, 16;
	mul.hi.u64 	%rd1670, %rd1669, 1844674407370955162;
	mul.lo.s64 	%rd1671, %rd1670, 10;
	sub.s64 	%rd1672, %rd1669, %rd1671;
	st.local.u32 	[%rd220+228], %rd1672;
$L__BB0_567:
	mad.lo.s64 	%rd2032, %rd2031, 1103515245, 12345;
	and.b64  	%rd1673, %rd2032, 4128768;
	setp.ne.s64 	%p529, %rd1673, 0;
	@%p529 bra 	$L__BB0_569;
	mad.lo.s64 	%rd2032, %rd2032, 1103515245, 12345;
	shr.u64 	%rd1674, %rd2032, 16;
	mul.hi.u64 	%rd1675, %rd1674, 1844674407370955162;
	mul.lo.s64 	%rd1676, %rd1675, 10;
	sub.s64 	%rd1677, %rd1674, %rd1676;
	st.local.u32 	[%rd220+232], %rd1677;
$L__BB0_569:
	mad.lo.s64 	%rd2033, %rd2032, 1103515245, 12345;
	and.b64  	%rd1678, %rd2033, 4128768;
	setp.ne.s64 	%p530, %rd1678, 0;
	@%p530 bra 	$L__BB0_571;
	mad.lo.s64 	%rd2033, %rd2033, 1103515245, 12345;
	shr.u64 	%rd1679, %rd2033, 16;
	mul.hi.u64 	%rd1680, %rd1679, 1844674407370955162;
	mul.lo.s64 	%rd1681, %rd1680, 10;
	sub.s64 	%rd1682, %rd1679, %rd1681;
	st.local.u32 	[%rd220+236], %rd1682;
$L__BB0_571:
	mad.lo.s64 	%rd2034, %rd2033, 1103515245, 12345;
	and.b64  	%rd1683, %rd2034, 4128768;
	setp.ne.s64 	%p531, %rd1683, 0;
	@%p531 bra 	$L__BB0_573;
	mad.lo.s64 	%rd2034, %rd2034, 1103515245, 12345;
	shr.u64 	%rd1684, %rd2034, 16;
	mul.hi.u64 	%rd1685, %rd1684, 1844674407370955162;
	mul.lo.s64 	%rd1686, %rd1685, 10;
	sub.s64 	%rd1687, %rd1684, %rd1686;
	st.local.u32 	[%rd220+240], %rd1687;
$L__BB0_573:
	mad.lo.s64 	%rd2035, %rd2034, 1103515245, 12345;
	and.b64  	%rd1688, %rd2035, 4128768;
	setp.ne.s64 	%p532, %rd1688, 0;
	@%p532 bra 	$L__BB0_575;
	mad.lo.s64 	%rd2035, %rd2035, 1103515245, 12345;
	shr.u64 	%rd1689, %rd2035, 16;
	mul.hi.u64 	%rd1690, %rd1689, 1844674407370955162;
	mul.lo.s64 	%rd1691, %rd1690, 10;
	sub.s64 	%rd1692, %rd1689, %rd1691;
	st.local.u32 	[%rd220+244], %rd1692;
$L__BB0_575:
	mad.lo.s64 	%rd2036, %rd2035, 1103515245, 12345;
	and.b64  	%rd1693, %rd2036, 4128768;
	setp.ne.s64 	%p533, %rd1693, 0;
	@%p533 bra 	$L__BB0_577;
	mad.lo.s64 	%rd2036, %rd2036, 1103515245, 12345;
	shr.u64 	%rd1694, %rd2036, 16;
	mul.hi.u64 	%rd1695, %rd1694, 1844674407370955162;
	mul.lo.s64 	%rd1696, %rd1695, 10;
	sub.s64 	%rd1697, %rd1694, %rd1696;
	st.local.u32 	[%rd220+248], %rd1697;
$L__BB0_577:
	mad.lo.s64 	%rd2037, %rd2036, 1103515245, 12345;
	and.b64  	%rd1698, %rd2037, 4128768;
	setp.ne.s64 	%p534, %rd1698, 0;
	@%p534 bra 	$L__BB0_579;
	mad.lo.s64 	%rd2037, %rd2037, 1103515245, 12345;
	shr.u64 	%rd1699, %rd2037, 16;
	mul.hi.u64 	%rd1700, %rd1699, 1844674407370955162;
	mul.lo.s64 	%rd1701, %rd1700, 10;
	sub.s64 	%rd1702, %rd1699, %rd1701;
	st.local.u32 	[%rd220+252], %rd1702;
$L__BB0_579:
	mad.lo.s64 	%rd2038, %rd2037, 1103515245, 12345;
	and.b64  	%rd1703, %rd2038, 4128768;
	setp.ne.s64 	%p535, %rd1703, 0;
	@%p535 bra 	$L__BB0_581;
	mad.lo.s64 	%rd2038, %rd2038, 1103515245, 12345;
	shr.u64 	%rd1704, %rd2038, 16;
	mul.hi.u64 	%rd1705, %rd1704, 1844674407370955162;
	mul.lo.s64 	%rd1706, %rd1705, 10;
	sub.s64 	%rd1707, %rd1704, %rd1706;
	st.local.u32 	[%rd220+256], %rd1707;
$L__BB0_581:
	mad.lo.s64 	%rd2039, %rd2038, 1103515245, 12345;
	and.b64  	%rd1708, %rd2039, 4128768;
	setp.ne.s64 	%p536, %rd1708, 0;
	@%p536 bra 	$L__BB0_583;
	mad.lo.s64 	%rd2039, %rd2039, 1103515245, 12345;
	shr.u64 	%rd1709, %rd2039, 16;
	mul.hi.u64 	%rd1710, %rd1709, 1844674407370955162;
	mul.lo.s64 	%rd1711, %rd1710, 10;
	sub.s64 	%rd1712, %rd1709, %rd1711;
	st.local.u32 	[%rd220+260], %rd1712;
$L__BB0_583:
	mad.lo.s64 	%rd2040, %rd2039, 1103515245, 12345;
	and.b64  	%rd1713, %rd2040, 4128768;
	setp.ne.s64 	%p537, %rd1713, 0;
	@%p537 bra 	$L__BB0_585;
	mad.lo.s64 	%rd2040, %rd2040, 1103515245, 12345;
	shr.u64 	%rd1714, %rd2040, 16;
	mul.hi.u64 	%rd1715, %rd1714, 1844674407370955162;
	mul.lo.s64 	%rd1716, %rd1715, 10;
	sub.s64 	%rd1717, %rd1714, %rd1716;
	st.local.u32 	[%rd220+264], %rd1717;
$L__BB0_585:
	mad.lo.s64 	%rd2041, %rd2040, 1103515245, 12345;
	and.b64  	%rd1718, %rd2041, 4128768;
	setp.ne.s64 	%p538, %rd1718, 0;
	@%p538 bra 	$L__BB0_587;
	mad.lo.s64 	%rd2041, %rd2041, 1103515245, 12345;
	shr.u64 	%rd1719, %rd2041, 16;
	mul.hi.u64 	%rd1720, %rd1719, 1844674407370955162;
	mul.lo.s64 	%rd1721, %rd1720, 10;
	sub.s64 	%rd1722, %rd1719, %rd1721;
	st.local.u32 	[%rd220+268], %rd1722;
$L__BB0_587:
	mad.lo.s64 	%rd2042, %rd2041, 1103515245, 12345;
	and.b64  	%rd1723, %rd2042, 4128768;
	setp.ne.s64 	%p539, %rd1723, 0;
	@%p539 bra 	$L__BB0_589;
	mad.lo.s64 	%rd2042, %rd2042, 1103515245, 12345;
	shr.u64 	%rd1724, %rd2042, 16;
	mul.hi.u64 	%rd1725, %rd1724, 1844674407370955162;
	mul.lo.s64 	%rd1726, %rd1725, 10;
	sub.s64 	%rd1727, %rd1724, %rd1726;
	st.local.u32 	[%rd220+272], %rd1727;
$L__BB0_589:
	mad.lo.s64 	%rd2043, %rd2042, 1103515245, 12345;
	and.b64  	%rd1728, %rd2043, 4128768;
	setp.ne.s64 	%p540, %rd1728, 0;
	@%p540 bra 	$L__BB0_591;
	mad.lo.s64 	%rd2043, %rd2043, 1103515245, 12345;
	shr.u64 	%rd1729, %rd2043, 16;
	mul.hi.u64 	%rd1730, %rd1729, 1844674407370955162;
	mul.lo.s64 	%rd1731, %rd1730, 10;
	sub.s64 	%rd1732, %rd1729, %rd1731;
	st.local.u32 	[%rd220+276], %rd1732;
$L__BB0_591:
	mad.lo.s64 	%rd2044, %rd2043, 1103515245, 12345;
	and.b64  	%rd1733, %rd2044, 4128768;
	setp.ne.s64 	%p541, %rd1733, 0;
	@%p541 bra 	$L__BB0_593;
	mad.lo.s64 	%rd2044, %rd2044, 1103515245, 12345;
	shr.u64 	%rd1734, %rd2044, 16;
	mul.hi.u64 	%rd1735, %rd1734, 1844674407370955162;
	mul.lo.s64 	%rd1736, %rd1735, 10;
	sub.s64 	%rd1737, %rd1734, %rd1736;
	st.local.u32 	[%rd220+280], %rd1737;
$L__BB0_593:
	mad.lo.s64 	%rd2045, %rd2044, 1103515245, 12345;
	and.b64  	%rd1738, %rd2045, 4128768;
	setp.ne.s64 	%p542, %rd1738, 0;
	@%p542 bra 	$L__BB0_595;
	mad.lo.s64 	%rd2045, %rd2045, 1103515245, 12345;
	shr.u64 	%rd1739, %rd2045, 16;
	mul.hi.u64 	%rd1740, %rd1739, 1844674407370955162;
	mul.lo.s64 	%rd1741, %rd1740, 10;
	sub.s64 	%rd1742, %rd1739, %rd1741;
	st.local.u32 	[%rd220+284], %rd1742;
$L__BB0_595:
	mad.lo.s64 	%rd2046, %rd2045, 1103515245, 12345;
	and.b64  	%rd1743, %rd2046, 4128768;
	setp.ne.s64 	%p543, %rd1743, 0;
	@%p543 bra 	$L__BB0_597;
	mad.lo.s64 	%rd2046, %rd2046, 1103515245, 12345;
	shr.u64 	%rd1744, %rd2046, 16;
	mul.hi.u64 	%rd1745, %rd1744, 1844674407370955162;
	mul.lo.s64 	%rd1746, %rd1745, 10;
	sub.s64 	%rd1747, %rd1744, %rd1746;
	st.local.u32 	[%rd220+288], %rd1747;
$L__BB0_597:
	mad.lo.s64 	%rd2047, %rd2046, 1103515245, 12345;
	and.b64  	%rd1748, %rd2047, 4128768;
	setp.ne.s64 	%p544, %rd1748, 0;
	@%p544 bra 	$L__BB0_599;
	mad.lo.s64 	%rd2047, %rd2047, 1103515245, 12345;
	shr.u64 	%rd1749, %rd2047, 16;
	mul.hi.u64 	%rd1750, %rd1749, 1844674407370955162;
	mul.lo.s64 	%rd1751, %rd1750, 10;
	sub.s64 	%rd1752, %rd1749, %rd1751;
	st.local.u32 	[%rd220+292], %rd1752;
$L__BB0_599:
	mad.lo.s64 	%rd2048, %rd2047, 1103515245, 12345;
	and.b64  	%rd1753, %rd2048, 4128768;
	setp.ne.s64 	%p545, %rd1753, 0;
	@%p545 bra 	$L__BB0_601;
	mad.lo.s64 	%rd2048, %rd2048, 1103515245, 12345;
	shr.u64 	%rd1754, %rd2048, 16;
	mul.hi.u64 	%rd1755, %rd1754, 1844674407370955162;
	mul.lo.s64 	%rd1756, %rd1755, 10;
	sub.s64 	%rd1757, %rd1754, %rd1756;
	st.local.u32 	[%rd220+296], %rd1757;
$L__BB0_601:
	mad.lo.s64 	%rd2049, %rd2048, 1103515245, 12345;
	and.b64  	%rd1758, %rd2049, 4128768;
	setp.ne.s64 	%p546, %rd1758, 0;
	@%p546 bra 	$L__BB0_603;
	mad.lo.s64 	%rd2049, %rd2049, 1103515245, 12345;
	shr.u64 	%rd1759, %rd2049, 16;
	mul.hi.u64 	%rd1760, %rd1759, 1844674407370955162;
	mul.lo.s64 	%rd1761, %rd1760, 10;
	sub.s64 	%rd1762, %rd1759, %rd1761;
	st.local.u32 	[%rd220+300], %rd1762;
$L__BB0_603:
	mad.lo.s64 	%rd2050, %rd2049, 1103515245, 12345;
	and.b64  	%rd1763, %rd2050, 4128768;
	setp.ne.s64 	%p547, %rd1763, 0;
	@%p547 bra 	$L__BB0_605;
	mad.lo.s64 	%rd2050, %rd2050, 1103515245, 12345;
	shr.u64 	%rd1764, %rd2050, 16;
	mul.hi.u64 	%rd1765, %rd1764, 1844674407370955162;
	mul.lo.s64 	%rd1766, %rd1765, 10;
	sub.s64 	%rd1767, %rd1764, %rd1766;
	st.local.u32 	[%rd220+304], %rd1767;
$L__BB0_605:
	mad.lo.s64 	%rd2051, %rd2050, 1103515245, 12345;
	and.b64  	%rd1768, %rd2051, 4128768;
	setp.ne.s64 	%p548, %rd1768, 0;
	@%p548 bra 	$L__BB0_607;
	mad.lo.s64 	%rd2051, %rd2051, 1103515245, 12345;
	shr.u64 	%rd1769, %rd2051, 16;
	mul.hi.u64 	%rd1770, %rd1769, 1844674407370955162;
	mul.lo.s64 	%rd1771, %rd1770, 10;
	sub.s64 	%rd1772, %rd1769, %rd1771;
	st.local.u32 	[%rd220+308], %rd1772;
$L__BB0_607:
	mad.lo.s64 	%rd2052, %rd2051, 1103515245, 12345;
	and.b64  	%rd1773, %rd2052, 4128768;
	setp.ne.s64 	%p549, %rd1773, 0;
	@%p549 bra 	$L__BB0_609;
	mad.lo.s64 	%rd2052, %rd2052, 1103515245, 12345;
	shr.u64 	%rd1774, %rd2052, 16;
	mul.hi.u64 	%rd1775, %rd1774, 1844674407370955162;
	mul.lo.s64 	%rd1776, %rd1775, 10;
	sub.s64 	%rd1777, %rd1774, %rd1776;
	st.local.u32 	[%rd220+312], %rd1777;
$L__BB0_609:
	mad.lo.s64 	%rd2053, %rd2052, 1103515245, 12345;
	and.b64  	%rd1778, %rd2053, 4128768;
	setp.ne.s64 	%p550, %rd1778, 0;
	@%p550 bra 	$L__BB0_611;
	mad.lo.s64 	%rd2053, %rd2053, 1103515245, 12345;
	shr.u64 	%rd1779, %rd2053, 16;
	mul.hi.u64 	%rd1780, %rd1779, 1844674407370955162;
	mul.lo.s64 	%rd1781, %rd1780, 10;
	sub.s64 	%rd1782, %rd1779, %rd1781;
	st.local.u32 	[%rd220+316], %rd1782;
$L__BB0_611:
	mad.lo.s64 	%rd2054, %rd2053, 1103515245, 12345;
	and.b64  	%rd1783, %rd2054, 4128768;
	setp.ne.s64 	%p551, %rd1783, 0;
	@%p551 bra 	$L__BB0_613;
	mad.lo.s64 	%rd2054, %rd2054, 1103515245, 12345;
	shr.u64 	%rd1784, %rd2054, 16;
	mul.hi.u64 	%rd1785, %rd1784, 1844674407370955162;
	mul.lo.s64 	%rd1786, %rd1785, 10;
	sub.s64 	%rd1787, %rd1784, %rd1786;
	st.local.u32 	[%rd220+320], %rd1787;
$L__BB0_613:
	mad.lo.s64 	%rd2055, %rd2054, 1103515245, 12345;
	and.b64  	%rd1788, %rd2055, 4128768;
	setp.ne.s64 	%p552, %rd1788, 0;
	@%p552 bra 	$L__BB0_615;
	mad.lo.s64 	%rd2055, %rd2055, 1103515245, 12345;
	shr.u64 	%rd1789, %rd2055, 16;
	mul.hi.u64 	%rd1790, %rd1789, 1844674407370955162;
	mul.lo.s64 	%rd1791, %rd1790, 10;
	sub.s64 	%rd1792, %rd1789, %rd1791;
	st.local.u32 	[%rd220+324], %rd1792;
$L__BB0_615:
	mad.lo.s64 	%rd2056, %rd2055, 1103515245, 12345;
	and.b64  	%rd1793, %rd2056, 4128768;
	setp.ne.s64 	%p553, %rd1793, 0;
	@%p553 bra 	$L__BB0_617;
	mad.lo.s64 	%rd2056, %rd2056, 1103515245, 12345;
	shr.u64 	%rd1794, %rd2056, 16;
	mul.hi.u64 	%rd1795, %rd1794, 1844674407370955162;
	mul.lo.s64 	%rd1796, %rd1795, 10;
	sub.s64 	%rd1797, %rd1794, %rd1796;
	st.local.u32 	[%rd220+328], %rd1797;
$L__BB0_617:
	mad.lo.s64 	%rd2057, %rd2056, 1103515245, 12345;
	and.b64  	%rd1798, %rd2057, 4128768;
	setp.ne.s64 	%p554, %rd1798, 0;
	@%p554 bra 	$L__BB0_619;
	mad.lo.s64 	%rd2057, %rd2057, 1103515245, 12345;
	shr.u64 	%rd1799, %rd2057, 16;
	mul.hi.u64 	%rd1800, %rd1799, 1844674407370955162;
	mul.lo.s64 	%rd1801, %rd1800, 10;
	sub.s64 	%rd1802, %rd1799, %rd1801;
	st.local.u32 	[%rd220+332], %rd1802;
$L__BB0_619:
	mad.lo.s64 	%rd2058, %rd2057, 1103515245, 12345;
	and.b64  	%rd1803, %rd2058, 4128768;
	setp.ne.s64 	%p555, %rd1803, 0;
	@%p555 bra 	$L__BB0_621;
	mad.lo.s64 	%rd2058, %rd2058, 1103515245, 12345;
	shr.u64 	%rd1804, %rd2058, 16;
	mul.hi.u64 	%rd1805, %rd1804, 1844674407370955162;
	mul.lo.s64 	%rd1806, %rd1805, 10;
	sub.s64 	%rd1807, %rd1804, %rd1806;
	st.local.u32 	[%rd220+336], %rd1807;
$L__BB0_621:
	mad.lo.s64 	%rd2059, %rd2058, 1103515245, 12345;
	and.b64  	%rd1808, %rd2059, 4128768;
	setp.ne.s64 	%p556, %rd1808, 0;
	@%p556 bra 	$L__BB0_623;
	mad.lo.s64 	%rd2059, %rd2059, 1103515245, 12345;
	shr.u64 	%rd1809, %rd2059, 16;
	mul.hi.u64 	%rd1810, %rd1809, 1844674407370955162;
	mul.lo.s64 	%rd1811, %rd1810, 10;
	sub.s64 	%rd1812, %rd1809, %rd1811;
	st.local.u32 	[%rd220+340], %rd1812;
$L__BB0_623:
	mad.lo.s64 	%rd2060, %rd2059, 1103515245, 12345;
	and.b64  	%rd1813, %rd2060, 4128768;
	setp.ne.s64 	%p557, %rd1813, 0;
	@%p557 bra 	$L__BB0_625;
	mad.lo.s64 	%rd2060, %rd2060, 1103515245, 12345;
	shr.u64 	%rd1814, %rd2060, 16;
	mul.hi.u64 	%rd1815, %rd1814, 1844674407370955162;
	mul.lo.s64 	%rd1816, %rd1815, 10;
	sub.s64 	%rd1817, %rd1814, %rd1816;
	st.local.u32 	[%rd220+344], %rd1817;
$L__BB0_625:
	mad.lo.s64 	%rd2061, %rd2060, 1103515245, 12345;
	and.b64  	%rd1818, %rd2061, 4128768;
	setp.ne.s64 	%p558, %rd1818, 0;
	@%p558 bra 	$L__BB0_627;
	mad.lo.s64 	%rd2061, %rd2061, 1103515245, 12345;
	shr.u64 	%rd1819, %rd2061, 16;
	mul.hi.u64 	%rd1820, %rd1819, 1844674407370955162;
	mul.lo.s64 	%rd1821, %rd1820, 10;
	sub.s64 	%rd1822, %rd1819, %rd1821;
	st.local.u32 	[%rd220+348], %rd1822;
$L__BB0_627:
	mad.lo.s64 	%rd2062, %rd2061, 1103515245, 12345;
	and.b64  	%rd1823, %rd2062, 4128768;
	setp.ne.s64 	%p559, %rd1823, 0;
	@%p559 bra 	$L__BB0_629;
	mad.lo.s64 	%rd2062, %rd2062, 1103515245, 12345;
	shr.u64 	%rd1824, %rd2062, 16;
	mul.hi.u64 	%rd1825, %rd1824, 1844674407370955162;
	mul.lo.s64 	%rd1826, %rd1825, 10;
	sub.s64 	%rd1827, %rd1824, %rd1826;
	st.local.u32 	[%rd220+352], %rd1827;
$L__BB0_629:
	mad.lo.s64 	%rd2063, %rd2062, 1103515245, 12345;
	and.b64  	%rd1828, %rd2063, 4128768;
	setp.ne.s64 	%p560, %rd1828, 0;
	@%p560 bra 	$L__BB0_631;
	mad.lo.s64 	%rd2063, %rd2063, 1103515245, 12345;
	shr.u64 	%rd1829, %rd2063, 16;
	mul.hi.u64 	%rd1830, %rd1829, 1844674407370955162;
	mul.lo.s64 	%rd1831, %rd1830, 10;
	sub.s64 	%rd1832, %rd1829, %rd1831;
	st.local.u32 	[%rd220+356], %rd1832;
$L__BB0_631:
	mad.lo.s64 	%rd2064, %rd2063, 1103515245, 12345;
	and.b64  	%rd1833, %rd2064, 4128768;
	setp.ne.s64 	%p561, %rd1833, 0;
	@%p561 bra 	$L__BB0_633;
	mad.lo.s64 	%rd2064, %rd2064, 1103515245, 12345;
	shr.u64 	%rd1834, %rd2064, 16;
	mul.hi.u64 	%rd1835, %rd1834, 1844674407370955162;
	mul.lo.s64 	%rd1836, %rd1835, 10;
	sub.s64 	%rd1837, %rd1834, %rd1836;
	st.local.u32 	[%rd220+360], %rd1837;
$L__BB0_633:
	mad.lo.s64 	%rd2065, %rd2064, 1103515245, 12345;
	and.b64  	%rd1838, %rd2065, 4128768;
	setp.ne.s64 	%p562, %rd1838, 0;
	@%p562 bra 	$L__BB0_635;
	mad.lo.s64 	%rd2065, %rd2065, 1103515245, 12345;
	shr.u64 	%rd1839, %rd2065, 16;
	mul.hi.u64 	%rd1840, %rd1839, 1844674407370955162;
	mul.lo.s64 	%rd1841, %rd1840, 10;
	sub.s64 	%rd1842, %rd1839, %rd1841;
	st.local.u32 	[%rd220+364], %rd1842;
$L__BB0_635:
	mad.lo.s64 	%rd2066, %rd2065, 1103515245, 12345;
	and.b64  	%rd1843, %rd2066, 4128768;
	setp.ne.s64 	%p563, %rd1843, 0;
	@%p563 bra 	$L__BB0_637;
	mad.lo.s64 	%rd2066, %rd2066, 1103515245, 12345;
	shr.u64 	%rd1844, %rd2066, 16;
	mul.hi.u64 	%rd1845, %rd1844, 1844674407370955162;
	mul.lo.s64 	%rd1846, %rd1845, 10;
	sub.s64 	%rd1847, %rd1844, %rd1846;
	st.local.u32 	[%rd220+368], %rd1847;
$L__BB0_637:
	mad.lo.s64 	%rd2067, %rd2066, 1103515245, 12345;
	and.b64  	%rd1848, %rd2067, 4128768;
	setp.ne.s64 	%p564, %rd1848, 0;
	@%p564 bra 	$L__BB0_639;
	mad.lo.s64 	%rd2067, %rd2067, 1103515245, 12345;
	shr.u64 	%rd1849, %rd2067, 16;
	mul.hi.u64 	%rd1850, %rd1849, 1844674407370955162;
	mul.lo.s64 	%rd1851, %rd1850, 10;
	sub.s64 	%rd1852, %rd1849, %rd1851;
	st.local.u32 	[%rd220+372], %rd1852;
$L__BB0_639:
	mad.lo.s64 	%rd2068, %rd2067, 1103515245, 12345;
	and.b64  	%rd1853, %rd2068, 4128768;
	setp.ne.s64 	%p565, %rd1853, 0;
	@%p565 bra 	$L__BB0_641;
	mad.lo.s64 	%rd2068, %rd2068, 1103515245, 12345;
	shr.u64 	%rd1854, %rd2068, 16;
	mul.hi.u64 	%rd1855, %rd1854, 1844674407370955162;
	mul.lo.s64 	%rd1856, %rd1855, 10;
	sub.s64 	%rd1857, %rd1854, %rd1856;
	st.local.u32 	[%rd220+376], %rd1857;
$L__BB0_641:
	mad.lo.s64 	%rd2069, %rd2068, 1103515245, 12345;
	and.b64  	%rd1858, %rd2069, 4128768;
	setp.ne.s64 	%p566, %rd1858, 0;
	@%p566 bra 	$L__BB0_643;
	mad.lo.s64 	%rd2069, %rd2069, 1103515245, 12345;
	shr.u64 	%rd1859, %rd2069, 16;
	mul.hi.u64 	%rd1860, %rd1859, 1844674407370955162;
	mul.lo.s64 	%rd1861, %rd1860, 10;
	sub.s64 	%rd1862, %rd1859, %rd1861;
	st.local.u32 	[%rd220+380], %rd1862;
$L__BB0_643:
	mad.lo.s64 	%rd2070, %rd2069, 1103515245, 12345;
	and.b64  	%rd1863, %rd2070, 4128768;
	setp.ne.s64 	%p567, %rd1863, 0;
	@%p567 bra 	$L__BB0_645;
	mad.lo.s64 	%rd2070, %rd2070, 1103515245, 12345;
	shr.u64 	%rd1864, %rd2070, 16;
	mul.hi.u64 	%rd1865, %rd1864, 1844674407370955162;
	mul.lo.s64 	%rd1866, %rd1865, 10;
	sub.s64 	%rd1867, %rd1864, %rd1866;
	st.local.u32 	[%rd220+384], %rd1867;
$L__BB0_645:
	mad.lo.s64 	%rd2071, %rd2070, 1103515245, 12345;
	and.b64  	%rd1868, %rd2071, 4128768;
	setp.ne.s64 	%p568, %rd1868, 0;
	@%p568 bra 	$L__BB0_647;
	mad.lo.s64 	%rd2071, %rd2071, 1103515245, 12345;
	shr.u64 	%rd1869, %rd2071, 16;
	mul.hi.u64 	%rd1870, %rd1869, 1844674407370955162;
	mul.lo.s64 	%rd1871, %rd1870, 10;
	sub.s64 	%rd1872, %rd1869, %rd1871;
	st.local.u32 	[%rd220+388], %rd1872;
$L__BB0_647:
	mad.lo.s64 	%rd2072, %rd2071, 1103515245, 12345;
	and.b64  	%rd1873, %rd2072, 4128768;
	setp.ne.s64 	%p569, %rd1873, 0;
	@%p569 bra 	$L__BB0_649;
	mad.lo.s64 	%rd2072, %rd2072, 1103515245, 12345;
	shr.u64 	%rd1874, %rd2072, 16;
	mul.hi.u64 	%rd1875, %rd1874, 1844674407370955162;
	mul.lo.s64 	%rd1876, %rd1875, 10;
	sub.s64 	%rd1877, %rd1874, %rd1876;
	st.local.u32 	[%rd220+392], %rd1877;
$L__BB0_649:
	mad.lo.s64 	%rd2073, %rd2072, 1103515245, 12345;
	and.b64  	%rd1878, %rd2073, 4128768;
	setp.ne.s64 	%p570, %rd1878, 0;
	@%p570 bra 	$L__BB0_651;
	mad.lo.s64 	%rd2073, %rd2073, 1103515245, 12345;
	shr.u64 	%rd1879, %rd2073, 16;
	mul.hi.u64 	%rd1880, %rd1879, 1844674407370955162;
	mul.lo.s64 	%rd1881, %rd1880, 10;
	sub.s64 	%rd1882, %rd1879, %rd1881;
	st.local.u32 	[%rd220+396], %rd1882;
$L__BB0_651:
	mad.lo.s64 	%rd2074, %rd2073, 1103515245, 12345;
	and.b64  	%rd1883, %rd2074, 4128768;
	setp.ne.s64 	%p571, %rd1883, 0;
	@%p571 bra 	$L__BB0_653;
	mad.lo.s64 	%rd2074, %rd2074, 1103515245, 12345;
	shr.u64 	%rd1884, %rd2074, 16;
	mul.hi.u64 	%rd1885, %rd1884, 1844674407370955162;
	mul.lo.s64 	%rd1886, %rd1885, 10;
	sub.s64 	%rd1887, %rd1884, %rd1886;
	st.local.u32 	[%rd220+400], %rd1887;
$L__BB0_653:
	mad.lo.s64 	%rd2075, %rd2074, 1103515245, 12345;
	and.b64  	%rd1888, %rd2075, 4128768;
	setp.ne.s64 	%p572, %rd1888, 0;
	@%p572 bra 	$L__BB0_655;
	mad.lo.s64 	%rd2075, %rd2075, 1103515245, 12345;
	shr.u64 	%rd1889, %rd2075, 16;
	mul.hi.u64 	%rd1890, %rd1889, 1844674407370955162;
	mul.lo.s64 	%rd1891, %rd1890, 10;
	sub.s64 	%rd1892, %rd1889, %rd1891;
	st.local.u32 	[%rd220+404], %rd1892;
$L__BB0_655:
	mad.lo.s64 	%rd2076, %rd2075, 1103515245, 12345;
	and.b64  	%rd1893, %rd2076, 4128768;
	setp.ne.s64 	%p573, %rd1893, 0;
	@%p573 bra 	$L__BB0_657;
	mad.lo.s64 	%rd2076, %rd2076, 1103515245, 12345;
	shr.u64 	%rd1894, %rd2076, 16;
	mul.hi.u64 	%rd1895, %rd1894, 1844674407370955162;
	mul.lo.s64 	%rd1896, %rd1895, 10;
	sub.s64 	%rd1897, %rd1894, %rd1896;
	st.local.u32 	[%rd220+408], %rd1897;
$L__BB0_657:
	mad.lo.s64 	%rd2077, %rd2076, 1103515245, 12345;
	and.b64  	%rd1898, %rd2077, 4128768;
	setp.ne.s64 	%p574, %rd1898, 0;
	@%p574 bra 	$L__BB0_659;
	mad.lo.s64 	%rd2077, %rd2077, 1103515245, 12345;
	shr.u64 	%rd1899, %rd2077, 16;
	mul.hi.u64 	%rd1900, %rd1899, 1844674407370955162;
	mul.lo.s64 	%rd1901, %rd1900, 10;
	sub.s64 	%rd1902, %rd1899, %rd1901;
	st.local.u32 	[%rd220+412], %rd1902;
$L__BB0_659:
	mad.lo.s64 	%rd2078, %rd2077, 1103515245, 12345;
	and.b64  	%rd1903, %rd2078, 4128768;
	setp.ne.s64 	%p575, %rd1903, 0;
	@%p575 bra 	$L__BB0_661;
	mad.lo.s64 	%rd2078, %rd2078, 1103515245, 12345;
	shr.u64 	%rd1904, %rd2078, 16;
	mul.hi.u64 	%rd1905, %rd1904, 1844674407370955162;
	mul.lo.s64 	%rd1906, %rd1905, 10;
	sub.s64 	%rd1907, %rd1904, %rd1906;
	st.local.u32 	[%rd220+416], %rd1907;
$L__BB0_661:
	mad.lo.s64 	%rd2079, %rd2078, 1103515245, 12345;
	and.b64  	%rd1908, %rd2079, 4128768;
	setp.ne.s64 	%p576, %rd1908, 0;
	@%p576 bra 	$L__BB0_663;
	mad.lo.s64 	%rd2079, %rd2079, 1103515245, 12345;
	shr.u64 	%rd1909, %rd2079, 16;
	mul.hi.u64 	%rd1910, %rd1909, 1844674407370955162;
	mul.lo.s64 	%rd1911, %rd1910, 10;
	sub.s64 	%rd1912, %rd1909, %rd1911;
	st.local.u32 	[%rd220+420], %rd1912;
$L__BB0_663:
	mad.lo.s64 	%rd2080, %rd2079, 1103515245, 12345;
	and.b64  	%rd1913, %rd2080, 4128768;
	setp.ne.s64 	%p577, %rd1913, 0;
	@%p577 bra 	$L__BB0_665;
	mad.lo.s64 	%rd2080, %rd2080, 1103515245, 12345;
	shr.u64 	%rd1914, %rd2080, 16;
	mul.hi.u64 	%rd1915, %rd1914, 1844674407370955162;
	mul.lo.s64 	%rd1916, %rd1915, 10;
	sub.s64 	%rd1917, %rd1914, %rd1916;
	st.local.u32 	[%rd220+424], %rd1917;
$L__BB0_665:
	mad.lo.s64 	%rd2081, %rd2080, 1103515245, 12345;
	and.b64  	%rd1918, %rd2081, 4128768;
	setp.ne.s64 	%p578, %rd1918, 0;
	@%p578 bra 	$L__BB0_667;
	mad.lo.s64 	%rd2081, %rd2081, 1103515245, 12345;
	shr.u64 	%rd1919, %rd2081, 16;
	mul.hi.u64 	%rd1920, %rd1919, 1844674407370955162;
	mul.lo.s64 	%rd1921, %rd1920, 10;
	sub.s64 	%rd1922, %rd1919, %rd1921;
	st.local.u32 	[%rd220+428], %rd1922;
$L__BB0_667:
	mad.lo.s64 	%rd2082, %rd2081, 1103515245, 12345;
	and.b64  	%rd1923, %rd2082, 4128768;
	setp.ne.s64 	%p579, %rd1923, 0;
	@%p579 bra 	$L__BB0_669;
	mad.lo.s64 	%rd2082, %rd2082, 1103515245, 12345;
	shr.u64 	%rd1924, %rd2082, 16;
	mul.hi.u64 	%rd1925, %rd1924, 1844674407370955162;
	mul.lo.s64 	%rd1926, %rd1925, 10;
	sub.s64 	%rd1927, %rd1924, %rd1926;
	st.local.u32 	[%rd220+432], %rd1927;
$L__BB0_669:
	mad.lo.s64 	%rd2083, %rd2082, 1103515245, 12345;
	and.b64  	%rd1928, %rd2083, 4128768;
	setp.ne.s64 	%p580, %rd1928, 0;
	@%p580 bra 	$L__BB0_671;
	mad.lo.s64 	%rd2083, %rd2083, 1103515245, 12345;
	shr.u64 	%rd1929, %rd2083, 16;
	mul.hi.u64 	%rd1930, %rd1929, 1844674407370955162;
	mul.lo.s64 	%rd1931, %rd1930, 10;
	sub.s64 	%rd1932, %rd1929, %rd1931;
	st.local.u32 	[%rd220+436], %rd1932;
$L__BB0_671:
	mad.lo.s64 	%rd2084, %rd2083, 1103515245, 12345;
	and.b64  	%rd1933, %rd2084, 4128768;
	setp.ne.s64 	%p581, %rd1933, 0;
	@%p581 bra 	$L__BB0_673;
	mad.lo.s64 	%rd2084, %rd2084, 1103515245, 12345;
	shr.u64 	%rd1934, %rd2084, 16;
	mul.hi.u64 	%rd1935, %rd1934, 1844674407370955162;
	mul.lo.s64 	%rd1936, %rd1935, 10;
	sub.s64 	%rd1937, %rd1934, %rd1936;
	st.local.u32 	[%rd220+440], %rd1937;
$L__BB0_673:
	mad.lo.s64 	%rd2085, %rd2084, 1103515245, 12345;
	and.b64  	%rd1938, %rd2085, 4128768;
	setp.ne.s64 	%p582, %rd1938, 0;
	@%p582 bra 	$L__BB0_675;
	mad.lo.s64 	%rd2085, %rd2085, 1103515245, 12345;
	shr.u64 	%rd1939, %rd2085, 16;
	mul.hi.u64 	%rd1940, %rd1939, 1844674407370955162;
	mul.lo.s64 	%rd1941, %rd1940, 10;
	sub.s64 	%rd1942, %rd1939, %rd1941;
	st.local.u32 	[%rd220+444], %rd1942;
$L__BB0_675:
	add.s32 	%r1876, %r1876, 1;
	setp.ne.s32 	%p583, %r1876, 16;
	@%p583 bra 	$L__BB0_404;
	mov.b32 	%r1883, 0;
$L__BB0_677:
	mul.wide.u32 	%rd1943, %r1883, 4;
	add.s64 	%rd1944, %rd5, %rd1943;
	ld.local.u32 	%r1507, [%rd1944];
	add.s64 	%rd1945, %rd4, %rd1943;
	st.local.u32 	[%rd1945], %r1507;
	add.s32 	%r937, %r1883, 1;
	setp.lt.u32 	%p584, %r1883, 1791;
	mov.u32 	%r1883, %r937;
	@%p584 bra 	$L__BB0_677;
	add.s32 	%r1528, %r1528, 1;
	bra.uni 	$L__BB0_33;

}


// ===== COMPILED SASS (sm_100) =====

	.target	sm_100

	.elftype	@"ET_EXEC"


//--------------------- .note.nv.tkinfo           --------------------------
	.section	.note.nv.tkinfo,"",@"SHT_NOTE"
	.sectionflags	@"SHF_NOTE_NV_TKINFO"
	.tkinfo
        /*0018*/ 	.word	0x00000002
        /*0030*/ 	.string	""
        /*0030*/ 	.string	"ptxas"
        /*0030*/ 	.string	"Cuda compilation tools, release 13.0, V13.0.88"
        /*0030*/ 	.string	"Build cuda_13.0.r13.0/compiler.36424714_0"
        /*0030*/ 	.string	"-arch sm_100 -m 64 "



//--------------------- .note.nv.cuinfo           --------------------------
	.section	.note.nv.cuinfo,"",@"SHT_NOTE"
	.sectionflags	@"SHF_NOTE_NV_CUINFO"
        /*0018*/ 	.short	0x0002
        /*001a*/ 	.short	0x0064
        /*001c*/ 	.short	0x0082
	.zero		2


//--------------------- .nv.info                  --------------------------
	.section	.nv.info,"",@"SHT_CUDA_INFO"
	.align	4


	//----- nvinfo : EIATTR_REGCOUNT
	.align		4
        /*0000*/ 	.byte	0x04, 0x2f
        /*0002*/ 	.short	(.L_1 - .L_0)
	.align		4
.L_0:
        /*0004*/ 	.word	index@(_Z9addKernelPA8_A14_iy)
        /*0008*/ 	.word	0x00000038


	//----- nvinfo : EIATTR_FRAME_SIZE
	.align		4
.L_1:
        /*000c*/ 	.byte	0x04, 0x11
        /*000e*/ 	.short	(.L_3 - .L_2)
	.align		4
.L_2:
        /*0010*/ 	.word	index@($__internal_0_$__cuda_sm20_rem_u64)
        /*0014*/ 	.word	0x00003880


	//----- nvinfo : EIATTR_FRAME_SIZE
	.align		4
.L_3:
        /*0018*/ 	.byte	0x04, 0x11
        /*001a*/ 	.short	(.L_5 - .L_4)
	.align		4
.L_4:
        /*001c*/ 	.word	index@(_Z9addKernelPA8_A14_iy)
        /*0020*/ 	.word	0x00003880


	//----- nvinfo : EIATTR_MIN_STACK_SIZE
	.align		4
.L_5:
        /*0024*/ 	.byte	0x04, 0x12
        /*0026*/ 	.short	(.L_7 - .L_6)
	.align		4
.L_6:
        /*0028*/ 	.word	index@(_Z9addKernelPA8_A14_iy)
        /*002c*/ 	.word	0x00003880
.L_7:


//--------------------- .nv.compat                --------------------------
	.section	.nv.compat,"",@"SHT_CUDA_COMPAT_INFO"
	.align	4
        /*0000*/ 	.byte	0x02, 0x09, 0x00, 0x00, 0x02, 0x02, 0x01, 0x00, 0x02, 0x05, 0x05, 0x00, 0x03, 0x07, 0x01, 0x01
        /*0010*/ 	.byte	0x02, 0x03, 0x00, 0x00, 0x02, 0x06, 0x01, 0x00, 0x04, 0x0b, 0x08, 0x00, 0x09, 0x00, 0x00, 0x00
        /*0020*/ 	.byte	0x00, 0x00, 0x00, 0x00


//--------------------- .nv.info._Z9addKernelPA8_A14_iy --------------------------
	.section	.nv.info._Z9addKernelPA8_A14_iy,"",@"SHT_CUDA_INFO"
	.sectionflags	@""
	.align	4


	//----- nvinfo : EIATTR_CUDA_API_VERSION
	.align		4
        /*0000*/ 	.byte	0x04, 0x37
        /*0002*/ 	.short	(.L_9 - .L_8)
.L_8:
        /*0004*/ 	.word	0x00000082


	//----- nvinfo : EIATTR_KPARAM_INFO
	.align		4
.L_9:
        /*0008*/ 	.byte	0x04, 0x17
        /*000a*/ 	.short	(.L_11 - .L_10)
.L_10:
        /*000c*/ 	.word	0x00000000
        /*0010*/ 	.short	0x0001
        /*0012*/ 	.short	0x0008
        /*0014*/ 	.byte	0x00, 0xf0, 0x21, 0x00


	//----- nvinfo : EIATTR_KPARAM_INFO
	.align		4
.L_11:
        /*0018*/ 	.byte	0x04, 0x17
        /*001a*/ 	.short	(.L_13 - .L_12)
.L_12:
        /*001c*/ 	.word	0x00000000
        /*0020*/ 	.short	0x0000
        /*0022*/ 	.short	0x0000
        /*0024*/ 	.byte	0x00, 0xf5, 0x21, 0x00


	//----- nvinfo : EIATTR_SPARSE_MMA_MASK
	.align		4
.L_13:
        /*0028*/ 	.byte	0x03, 0x50
        /*002a*/ 	.short	0x0000


	//----- nvinfo : EIATTR_MAXREG_COUNT
	.align		4
        /*002c*/ 	.byte	0x03, 0x1b
        /*002e*/ 	.short	0x00ff


	//----- nvinfo : EIATTR_MERCURY_ISA_VERSION
	.align		4
        /*0030*/ 	.byte	0x03, 0x5f
        /*0032*/ 	.short	0x0101


	//----- nvinfo : EIATTR_VRC_CTA_INIT_COUNT
	.align		4
        /*0034*/ 	.byte	0x02, 0x4a
	.zero		1
	.zero		1


	//----- nvinfo : EIATTR_EXIT_INSTR_OFFSETS
	.align		4
        /*0038*/ 	.byte	0x04, 0x1c
        /*003a*/ 	.short	(.L_15 - .L_14)


	//   ....[0]....
.L_14:
        /*003c*/ 	.word	0x0001f550


	//----- nvinfo : EIATTR_CRS_STACK_SIZE
	.align		4
.L_15:
        /*0040*/ 	.byte	0x04, 0x1e
        /*0042*/ 	.short	(.L_17 - .L_16)
.L_16:
        /*0044*/ 	.word	0x00000000


	//----- nvinfo : EIATTR_CBANK_PARAM_SIZE
	.align		4
.L_17:
        /*0048*/ 	.byte	0x03, 0x19
        /*004a*/ 	.short	0x0010


	//----- nvinfo : EIATTR_PARAM_CBANK
	.align		4
        /*004c*/ 	.byte	0x04, 0x0a
        /*004e*/ 	.short	(.L_19 - .L_18)
	.align		4
.L_18:
        /*0050*/ 	.word	index@(.nv.constant0._Z9addKernelPA8_A14_iy)
        /*0054*/ 	.short	0x0380
        /*0056*/ 	.short	0x0010


	//----- nvinfo : EIATTR_SW_WAR
	.align		4
.L_19:
        /*0058*/ 	.byte	0x04, 0x36
        /*005a*/ 	.short	(.L_21 - .L_20)
.L_20:
        /*005c*/ 	.word	0x00000008
.L_21:


//--------------------- .nv.callgraph             --------------------------
	.section	.nv.callgraph,"",@"SHT_CUDA_CALLGRAPH"
	.align	4
	.sectionentsize	8
	.align		4
        /*0000*/ 	.word	0x00000000
	.align		4
        /*0004*/ 	.word	0xffffffff
	.align		4
        /*0008*/ 	.word	0x00000000
	.align		4
        /*000c*/ 	.word	0xfffffffe
	.align		4
        /*0010*/ 	.word	0x00000000
	.align		4
        /*0014*/ 	.word	0xfffffffd
	.align		4
        /*0018*/ 	.word	0x00000000
	.align		4
        /*001c*/ 	.word	0xfffffffc


//--------------------- .text._Z9addKernelPA8_A14_iy --------------------------
	.section	.text._Z9addKernelPA8_A14_iy,"ax",@progbits
	.align	128
        .global         _Z9addKernelPA8_A14_iy
        .type           _Z9addKernelPA8_A14_iy,@function
        .size           _Z9addKernelPA8_A14_iy,(.L_x_382 - _Z9addKernelPA8_A14_iy)
        .other          _Z9addKernelPA8_A14_iy,@"STO_CUDA_ENTRY STV_DEFAULT"
_Z9addKernelPA8_A14_iy:
.text._Z9addKernelPA8_A14_iy:
[----:B------:R-:W0:Y:S01]  /*0000*/  LDC R1, c[0x0][0x37c] ;  /* 0x0000df00ff017b82 */ /* 0x000e220000000800 */
[----:B------:R-:W1:Y:S07]  /*0010*/  S2R R3, SR_TID.X ;  /* 0x0000000000037919 */ /* 0x000e6e0000002100 */
[----:B------:R-:W1:Y:S01]  /*0020*/  S2UR UR6, SR_CTAID.X ;  /* 0x00000000000679c3 */ /* 0x000e620000002500 */
[----:B------:R-:W2:Y:S01]  /*0030*/  LDCU.64 UR4, c[0x0][0x388] ;  /* 0x00007100ff0477ac */ /* 0x000ea20008000a00 */
[----:B------:R-:W-:-:S02]  /*0040*/  IMAD.MOV.U32 R4, RZ, RZ, 0x3039 ;  /* 0x00003039ff047424 */ /* 0x000fc400078e00ff */
[----:B------:R-:W-:Y:S01]  /*0050*/  IMAD.MOV.U32 R5, RZ, RZ, 0x0 ;  /* 0x00000000ff057424 */ /* 0x000fe200078e00ff */
[----:B------:R-:W3:Y:S01]  /*0060*/  LDCU.64 UR14, c[0x0][0x358] ;  /* 0x00006b00ff0e77ac */ /* 0x000ee20008000a00 */
[----:B0-----:R-:W-:Y:S02]  /*0070*/  VIADD R1, R1, 0xffffc780 ;  /* 0xffffc78001017836 */ /* 0x001fe40000000000 */
[----:B------:R-:W1:Y:S01]  /*0080*/  LDC R0, c[0x0][0x360] ;  /* 0x0000d800ff007b82 */ /* 0x000e620000000800 */
[----:B------:R-:W-:Y:S02]  /*0090*/  IMAD.MOV.U32 R12, RZ, RZ, RZ ;  /* 0x000000ffff0c7224 */ /* 0x000fe400078e00ff */
[C---:B------:R-:W-:Y:S02]  /*00a0*/  R2UR UR7, R1.reuse ;  /* 0x00000000010772ca */ /* 0x040fe400000e0000 */
[----:B------:R-:W-:-:S11]  /*00b0*/  R2UR UR16, R1 ;  /* 0x00000000011072ca */ /* 0x000fd600000e0000 */
[----:B------:R-:W-:Y:S01]  /*00c0*/  UIADD3 UR17, UPT, UPT, UR7, 0x40, URZ ;  /* 0x0000004007117890 */ /* 0x000fe2000fffe0ff */
[----:B-1----:R-:W-:Y:S01]  /*00d0*/  IMAD R0, R0, UR6, R3 ;  /* 0x0000000600007c24 */ /* 0x002fe2000f8e0203 */
[----:B--2---:R-:W-:Y:S01]  /*00e0*/  USHF.L.U32 UR6, UR4, 0x10, URZ ;  /* 0x0000001004067899 */ /* 0x004fe200080006ff */
[----:B------:R-:W0:Y:S01]  /*00f0*/  LDC.64 R2, c[0x0][0x380] ;  /* 0x0000e000ff027b82 */ /* 0x000e220000000a00 */
[----:B------:R-:W-:Y:S02]  /*0100*/  USHF.L.U64.HI UR4, UR4, 0x10, UR5 ;  /* 0x0000001004047899 */ /* 0x000fe40008010205 */
[----:B------:R-:W-:Y:S02]  /*0110*/  SHF.R.S32.HI R6, RZ, 0x1f, R0 ;  /* 0x0000001fff067819 */ /* 0x000fe40000011400 */
[----:B------:R-:W-:Y:S02]  /*0120*/  LOP3.LUT R7, R0, UR6, RZ, 0xfc, !PT ;  /* 0x0000000600077c12 */ /* 0x000fe4000f8efcff */
[----:B------:R-:W-:Y:S01]  /*0130*/  LOP3.LUT R0, R6, UR4, RZ, 0xfc, !PT ;  /* 0x0000000406007c12 */ /* 0x000fe2000f8efcff */
[----:B------:R-:W-:-:S02]  /*0140*/  UMOV UR4, URZ ;  /* 0x000000ff00047c82 */ /* 0x000fc40008000000 */
[----:B------:R-:W-:-:S04]  /*0150*/  IMAD.WIDE.U32 R6, R7, 0x41c64e6d, R4 ;  /* 0x41c64e6d07067825 */ /* 0x000fc800078e0004 */
[----:B------:R-:W-:Y:S02]  /*0160*/  IMAD R13, R0, 0x41c64e6d, RZ ;  /* 0x41c64e6d000d7824 */ /* 0x000fe400078e02ff */
[----:B------:R-:W-:Y:S02]  /*0170*/  HFMA2 R0, -RZ, RZ, 0, 0 ;  /* 0x00000000ff007431 */ /* 0x000fe400000001ff */
[----:B------:R-:W-:-:S05]  /*0180*/  IMAD.IADD R13, R7, 0x1, R13 ;  /* 0x00000001070d7824 */ /* 0x000fca00078e020d */
[----:B------:R-:W-:-:S04]  /*0190*/  SHF.R.U64 R9, R6, 0x10, R13 ;  /* 0x0000001006097819 */ /* 0x000fc8000000120d */
[----:B------:R-:W-:-:S05]  /*01a0*/  LOP3.LUT R9, R9, 0xfff, RZ, 0xc0, !PT ;  /* 0x00000fff09097812 */ /* 0x000fca00078ec0ff */
[----:B0-----:R-:W-:-:S04]  /*01b0*/  IMAD.WIDE.U32 R8, R9, 0x1c0, R2 ;  /* 0x000001c009087825 */ /* 0x001fc800078e0002 */
[----:B---3--:R-:W-:-:S07]  /*01c0*/  VIADD R15, R9, UR4 ;  /* 0x00000004090f7c36 */ /* 0x008fce0008000000 */
.L_x_0:
[----:B------:R-:W-:-:S05]  /*01d0*/  IADD3 R10, P0, PT, R0, R8, RZ ;  /* 0x00000008000a7210 */ /* 0x000fca0007f1e0ff */
[----:B------:R-:W-:-:S05]  /*01e0*/  IMAD.X R11, R12, 0x1, R15, P0 ;  /* 0x000000010c0b7824 */ /* 0x000fca00000e060f */
[----:B0-----:R-:W2:Y:S04]  /*01f0*/  LDG.E.U8 R17, desc[UR14][R10.64] ;  /* 0x0000000e0a117981 */ /* 0x001ea8000c1e1100 */
[----:B------:R-:W3:Y:S04]  /*0200*/  LDG.E.U8 R19, desc[UR14][R10.64+0x1] ;  /* 0x0000010e0a137981 */ /* 0x000ee8000c1e1100 */
[----:B------:R-:W4:Y:S04]  /*0210*/  LDG.E.U8 R21, desc[UR14][R10.64+0x2] ;  /* 0x0000020e0a157981 */ /* 0x000f28000c1e1100 */
[----:B------:R-:W5:Y:S04]  /*0220*/  LDG.E.U8 R23, desc[UR14][R10.64+0x3] ;  /* 0x0000030e0a177981 */ /* 0x000f68000c1e1100 */
        /* <DEDUP_REMOVED lines=23> */
[----:B------:R-:W5:Y:S01]  /*03a0*/  LDG.E.U8 R32, desc[UR14][R10.64+0x1b] ;  /* 0x00001b0e0a207981 */ /* 0x000f62000c1e1100 */
[----:B------:R-:W-:-:S03]  /*03b0*/  IMAD.IADD R14, R1, 0x1, R0 ;  /* 0x00000001010e7824 */ /* 0x000fc600078e0200 */
        /* <DEDUP_REMOVED lines=8> */
[----:B--2---:R-:W-:Y:S04]  /*0440*/  STL.U8 [R14+0x40], R17 ;  /* 0x000040110e007387 */ /* 0x004fe80000100000 */
[----:B---3--:R0:W-:Y:S04]  /*0450*/  STL.U8 [R14+0x41], R19 ;  /* 0x000041130e007387 */ /* 0x0081e80000100000 */
[----:B----4-:R1:W-:Y:S04]  /*0460*/  STL.U8 [R14+0x42], R21 ;  /* 0x000042150e007387 */ /* 0x0103e80000100000 */
[----:B-----5:R2:W-:Y:S04]  /*0470*/  STL.U8 [R14+0x43], R23 ;  /* 0x000043170e007387 */ /* 0x0205e80000100000 */
[----:B------:R3:W-:Y:S04]  /*0480*/  STL.U8 [R14+0x44], R25 ;  /* 0x000044190e007387 */ /* 0x0007e80000100000 */
        /* <DEDUP_REMOVED lines=23> */
[----:B0-----:R-:W5:Y:S04]  /*0600*/  LDG.E.U8 R19, desc[UR14][R10.64+0x1c] ;  /* 0x00001c0e0a137981 */ /* 0x001f68000c1e1100 */
[----:B-1----:R-:W5:Y:S04]  /*0610*/  LDG.E.U8 R21, desc[UR14][R10.64+0x1d] ;  /* 0x00001d0e0a157981 */ /* 0x002f68000c1e1100 */
[----:B--2---:R-:W2:Y:S04]  /*0620*/  LDG.E.U8 R23, desc[UR14][R10.64+0x1e] ;  /* 0x00001e0e0a177981 */ /* 0x004ea8000c1e1100 */
[----:B---3--:R-:W3:Y:S04]  /*0630*/  LDG.E.U8 R25, desc[UR14][R10.64+0x1f] ;  /* 0x00001f0e0a197981 */ /* 0x008ee8000c1e1100 */
[----:B----4-:R-:W4:Y:S04]  /*0640*/  LDG.E.U8 R27, desc[UR14][R10.64+0x20] ;  /* 0x0000200e0a1b7981 */ /* 0x010f28000c1e1100 */
[----:B-----5:R-:W5:Y:S04]  /*0650*/  LDG.E.U8 R29, desc[UR14][R10.64+0x21] ;  /* 0x0000210e0a1d7981 */ /* 0x020f68000c1e1100 */
        /* <DEDUP_REMOVED lines=22> */
[----:B------:R-:W-:-:S03]  /*07c0*/  IADD3 R0, P0, PT, R0, 0x40, RZ ;  /* 0x0000004000007810 */ /* 0x000fc60007f1e0ff */
[----:B------:R0:W-:Y:S01]  /*07d0*/  STL.U8 [R14+0x77], R34 ;  /* 0x000077220e007387 */ /* 0x0001e20000100000 */
[----:B------:R-:W-:Y:S02]  /*07e0*/  IADD3.X R12, PT, PT, RZ, R12, RZ, P0, !PT ;  /* 0x0000000cff0c7210 */ /* 0x000fe400007fe4ff */
[----:B------:R-:W-:Y:S01]  /*07f0*/  ISETP.GE.U32.AND P0, PT, R0, 0x1c0, PT ;  /* 0x000001c00000780c */ /* 0x000fe20003f06070 */
[----:B------:R0:W-:Y:S04]  /*0800*/  STL.U8 [R14+0x78], R36 ;  /* 0x000078240e007387 */ /* 0x0001e80000100000 */
[----:B------:R0:W-:Y:S04]  /*0810*/  STL.U8 [R14+0x79], R38 ;  /* 0x000079260e007387 */ /* 0x0001e80000100000 */
[----:B------:R0:W-:Y:S04]  /*0820*/  STL.U8 [R14+0x7a], R40 ;  /* 0x00007a280e007387 */ /* 0x0001e80000100000 */
[----:B------:R0:W-:Y:S04]  /*0830*/  STL.U8 [R14+0x7b], R42 ;  /* 0x00007b2a0e007387 */ /* 0x0001e80000100000 */
[----:B------:R0:W-:Y:S04]  /*0840*/  STL.U8 [R14+0x7c], R44 ;  /* 0x00007c2c0e007387 */ /* 0x0001e80000100000 */
[----:B------:R0:W-:Y:S04]  /*0850*/  STL.U8 [R14+0x7d], R46 ;  /* 0x00007d2e0e007387 */ /* 0x0001e80000100000 */
[----:B------:R0:W-:Y:S01]  /*0860*/  STL.U8 [R14+0x7e], R48 ;  /* 0x00007e300e007387 */ /* 0x0001e20000100000 */
[----:B------:R-:W-:-:S03]  /*0870*/  ISETP.GE.U32.AND.EX P0, PT, R12, RZ, PT, P0 ;  /* 0x000000ff0c00720c */ /* 0x000fc60003f06100 */
[----:B------:R0:W-:Y:S04]  /*0880*/  STL.U8 [R14+0x5c], R19 ;  /* 0x00005c130e007387 */ /* 0x0001e80000100000 */
[----:B------:R0:W-:Y:S04]  /*0890*/  STL.U8 [R14+0x5d], R21 ;  /* 0x00005d150e007387 */ /* 0x0001e80000100000 */
[----:B--2---:R0:W-:Y:S04]  /*08a0*/  STL.U8 [R14+0x5e], R23 ;  /* 0x00005e170e007387 */ /* 0x0041e80000100000 */
        /* <DEDUP_REMOVED lines=24> */
[----:B------:R0:W-:Y:S01]  /*0a30*/  STL.U8 [R14+0x7f], R17 ;  /* 0x00007f110e007387 */ /* 0x0001e20000100000 */
[----:B------:R-:W-:Y:S05]  /*0a40*/  @!P0 BRA `(.L_x_0) ;  /* 0xfffffff400e08947 */ /* 0x000fea000383ffff */
[----:B------:R-:W-:Y:S01]  /*0a50*/  IMAD.WIDE.U32 R6, R6, 0x41c64e6d, R4 ;  /* 0x41c64e6d06067825 */ /* 0x000fe200078e0004 */
[----:B------:R-:W-:-:S03]  /*0a60*/  UMOV UR4, URZ ;  /* 0x000000ff00047c82 */ /* 0x000fc60008000000 */
[----:B------:R-:W-:Y:S02]  /*0a70*/  IMAD R13, R13, 0x41c64e6d, RZ ;  /* 0x41c64e6d0d0d7824 */ /* 0x000fe400078e02ff */
[----:B------:R-:W-:Y:S02]  /*0a80*/  IMAD.MOV.U32 R0, RZ, RZ, RZ ;  /* 0x000000ffff007224 */ /* 0x000fe400078e00ff */
[----:B------:R-:W-:Y:S02]  /*0a90*/  IMAD.IADD R13, R7, 0x1, R13 ;  /* 0x00000001070d7824 */ /* 0x000fe400078e020d */
[----:B------:R-:W-:-:S03]  /*0aa0*/  IMAD.MOV.U32 R12, RZ, RZ, RZ ;  /* 0x000000ffff0c7224 */ /* 0x000fc600078e00ff */
[----:B------:R-:W-:-:S04]  /*0ab0*/  SHF.R.U64 R9, R6, 0x10, R13 ;  /* 0x0000001006097819 */ /* 0x000fc8000000120d */
[----:B------:R-:W-:-:S05]  /*0ac0*/  LOP3.LUT R9, R9, 0xfff, RZ, 0xc0, !PT ;  /* 0x00000fff09097812 */ /* 0x000fca00078ec0ff */
[----:B------:R-:W-:-:S04]  /*0ad0*/  IMAD.WIDE.U32 R8, R9, 0x1c0, R2 ;  /* 0x000001c009087825 */ /* 0x000fc800078e0002 */
[----:B------:R-:W-:-:S07]  /*0ae0*/  VIADD R15, R9, UR4 ;  /* 0x00000004090f7c36 */ /* 0x000fce0008000000 */
.L_x_1:
[----:B------:R-:W-:-:S04]  /*0af0*/  IADD3 R10, P0, PT, R0, R8, RZ ;  /* 0x00000008000a7210 */ /* 0x000fc80007f1e0ff */
[----:B------:R-:W-:-:S05]  /*0b00*/  IADD3.X R11, PT, PT, R12, R15, RZ, P0, !PT ;  /* 0x0000000f0c0b7210 */ /* 0x000fca00007fe4ff */
[----:B01----:R-:W2:Y:S04]  /*0b10*/  LDG.E.U8 R17, desc[UR14][R10.64] ;  /* 0x0000000e0a117981 */ /* 0x003ea8000c1e1100 */
        /* <DEDUP_REMOVED lines=77> */
[----:B------:R1:W-:Y:S02]  /*0ff0*/  STL.U8 [R14+0x227], R18 ;  /* 0x000227120e007387 */ /* 0x0003e40000100000 */
[----:B------:R-:W-:Y:S01]  /*1000*/  IMAD.X R12, RZ, RZ, R12, P0 ;  /* 0x000000ffff0c7224 */ /* 0x000fe200000e060c */
[----:B------:R-:W-:Y:S01]  /*1010*/  ISETP.GE.U32.AND P0, PT, R0, 0x1c0, PT ;  /* 0x000001c00000780c */ /* 0x000fe20003f06070 */
        /* <DEDUP_REMOVED lines=39> */
[----:B------:R-:W-:Y:S02]  /*1290*/  HFMA2 R12, -RZ, RZ, 0, 0 ;  /* 0x00000000ff0c7431 */ /* 0x000fe400000001ff */
[----:B------:R-:W-:Y:S02]  /*12a0*/  IMAD R13, R13, 0x41c64e6d, RZ ;  /* 0x41c64e6d0d0d7824 */ /* 0x000fe400078e02ff */
[----:B------:R-:W-:Y:S02]  /*12b0*/  IMAD.MOV.U32 R0, RZ, RZ, RZ ;  /* 0x000000ffff007224 */ /* 0x000fe400078e00ff */
[----:B------:R-:W-:-:S05]  /*12c0*/  IMAD.IADD R13, R7, 0x1, R13 ;  /* 0x00000001070d7824 */ /* 0x000fca00078e020d */
[----:B------:R-:W-:-:S04]  /*12d0*/  SHF.R.U64 R9, R6, 0x10, R13 ;  /* 0x0000001006097819 */ /* 0x000fc8000000120d */
[----:B------:R-:W-:-:S05]  /*12e0*/  LOP3.LUT R9, R9, 0xfff, RZ, 0xc0, !PT ;  /* 0x00000fff09097812 */ /* 0x000fca00078ec0ff */
[----:B------:R-:W-:-:S04]  /*12f0*/  IMAD.WIDE.U32 R8, R9, 0x1c0, R2 ;  /* 0x000001c009087825 */ /* 0x000fc800078e0002 */
[----:B------:R-:W-:-:S07]  /*1300*/  VIADD R15, R9, UR4 ;  /* 0x00000004090f7c36 */ /* 0x000fce0008000000 */
.L_x_2:
[----:B------:R-:W-:-:S05]  /*1310*/  IADD3 R10, P0, PT, R0, R8, RZ ;  /* 0x00000008000a7210 */ /* 0x000fca0007f1e0ff */
[----:B------:R-:W-:-:S05]  /*1320*/  IMAD.X R11, R12, 0x1, R15, P0 ;  /* 0x000000010c0b7824 */ /* 0x000fca00000e060f */
        /* <DEDUP_REMOVED lines=122> */
[----:B------:R-:W-:Y:S01]  /*1ad0*/  IMAD.MOV.U32 R12, RZ, RZ, RZ ;  /* 0x000000ffff0c7224 */ /* 0x000fe200078e00ff */
[----:B------:R-:W-:-:S04]  /*1ae0*/  IADD3 R13, PT, PT, R7, R13, RZ ;  /* 0x0000000d070d7210 */ /* 0x000fc80007ffe0ff */
[----:B------:R-:W-:-:S04]  /*1af0*/  SHF.R.U64 R9, R6, 0x10, R13 ;  /* 0x0000001006097819 */ /* 0x000fc8000000120d */
[----:B------:R-:W-:-:S05]  /*1b00*/  LOP3.LUT R9, R9, 0xfff, RZ, 0xc0, !PT ;  /* 0x00000fff09097812 */ /* 0x000fca00078ec0ff */
[----:B------:R-:W-:-:S04]  /*1b10*/  IMAD.WIDE.U32 R8, R9, 0x1c0, R2 ;  /* 0x000001c009087825 */ /* 0x000fc800078e0002 */
[----:B------:R-:W-:-:S07]  /*1b20*/  VIADD R15, R9, UR4 ;  /* 0x00000004090f7c36 */ /* 0x000fce0008000000 */
.L_x_3:
        /* <DEDUP_REMOVED lines=22> */
[----:B------:R-:W-:-:S03]  /*1c90*/  IADD3 R14, PT, PT, R1, R0, RZ ;  /* 0x00000000010e7210 */ /* 0x000fc60007ffe0ff */
        /* <DEDUP_REMOVED lines=105> */
[----:B------:R-:W-:-:S05]  /*2330*/  IMAD.WIDE.U32 R8, R9, 0x1c0, R2 ;  /* 0x000001c009087825 */ /* 0x000fca00078e0002 */
[----:B------:R-:W-:-:S07]  /*2340*/  IADD3 R15, PT, PT, R9, UR4, RZ ;  /* 0x00000004090f7c10 */ /* 0x000fce000fffe0ff */
.L_x_4:
        /* <DEDUP_REMOVED lines=130> */
.L_x_5:
        /* <DEDUP_REMOVED lines=130> */
.L_x_6:
        /* <DEDUP_REMOVED lines=130> */
.L_x_7:
        /* <DEDUP_REMOVED lines=130> */
.L_x_8:
        /* <DEDUP_REMOVED lines=130> */
.L_x_9:
        /* <DEDUP_REMOVED lines=130> */
.L_x_10:
        /* <DEDUP_REMOVED lines=130> */
.L_x_11:
        /* <DEDUP_REMOVED lines=130> */
.L_x_12:
        /* <DEDUP_REMOVED lines=130> */
.L_x_13:
        /* <DEDUP_REMOVED lines=130> */
.L_x_14:
        /* <DEDUP_REMOVED lines=120> */
[----:B0-----:R-:W-:Y:S01]  /*7c10*/  IMAD.WIDE.U32 R28, R6, 0x41c64e6d, R4 ;  /* 0x41c64e6d061c7825 */ /* 0x001fe200078e0004 */
        /* <DEDUP_REMOVED lines=9> */
.L_x_15:
        /* <DEDUP_REMOVED lines=120> */
[----:B------:R-:W-:Y:S02]  /*8430*/  VIADD R0, R1, 0x3840 ;  /* 0x0000384001007836 */ /* 0x000fe40000000000 */
[----:B0-----:R-:W-:Y:S02]  /*8440*/  HFMA2 R32, -RZ, RZ, 0, 4.76837158203125e-07 ;  /* 0x00000008ff207431 */ /* 0x001fe400000001ff */
[----:B------:R-:W-:Y:S01]  /*8450*/  IMAD.MOV.U32 R22, RZ, RZ, RZ ;  /* 0x000000ffff167224 */ /* 0x000fe200078e00ff */
[----:B------:R-:W-:Y:S01]  /*8460*/  MOV R20, 0x3 ;  /* 0x0000000300147802 */ /* 0x000fe20000000f00 */
[----:B------:R-:W-:Y:S01]  /*8470*/  IMAD.MOV.U32 R21, RZ, RZ, 0x1 ;  /* 0x00000001ff157424 */ /* 0x000fe200078e00ff */
[----:B------:R-:W-:Y:S01]  /*8480*/  R2UR UR19, R0 ;  /* 0x00000000001372ca */ /* 0x000fe200000e0000 */
[----:B------:R-:W-:Y:S01]  /*8490*/  IMAD.MOV.U32 R25, RZ, RZ, 0x2 ;  /* 0x00000002ff197424 */ /* 0x000fe200078e00ff */
[----:B------:R-:W-:Y:S01]  /*84a0*/  MOV R3, 0xd ;  /* 0x0000000d00037802 */ /* 0x000fe20000000f00 */
[----:B------:R-:W-:Y:S01]  /*84b0*/  IMAD.MOV.U32 R24, RZ, RZ, 0x4 ;  /* 0x00000004ff187424 */ /* 0x000fe200078e00ff */
[----:B------:R-:W-:Y:S01]  /*84c0*/  UIADD3 UR18, UPT, UPT, UR7, 0x20, URZ ;  /* 0x0000002007127890 */ /* 0x000fe2000fffe0ff */
[----:B------:R-:W-:Y:S01]  /*84d0*/  IMAD.MOV.U32 R19, RZ, RZ, 0x5 ;  /* 0x00000005ff137424 */ /* 0x000fe200078e00ff */
[----:B------:R-:W-:Y:S01]  /*84e0*/  UIADD3 UR7, UPT, UPT, UR7, 0x1c40, URZ ;  /* 0x00001c4007077890 */ /* 0x000fe2000fffe0ff */
[----:B------:R-:W-:Y:S01]  /*84f0*/  IMAD.MOV.U32 R33, RZ, RZ, 0x6 ;  /* 0x00000006ff217424 */ /* 0x000fe200078e00ff */
[----:B------:R-:W-:Y:S01]  /*8500*/  UMOV UR4, URZ ;  /* 0x000000ff00047c82 */ /* 0x000fe20008000000 */
[----:B------:R-:W-:-:S02]  /*8510*/  IMAD.MOV.U32 R18, RZ, RZ, 0x7 ;  /* 0x00000007ff127424 */ /* 0x000fc400078e00ff */
[----:B------:R-:W-:Y:S02]  /*8520*/  IMAD.MOV.U32 R17, RZ, RZ, 0x9 ;  /* 0x00000009ff117424 */ /* 0x000fe400078e00ff */
[----:B------:R-:W-:Y:S02]  /*8530*/  IMAD.MOV.U32 R31, RZ, RZ, 0xa ;  /* 0x0000000aff1f7424 */ /* 0x000fe400078e00ff */
[----:B------:R-:W-:Y:S02]  /*8540*/  IMAD.MOV.U32 R16, RZ, RZ, 0xb ;  /* 0x0000000bff107424 */ /* 0x000fe400078e00ff */
[----:B------:R-:W-:Y:S02]  /*8550*/  IMAD.MOV.U32 R27, RZ, RZ, 0xc ;  /* 0x0000000cff1b7424 */ /* 0x000fe400078e00ff */
[----:B------:R-:W-:Y:S02]  /*8560*/  IMAD.MOV.U32 R26, RZ, RZ, 0xe ;  /* 0x0000000eff1a7424 */ /* 0x000fe400078e00ff */
[----:B------:R-:W-:-:S07]  /*8570*/  IMAD.MOV.U32 R2, RZ, RZ, 0xf ;  /* 0x0000000fff027424 */ /* 0x000fce00078e00ff */
.L_x_379:
[----:B01--4-:R-:W-:-:S05]  /*8580*/  UMOV UR5, URZ ;  /* 0x000000ff00057c82 */ /* 0x013fca0008000000 */
.L_x_134:
[----:B------:R-:W-:Y:S01]  /*8590*/  IMAD.MOV.U32 R34, RZ, RZ, RZ ;  /* 0x000000ffff227224 */ /* 0x000fe200078e00ff */
[----:B------:R-:W-:Y:S01]  /*85a0*/  UIMAD UR22, UR5, 0x1c0, UR17 ;  /* 0x000001c0051678a4 */ /* 0x000fe2000f8e0211 */
[----:B------:R-:W-:-:S11]  /*85b0*/  UMOV UR6, URZ ;  /* 0x000000ff00067c82 */ /* 0x000fd60008000000 */
.L_x_133:
[----:B------:R-:W-:Y:S01]  /*85c0*/  ULOP3.LUT UR9, UR6, 0xffff, URZ, 0xc0, !UPT ;  /* 0x0000ffff06097892 */ /* 0x000fe2000f8ec0ff */
[----:B------:R-:W-:Y:S02]  /*85d0*/  HFMA2 R9, -RZ, RZ, 0, 5.9604644775390625e-08 ;  /* 0x00000001ff097431 */ /* 0x000fe400000001ff */
[----:B------:R-:W-:Y:S02]  /*85e0*/  IMAD.MOV.U32 R8, RZ, RZ, 0x1 ;  /* 0x00000001ff087424 */ /* 0x000fe400078e00ff */
[----:B------:R-:W-:Y:S01]  /*85f0*/  HFMA2 R13, -RZ, RZ, 0, 5.9604644775390625e-08 ;  /* 0x00000001ff0d7431 */ /* 0x000fe200000001ff */
[----:B------:R-:W-:Y:S01]  /*8600*/  USHF.R.U32.HI UR8, URZ, 0x2, UR9 ;  /* 0x00000002ff087899 */ /* 0x000fe20008011609 */
[----:B------:R-:W-:Y:S01]  /*8610*/  IMAD.MOV.U32 R10, RZ, RZ, -0x1 ;  /* 0xffffffffff0a7424 */ /* 0x000fe200078e00ff */
[----:B------:R-:W-:Y:S01]  /*8620*/  UIMAD UR10, UR9, 0xcccd, URZ ;  /* 0x0000cccd090a78a4 */ /* 0x000fe2000f8e02ff */
[----:B------:R-:W-:Y:S01]  /*8630*/  IMAD.MOV.U32 R11, RZ, RZ, -0x1 ;  /* 0xffffffffff0b7424 */ /* 0x000fe200078e00ff */
[----:B------:R-:W-:Y:S01]  /*8640*/  ULOP3.LUT UR11, UR8, 0xffff, URZ, 0xc0, !UPT ;  /* 0x0000ffff080b7892 */ /* 0x000fe2000f8ec0ff */
[----:B------:R-:W-:Y:S01]  /*8650*/  IMAD.MOV.U32 R12, RZ, RZ, RZ ;  /* 0x000000ffff0c7224 */ /* 0x000fe200078e00ff */
[----:B------:R-:W-:Y:S01]  /*8660*/  USHF.R.U32.HI UR9, URZ, 0x3, UR9 ;  /* 0x00000003ff097899 */ /* 0x000fe20008011609 */
[----:B------:R-:W-:Y:S01]  /*8670*/  IMAD.MOV.U32 R14, RZ, RZ, RZ ;  /* 0x000000ffff0e7224 */ /* 0x000fe200078e00ff */
[----:B------:R-:W-:Y:S01]  /*8680*/  UIMAD UR11, UR11, 0x147b, URZ ;  /* 0x0000147b0b0b78a4 */ /* 0x000fe2000f8e02ff */
[----:B------:R0:W-:Y:S01]  /*8690*/  STL.128 [R1], R8 ;  /* 0x0000000801007387 */ /* 0x0001e20000100c00 */
[----:B------:R-:W-:Y:S01]  /*86a0*/  USHF.R.U32.HI UR8, URZ, 0x13, UR10 ;  /* 0x00000013ff087899 */ /* 0x000fe2000801160a */
[----:B------:R-:W-:Y:S01]  /*86b0*/  IMAD.MOV.U32 R15, RZ, RZ, -0x1 ;  /* 0xffffffffff0f7424 */ /* 0x000fe200078e00ff */
[----:B------:R-:W-:Y:S01]  /*86c0*/  USHF.R.U32.HI UR11, URZ, 0x11, UR11 ;  /* 0x00000011ff0b7899 */ /* 0x000fe2000801160b */
[----:B------:R-:W-:Y:S01]  /*86d0*/  IMAD.MOV.U32 R4, RZ, RZ, 0x1 ;  /* 0x00000001ff047424 */ /* 0x000fe200078e00ff */
[----:B------:R-:W-:Y:S01]  /*86e0*/  ULOP3.LUT UR9, UR9, 0xffff, URZ, 0xc0, !UPT ;  /* 0x0000ffff09097892 */ /* 0x000fe2000f8ec0ff */
[----:B------:R-:W-:Y:S01]  /*86f0*/  IMAD.MOV.U32 R5, RZ, RZ, RZ ;  /* 0x000000ffff057224 */ /* 0x000fe200078e00ff */
[----:B------:R-:W-:Y:S01]  /*8700*/  UPRMT UR12, UR8, 0x9910, URZ ;  /* 0x00009910080c7896 */ /* 0x000fe200080000ff */
[----:B------:R-:W-:Y:S01]  /*8710*/  STL.128 [R1+0x30], R12 ;  /* 0x0000300c01007387 */ /* 0x000fe20000100c00 */
[----:B------:R-:W-:Y:S01]  /*8720*/  UPRMT UR20, UR11, 0x9910, URZ ;  /* 0x000099100b147896 */ /* 0x000fe200080000ff */
[----:B------:R-:W-:Y:S01]  /*8730*/  MOV R6, 0xffffffff ;  /* 0xffffffff00067802 */ /* 0x000fe20000000f00 */
[----:B------:R-:W-:Y:S01]  /*8740*/  UIMAD UR13, UR9, 0x20c5, URZ ;  /* 0x000020c5090d78a4 */ /* 0x000fe2000f8e02ff */
[----:B------:R-:W-:Y:S01]  /*8750*/  IMAD.MOV.U32 R7, RZ, RZ, RZ ;  /* 0x000000ffff077224 */ /* 0x000fe200078e00ff */
[----:B------:R-:W-:Y:S01]  /*8760*/  UIMAD UR10, UR8, 0x199a, URZ ;  /* 0x0000199a080a78a4 */ /* 0x000fe2000f8e02ff */
[----:B------:R-:W-:Y:S01]  /*8770*/  BSSY.RECONVERGENT B3, `(.L_x_16) ;  /* 0x000037b000037945 */ /* 0x000fe20003800200 */
[----:B------:R-:W-:Y:S01]  /*8780*/  UMOV UR9, UR12 ;  /* 0x0000000c00097c82 */ /* 0x000fe20008000000 */
[----:B------:R-:W-:Y:S01]  /*8790*/  UMOV UR12, UR20 ;  /* 0x00000014000c7c82 */ /* 0x000fe20008000000 */
[----:B------:R-:W-:Y:S01]  /*87a0*/  USHF.R.U32.HI UR10, URZ, 0x10, UR10 ;  /* 0x00000010ff0a7899 */ /* 0x000fe2000801160a */
[----:B0-----:R-:W-:Y:S01]  /*87b0*/  IMAD.MOV.U32 R9, RZ, RZ, -0x1 ;  /* 0xffffffffff097424 */ /* 0x001fe200078e00ff */
[----:B------:R-:W-:Y:S01]  /*87c0*/  UIMAD UR12, UR12, 0xcd, URZ ;  /* 0x000000cd0c0c78a4 */ /* 0x000fe2000f8e02ff */
[----:B------:R-:W-:Y:S01]  /*87d0*/  IMAD.MOV.U32 R10, RZ, RZ, 0x1 ;  /* 0x00000001ff0a7424 */ /* 0x000fe200078e00ff */
[----:B------:R-:W-:Y:S01]  /*87e0*/  UIMAD UR9, UR9, 0xa, URZ ;  /* 0x0000000a090978a4 */ /* 0x000fe2000f8e02ff */
[----:B------:R0:W-:Y:S01]  /*87f0*/  STL.128 [R1+0x10], R4 ;  /* 0x0000100401007387 */ /* 0x0001e20000100c00 */
[----:B------:R-:W-:-:S02]  /*8800*/  ULOP3.LUT UR12, UR12, 0xffff, URZ, 0xc0, !UPT ;  /* 0x0000ffff0c0c7892 */ /* 0x000fc4000f8ec0ff */
[----:B------:R-:W-:Y:S01]  /*8810*/  UPRMT UR20, UR10, 0x9910, URZ ;  /* 0x000099100a147896 */ /* 0x000fe200080000ff */
[----:B------:R1:W-:Y:S01]  /*8820*/  STL.128 [R1+0x20], R8 ;  /* 0x0000200801007387 */ /* 0x0003e20000100c00 */
[----:B------:R-:W-:Y:S02]  /*8830*/  USHF.R.U32.HI UR10, URZ, 0xb, UR12 ;  /* 0x0000000bff0a7899 */ /* 0x000fe4000801160c */
[----:B------:R-:W-:Y:S02]  /*8840*/  UIADD3 UR12, UPT, UPT, URZ, -UR9, URZ ;  /* 0x80000009ff0c7290 */ /* 0x000fe4000fffe0ff */
[----:B------:R-:W-:Y:S01]  /*8850*/  UPRMT UR10, UR10, 0x9910, URZ ;  /* 0x000099100a0a7896 */ /* 0x000fe200080000ff */
[----:B------:R-:W-:Y:S01]  /*8860*/  UMOV UR9, UR20 ;  /* 0x0000001400097c82 */ /* 0x000fe20008000000 */
[----:B------:R-:W-:Y:S02]  /*8870*/  UPRMT UR12, UR12, 0x7710, URZ ;  /* 0x000077100c0c7896 */ /* 0x000fe400080000ff */
[----:B------:R-:W-:-:S02]  /*8880*/  UIMAD UR9, UR9, 0xa, URZ ;  /* 0x0000000a090978a4 */ /* 0x000fc4000f8e02ff */
[----:B------:R-:W-:Y:S01]  /*8890*/  UIMAD UR10, UR10, 0xa, URZ ;  /* 0x0000000a0a0a78a4 */ /* 0x000fe2000f8e02ff */
[----:B0-----:R-:W-:Y:S01]  /*88a0*/  IMAD.MOV.U32 R4, RZ, RZ, RZ ;  /* 0x000000ffff047224 */ /* 0x001fe200078e00ff */
[----:B------:R-:W-:Y:S02]  /*88b0*/  UIADD3 UR20, UPT, UPT, URZ, -UR9, URZ ;  /* 0x80000009ff147290 */ /* 0x000fe4000fffe0ff */
[----:B------:R-:W-:Y:S02]  /*88c0*/  UIADD3 UR21, UPT, UPT, URZ, -UR10, URZ ;  /* 0x8000000aff157290 */ /* 0x000fe4000fffe0ff */
[----:B------:R-:W-:Y:S02]  /*88d0*/  UIADD3 UR9, UPT, UPT, UR12, UR6, URZ ;  /* 0x000000060c097290 */ /* 0x000fe4000fffe0ff */
[----:B------:R-:W-:Y:S02]  /*88e0*/  UPRMT UR10, UR20, 0x7710, URZ ;  /* 0x00007710140a7896 */ /* 0x000fe400080000ff */
[----:B------:R-:W-:-:S02]  /*88f0*/  UPRMT UR12, UR21, 0x7710, URZ ;  /* 0x00007710150c7896 */ /* 0x000fc400080000ff */
[----:B------:R-:W-:Y:S02]  /*8900*/  UIADD3 UR8, UPT, UPT, UR8, UR10, URZ ;  /* 0x0000000a08087290 */ /* 0x000fe4000fffe0ff */
[----:B------:R-:W-:Y:S02]  /*8910*/  UIADD3 UR11, UPT, UPT, UR11, UR12, URZ ;  /* 0x0000000c0b0b7290 */ /* 0x000fe4000fffe0ff */
[----:B------:R-:W-:Y:S02]  /*8920*/  UIADD3 UR6, UPT, UPT, UR6, 0x1, URZ ;  /* 0x0000000106067890 */ /* 0x000fe4000fffe0ff */
[----:B------:R-:W-:Y:S02]  /*8930*/  USHF.R.U32.HI UR13, URZ, 0x14, UR13 ;  /* 0x00000014ff0d7899 */ /* 0x000fe4000801160d */
[----:B------:R-:W-:Y:S02]  /*8940*/  ULOP3.LUT UR9, UR9, 0xffff, URZ, 0xc0, !UPT ;  /* 0x0000ffff09097892 */ /* 0x000fe4000f8ec0ff */
[----:B------:R-:W-:-:S02]  /*8950*/  ULOP3.LUT UR8, UR8, 0xffff, URZ, 0xc0, !UPT ;  /* 0x0000ffff08087892 */ /* 0x000fc4000f8ec0ff */
[----:B------:R-:W-:Y:S02]  /*8960*/  ULOP3.LUT UR11, UR11, 0xff, URZ, 0xc0, !UPT ;  /* 0x000000ff0b0b7892 */ /* 0x000fe4000f8ec0ff */
[----:B-1----:R-:W-:-:S11]  /*8970*/  UISETP.NE.AND UP0, UPT, UR6, 0x2710, UPT ;  /* 0x000027100600788c */ /* 0x002fd6000bf05270 */
.L_x_132:
[----:B------:R-:W-:Y:S01]  /*8980*/  BSSY.RELIABLE B2, `(.L_x_17) ;  /* 0x0000327000027945 */ /* 0x000fe20003800100 */
[----:B------:R-:W-:-:S07]  /*8990*/  IMAD.MOV.U32 R5, RZ, RZ, RZ ;  /* 0x000000ffff057224 */ /* 0x000fce00078e00ff */
.L_x_131:
[----:B------:R-:W-:-:S05]  /*89a0*/  HFMA2 R7, -RZ, RZ, 0, 3.337860107421875e-06 ;  /* 0x00000038ff077431 */ /* 0x000fca00000001ff */
[----:B------:R-:W-:-:S04]  /*89b0*/  IMAD R0, R4, R7, UR22 ;  /* 0x0000001604007e24 */ /* 0x000fc8000f8e0207 */
[----:B------:R-:W-:-:S06]  /*89c0*/  IMAD R0, R5, 0x4, R0 ;  /* 0x0000000405007824 */ /* 0x000fcc00078e0200 */
[----:B------:R-:W2:Y:S01]  /*89d0*/  LDL R0, [R0] ;  /* 0x0000000000007983 */ /* 0x000ea20000100800 */
[----:B------:R-:W-:Y:S01]  /*89e0*/  BSSY.RELIABLE B1, `(.L_x_18) ;  /* 0x000031d000017945 */ /* 0x000fe20003800100 */
[----:B--2---:R-:W-:-:S13]  /*89f0*/  ISETP.NE.AND P0, PT, R0, UR9, PT ;  /* 0x0000000900007c0c */ /* 0x004fda000bf05270 */
[----:B------:R-:W-:Y:S05]  /*8a00*/  @P0 BRA `(.L_x_19) ;  /* 0x0000003000680947 */ /* 0x000fea0003800000 */
[----:B------:R-:W-:Y:S02]  /*8a10*/  IMAD.MOV.U32 R40, RZ, RZ, RZ ;  /* 0x000000ffff287224 */ /* 0x000fe400078e00ff */
[----:B------:R-:W-:Y:S02]  /*8a20*/  IMAD.MOV.U32 R0, RZ, RZ, R1 ;  /* 0x000000ffff007224 */ /* 0x000fe400078e0001 */
[----:B------:R-:W-:-:S07]  /*8a30*/  IMAD.U32 R6, RZ, RZ, UR18 ;  /* 0x00000012ff067e24 */ /* 0x000fce000f8e00ff */
.L_x_130:
[----:B------:R-:W2:Y:S04]  /*8a40*/  LDL R8, [R6] ;  /* 0x0000000006087983 */ /* 0x000ea80000100800 */
[----:B------:R-:W3:Y:S01]  /*8a50*/  LDL R13, [R0] ;  /* 0x00000000000d7983 */ /* 0x000ee20000100800 */
[----:B------:R-:W-:Y:S01]  /*8a60*/  BSSY.RELIABLE B0, `(.L_x_20) ;  /* 0x000030f000007945 */ /* 0x000fe20003800100 */
[----:B--2---:R-:W-:Y:S01]  /*8a70*/  IADD3 R7, PT, PT, R8, R5, RZ ;  /* 0x0000000508077210 */ /* 0x004fe20007ffe0ff */
[----:B---3--:R-:W-:-:S03]  /*8a80*/  IMAD.IADD R13, R13, 0x1, R4 ;  /* 0x000000010d0d7824 */ /* 0x008fc600078e0204 */
[----:B------:R-:W-:-:S04]  /*8a90*/  ISETP.GT.U32.AND P0, PT, R7, 0xd, PT ;  /* 0x0000000d0700780c */ /* 0x000fc80003f04070 */
[----:B------:R-:W-:-:S13]  /*8aa0*/  ISETP.GT.U32.OR P0, PT, R13, 0x7, P0 ;  /* 0x000000070d00780c */ /* 0x000fda0000704470 */
[----:B------:R-:W-:Y:S05]  /*8ab0*/  @P0 BRA `(.L_x_21) ;  /* 0x0000003000240947 */ /* 0x000fea0003800000 */
[----:B------:R-:W-:-:S04]  /*8ac0*/  IMAD.MOV.U32 R12, RZ, RZ, 0x38 ;  /* 0x00000038ff0c7424 */ /* 0x000fc800078e00ff */
[----:B------:R-:W-:-:S04]  /*8ad0*/  IMAD R12, R13, R12, UR22 ;  /* 0x000000160d0c7e24 */ /* 0x000fc8000f8e020c */
[----:B------:R-:W-:-:S05]  /*8ae0*/  IMAD R10, R7, 0x4, R12 ;  /* 0x00000004070a7824 */ /* 0x000fca00078e020c */
[----:B------:R-:W2:Y:S02]  /*8af0*/  LDL R8, [R10] ;  /* 0x000000000a087983 */ /* 0x000ea40000100800 */
[----:B--2---:R-:W-:-:S13]  /*8b00*/  ISETP.NE.AND P0, PT, R8, UR8, PT ;  /* 0x0000000808007c0c */ /* 0x004fda000bf05270 */
[----:B------:R-:W-:Y:S05]  /*8b10*/  @P0 BRA `(.L_x_21) ;  /* 0x00000030000c0947 */ /* 0x000fea0003800000 */
[----:B------:R-:W-:Y:S01]  /*8b20*/  VIADD R11, R7, 0x1 ;  /* 0x00000001070b7836 */ /* 0x000fe20000000000 */
[----:B------:R-:W-:Y:S01]  /*8b30*/  IADD3 R9, PT, PT, R13, 0x1, RZ ;  /* 0x000000010d097810 */ /* 0x000fe20007ffe0ff */
[----:B------:R-:W-:Y:S01]  /*8b40*/  IMAD.MOV.U32 R8, RZ, RZ, 0x38 ;  /* 0x00000038ff087424 */ /* 0x000fe200078e00ff */
[----:B------:R-:W-:Y:S01]  /*8b50*/  BSSY.RELIABLE B4, `(.L_x_22) ;  /* 0x000005f000047945 */ /* 0x000fe20003800100 */
[C---:B------:R-:W-:Y:S01]  /*8b60*/  IMAD R14, R11.reuse, 0x4, R12 ;  /* 0x000000040b0e7824 */ /* 0x040fe200078e020c */
[----:B------:R-:W-:Y:S01]  /*8b70*/  ISETP.GT.U32.AND P0, PT, R11, 0xd, PT ;  /* 0x0000000d0b00780c */ /* 0x000fe20003f04070 */
[----:B------:R-:W-:-:S03]  /*8b80*/  IMAD R8, R9, R8, UR22 ;  /* 0x0000001609087e24 */ /* 0x000fc6000f8e0208 */
[----:B------:R-:W-:-:S13]  /*8b90*/  ISETP.GT.U32.OR P1, PT, R9, 0x7, P0 ;  /* 0x000000070900780c */ /* 0x000fda0000724470 */
[----:B------:R-:W-:Y:S05]  /*8ba0*/  @P1 BRA `(.L_x_23) ;  /* 0x0000000400641947 */ /* 0x000fea0003800000 */
[----:B------:R-:W-:-:S05]  /*8bb0*/  IMAD R15, R11, 0x4, R8 ;  /* 0x000000040b0f7824 */ /* 0x000fca00078e0208 */
[----:B------:R-:W2:Y:S02]  /*8bc0*/  LDL R35, [R15] ;  /* 0x000000000f237983 */ /* 0x000ea40000100800 */
[----:B--2---:R-:W-:-:S13]  /*8bd0*/  ISETP.NE.AND P1, PT, R35, UR11, PT ;  /* 0x0000000b23007c0c */ /* 0x004fda000bf25270 */
[----:B------:R-:W-:Y:S05]  /*8be0*/  @P1 BRA `(.L_x_23) ;  /* 0x0000000400541947 */ /* 0x000fea0003800000 */
[----:B------:R-:W-:Y:S01]  /*8bf0*/  VIADD R36, R7, 0x2 ;  /* 0x0000000207247836 */ /* 0x000fe20000000000 */
[----:B------:R-:W-:Y:S01]  /*8c00*/  IADD3 R35, PT, PT, R13, 0x2, RZ ;  /* 0x000000020d237810 */ /* 0x000fe20007ffe0ff */
[----:B------:R-:W-:Y:S03]  /*8c10*/  BSSY.RELIABLE B5, `(.L_x_24) ;  /* 0x0000010000057945 */ /* 0x000fe60003800100 */
[----:B------:R-:W-:-:S04]  /*8c20*/  ISETP.GT.U32.AND P1, PT, R36, 0xd, PT ;  /* 0x0000000d2400780c */ /* 0x000fc80003f24070 */
[----:B------:R-:W-:-:S13]  /*8c30*/  ISETP.GT.U32.OR P1, PT, R35, 0x7, P1 ;  /* 0x000000072300780c */ /* 0x000fda0000f24470 */
[----:B------:R-:W-:Y:S05]  /*8c40*/  @P1 BRA `(.L_x_25) ;  /* 0x0000000000301947 */ /* 0x000fea0003800000 */
[----:B------:R-:W-:-:S04]  /*8c50*/  IMAD.MOV.U32 R38, RZ, RZ, 0x38 ;  /* 0x00000038ff267424 */ /* 0x000fc800078e00ff */
[----:B------:R-:W-:-:S04]  /*8c60*/  IMAD R35, R35, R38, UR22 ;  /* 0x0000001623237e24 */ /* 0x000fc8000f8e0226 */
[----:B------:R-:W-:-:S06]  /*8c70*/  IMAD R35, R36, 0x4, R35 ;  /* 0x0000000424237824 */ /* 0x000fcc00078e0223 */
[----:B------:R-:W2:Y:S01]  /*8c80*/  LDL R35, [R35] ;  /* 0x0000000023237983 */ /* 0x000ea20000100800 */
[----:B------:R-:W-:Y:S01]  /*8c90*/  IMAD.MOV.U32 R37, RZ, RZ, 0x1 ;  /* 0x00000001ff257424 */ /* 0x000fe200078e00ff */
[----:B--2---:R-:W-:-:S13]  /*8ca0*/  ISETP.NE.AND P1, PT, R35, UR13, PT ;  /* 0x0000000d23007c0c */ /* 0x004fda000bf25270 */
[----:B------:R-:W-:Y:S05]  /*8cb0*/  @!P1 BREAK.RELIABLE B5 ;  /* 0x0000000000059942 */ /* 0x000fea0003800100 */
[----:B------:R-:W-:Y:S05]  /*8cc0*/  @!P1 BREAK.RELIABLE B4 ;  /* 0x0000000000049942 */ /* 0x000fea0003800100 */
[----:B------:R-:W-:Y:S05]  /*8cd0*/  @!P1 BREAK.RELIABLE B0 ;  /* 0x0000000000009942 */ /* 0x000fea0003800100 */
[----:B------:R-:W-:Y:S05]  /*8ce0*/  @!P1 BREAK.RELIABLE B1 ;  /* 0x0000000000019942 */ /* 0x000fea0003800100 */
[----:B------:R-:W-:Y:S05]  /*8cf0*/  @!P1 BREAK.RELIABLE B2 ;  /* 0x0000000000029942 */ /* 0x000fea0003800100 */
[----:B------:R-:W-:Y:S05]  /*8d00*/  @!P1 BRA `(.L_x_26) ;  /* 0x0000003000849947 */ /* 0x000fea0003800000 */
.L_x_25:
[----:B------:R-:W-:Y:S05]  /*8d10*/  BSYNC.RELIABLE B5 ;  /* 0x0000000000057941 */ /* 0x000fea0003800100 */
.L_x_24:
[----:B------:R-:W-:Y:S01]  /*8d20*/  ISETP.GT.U32.AND P2, PT, R9, 0x6, PT ;  /* 0x000000060900780c */ /* 0x000fe20003f44070 */
[----:B------:R-:W-:Y:S01]  /*8d30*/  BSSY.RELIABLE B5, `(.L_x_27) ;  /* 0x000000c000057945 */ /* 0x000fe20003800100 */
[----:B------:R-:W-:-:S11]  /*8d40*/  IMAD R35, R7, 0x4, R8 ;  /* 0x0000000407237824 */ /* 0x000fd600078e0208 */
[----:B------:R-:W-:Y:S05]  /*8d50*/  @P2 BRA `(.L_x_28) ;  /* 0x0000000000242947 */ /* 0x000fea0003800000 */
[----:B------:R-:W2:Y:S01]  /*8d60*/  LDL R36, [R35+0x38] ;  /* 0x0000380023247983 */ /* 0x000ea20000100800 */
[----:B------:R-:W-:Y:S02]  /*8d70*/  MOV R37, 0x1 ;  /* 0x0000000100257802 */ /* 0x000fe40000000f00 */
[----:B--2---:R-:W-:-:S13]  /*8d80*/  ISETP.NE.AND P1, PT, R36, UR13, PT ;  /* 0x0000000d24007c0c */ /* 0x004fda000bf25270 */
[----:B------:R-:W-:Y:S05]  /*8d90*/  @!P1 BREAK.RELIABLE B5 ;  /* 0x0000000000059942 */ /* 0x000fea0003800100 */
[----:B------:R-:W-:Y:S05]  /*8da0*/  @!P1 BREAK.RELIABLE B4 ;  /* 0x0000000000049942 */ /* 0x000fea0003800100 */
[----:B------:R-:W-:Y:S05]  /*8db0*/  @!P1 BREAK.RELIABLE B0 ;  /* 0x0000000000009942 */ /* 0x000fea0003800100 */
[----:B------:R-:W-:Y:S05]  /*8dc0*/  @!P1 BREAK.RELIABLE B1 ;  /* 0x0000000000019942 */ /* 0x000fea0003800100 */
[----:B------:R-:W-:Y:S05]  /*8dd0*/  @!P1 BREAK.RELIABLE B2 ;  /* 0x0000000000029942 */ /* 0x000fea0003800100 */
[----:B------:R-:W-:Y:S05]  /*8de0*/  @!P1 BRA `(.L_x_26) ;  /* 0x00000030004c9947 */ /* 0x000fea0003800000 */
.L_x_28:
[----:B------:R-:W-:Y:S05]  /*8df0*/  BSYNC.RELIABLE B5 ;  /* 0x0000000000057941 */ /* 0x000fea0003800100 */
.L_x_27:
[----:B------:R-:W-:Y:S01]  /*8e00*/  ISETP.GT.U32.AND P3, PT, R11, 0xc, PT ;  /* 0x0000000c0b00780c */ /* 0x000fe20003f64070 */
[----:B------:R-:W-:-:S12]  /*8e10*/  BSSY.RELIABLE B5, `(.L_x_29) ;  /* 0x000000e000057945 */ /* 0x000fd80003800100 */
[----:B------:R-:W-:Y:S05]  /*8e20*/  @P3 BRA `(.L_x_30) ;  /* 0x0000000000243947 */ /* 0x000fea0003800000 */
[----:B------:R-:W2:Y:S01]  /*8e30*/  LDL R36, [R14+0x4] ;  /* 0x000004000e247983 */ /* 0x000ea20000100800 */
        /* <DEDUP_REMOVED lines=8> */
.L_x_30:
[----:B------:R-:W-:Y:S01]  /*8ec0*/  UISETP.NE.AND UP1, UPT, UR8, UR13, UPT ;  /* 0x0000000d0800728c */ /* 0x000fe2000bf25270 */
[----:B------:R-:W-:-:S08]  /*8ed0*/  IMAD.MOV.U32 R37, RZ, RZ, 0x1 ;  /* 0x00000001ff257424 */ /* 0x000fd000078e00ff */
[----:B------:R-:W-:Y:S05]  /*8ee0*/  BRA.U !UP1, `(.L_x_31) ;  /* 0x0000002d09587547 */ /* 0x000fea000b800000 */
[----:B------:R-:W-:Y:S05]  /*8ef0*/  BSYNC.RELIABLE B5 ;  /* 0x0000000000057941 */ /* 0x000fea0003800100 */
.L_x_29:
[----:B------:R-:W-:Y:S04]  /*8f00*/  BSSY.RELIABLE B5, `(.L_x_32) ;  /* 0x000000a000057945 */ /* 0x000fe80003800100 */
[----:B------:R-:W-:Y:S05]  /*8f10*/  @P2 BRA `(.L_x_33) ;  /* 0x0000000000202947 */ /* 0x000fea0003800000 */
[----:B------:R-:W2:Y:S02]  /*8f20*/  LDL R36, [R15+0x38] ;  /* 0x000038000f247983 */ /* 0x000ea40000100800 */
[----:B--2---:R-:W-:-:S13]  /*8f30*/  ISETP.NE.AND P1, PT, R36, UR13, PT ;  /* 0x0000000d24007c0c */ /* 0x004fda000bf25270 */
[----:B------:R-:W-:Y:S05]  /*8f40*/  @!P1 BREAK.RELIABLE B5 ;  /* 0x0000000000059942 */ /* 0x000fea0003800100 */
[----:B------:R-:W-:Y:S05]  /*8f50*/  @!P1 BREAK.RELIABLE B4 ;  /* 0x0000000000049942 */ /* 0x000fea0003800100 */
[----:B------:R-:W-:Y:S05]  /*8f60*/  @!P1 BREAK.RELIABLE B0 ;  /* 0x0000000000009942 */ /* 0x000fea0003800100 */
[----:B------:R-:W-:Y:S05]  /*8f70*/  @!P1 BREAK.RELIABLE B1 ;  /* 0x0000000000019942 */ /* 0x000fea0003800100 */
[----:B------:R-:W-:Y:S05]  /*8f80*/  @!P1 BREAK.RELIABLE B2 ;  /* 0x0000000000029942 */ /* 0x000fea0003800100 */
[----:B------:R-:W-:Y:S05]  /*8f90*/  @!P1 BRA `(.L_x_26) ;  /* 0x0000002c00e09947 */ /* 0x000fea0003800000 */
.L_x_33:
[----:B------:R-:W-:Y:S05]  /*8fa0*/  BSYNC.RELIABLE B5 ;  /* 0x0000000000057941 */ /* 0x000fea0003800100 */
.L_x_32:
        /* <DEDUP_REMOVED lines=10> */
.L_x_35:
[----:B------:R-:W-:Y:S05]  /*9050*/  BSYNC.RELIABLE B5 ;  /* 0x0000000000057941 */ /* 0x000fea0003800100 */
.L_x_34:
[----:B------:R-:W2:Y:S02]  /*9060*/  LDL R14, [R14] ;  /* 0x000000000e0e7983 */ /* 0x000ea40000100800 */
[----:B--2---:R-:W-:-:S13]  /*9070*/  ISETP.NE.AND P1, PT, R14, UR13, PT ;  /* 0x0000000d0e007c0c */ /* 0x004fda000bf25270 */
[----:B------:R-:W-:Y:S05]  /*9080*/  @!P1 BREAK.RELIABLE B4 ;  /* 0x0000000000049942 */ /* 0x000fea0003800100 */
[----:B------:R-:W-:Y:S05]  /*9090*/  @!P1 BREAK.RELIABLE B0 ;  /* 0x0000000000009942 */ /* 0x000fea0003800100 */
[----:B------:R-:W-:Y:S05]  /*90a0*/  @!P1 BREAK.RELIABLE B1 ;  /* 0x0000000000019942 */ /* 0x000fea0003800100 */
[----:B------:R-:W-:Y:S05]  /*90b0*/  @!P1 BREAK.RELIABLE B2 ;  /* 0x0000000000029942 */ /* 0x000fea0003800100 */
[----:B------:R-:W-:Y:S05]  /*90c0*/  @!P1 BRA `(.L_x_26) ;  /* 0x0000002c00949947 */ /* 0x000fea0003800000 */
[----:B------:R-:W2:Y:S02]  /*90d0*/  LDL R35, [R35] ;  /* 0x0000000023237983 */ /* 0x000ea40000100800 */
[----:B--2---:R-:W-:-:S13]  /*90e0*/  ISETP.NE.AND P1, PT, R35, UR13, PT ;  /* 0x0000000d23007c0c */ /* 0x004fda000bf25270 */
[----:B------:R-:W-:Y:S05]  /*90f0*/  @!P1 BREAK.RELIABLE B4 ;  /* 0x0000000000049942 */ /* 0x000fea0003800100 */
[----:B------:R-:W-:Y:S05]  /*9100*/  @!P1 BREAK.RELIABLE B0 ;  /* 0x0000000000009942 */ /* 0x000fea0003800100 */
[----:B------:R-:W-:Y:S05]  /*9110*/  @!P1 BREAK.RELIABLE B1 ;  /* 0x0000000000019942 */ /* 0x000fea0003800100 */
[----:B------:R-:W-:Y:S05]  /*9120*/  @!P1 BREAK.RELIABLE B2 ;  /* 0x0000000000029942 */ /* 0x000fea0003800100 */
[----:B------:R-:W-:Y:S05]  /*9130*/  @!P1 BRA `(.L_x_26) ;  /* 0x0000002c00789947 */ /* 0x000fea0003800000 */
.L_x_23:
[----:B------:R-:W-:Y:S05]  /*9140*/  BSYNC.RELIABLE B4 ;  /* 0x0000000000047941 */ /* 0x000fea0003800100 */
.L_x_22:
[----:B------:R-:W-:Y:S01]  /*9150*/  VIADD R15, R7, 0xffffffff ;  /* 0xffffffff070f7836 */ /* 0x000fe20000000000 */
[----:B------:R-:W-:Y:S01]  /*9160*/  BSSY.RELIABLE B4, `(.L_x_36) ;  /* 0x000005b000047945 */ /* 0x000fe20003800100 */
[----:B------:R-:W-:Y:S02]  /*9170*/  ISETP.GT.U32.AND P3, PT, R13, 0x6, PT ;  /* 0x000000060d00780c */ /* 0x000fe40003f64070 */
[C---:B------:R-:W-:Y:S01]  /*9180*/  IMAD R14, R15.reuse, 0x4, R12 ;  /* 0x000000040f0e7824 */ /* 0x040fe200078e020c */
[----:B------:R-:W-:-:S04]  /*9190*/  ISETP.GT.U32.AND P2, PT, R15, 0xd, PT ;  /* 0x0000000d0f00780c */ /* 0x000fc80003f44070 */
[----:B------:R-:W-:-:S13]  /*91a0*/  ISETP.GT.U32.OR P1, PT, R13, 0x6, P2 ;  /* 0x000000060d00780c */ /* 0x000fda0001724470 */
[----:B------:R-:W-:Y:S05]  /*91b0*/  @P1 BRA `(.L_x_37) ;  /* 0x0000000400541947 */ /* 0x000fea0003800000 */
[----:B------:R-:W2:Y:S02]  /*91c0*/  LDL R35, [R14+0x38] ;  /* 0x000038000e237983 */ /* 0x000ea40000100800 */
[----:B--2---:R-:W-:-:S13]  /*91d0*/  ISETP.NE.AND P1, PT, R35, UR11, PT ;  /* 0x0000000b23007c0c */ /* 0x004fda000bf25270 */
[----:B------:R-:W-:Y:S05]  /*91e0*/  @P1 BRA `(.L_x_37) ;  /* 0x0000000400481947 */ /* 0x000fea0003800000 */
[----:B------:R-:W-:Y:S01]  /*91f0*/  IADD3 R36, PT, PT, R13, 0x2, RZ ;  /* 0x000000020d247810 */ /* 0x000fe20007ffe0ff */
[----:B------:R-:W-:Y:S03]  /*9200*/  BSSY.RELIABLE B5, `(.L_x_38) ;  /* 0x000000f000057945 */ /* 0x000fe60003800100 */
[----:B------:R-:W-:-:S13]  /*9210*/  ISETP.GT.U32.AND P1, PT, R36, 0x7, PT ;  /* 0x000000072400780c */ /* 0x000fda0003f24070 */
        /* <DEDUP_REMOVED lines=13> */
.L_x_39:
[----:B------:R-:W-:Y:S05]  /*92f0*/  BSYNC.RELIABLE B5 ;  /* 0x0000000000057941 */ /* 0x000fea0003800100 */
.L_x_38:
[----:B------:R-:W-:Y:S01]  /*9300*/  VIADD R35, R7, 0xfffffffe ;  /* 0xfffffffe07237836 */ /* 0x000fe20000000000 */
[----:B------:R-:W-:Y:S01]  /*9310*/  BSSY.RELIABLE B5, `(.L_x_40) ;  /* 0x0000012000057945 */ /* 0x000fe20003800100 */
[----:B------:R-:W-:-:S03]  /*9320*/  ISETP.GT.U32.AND P4, PT, R13, 0x5, PT ;  /* 0x000000050d00780c */ /* 0x000fc60003f84070 */
[C---:B------:R-:W-:Y:S02]  /*9330*/  ISETP.GT.U32.AND P1, PT, R35.reuse, 0xd, PT ;  /* 0x0000000d2300780c */ /* 0x040fe40003f24070 */
[----:B------:R-:W-:Y:S02]  /*9340*/  LEA R35, R35, R12, 0x2 ;  /* 0x0000000c23237211 */ /* 0x000fe400078e10ff */
[----:B------:R-:W-:-:S13]  /*9350*/  ISETP.GT.U32.OR P1, PT, R13, 0x5, P1 ;  /* 0x000000050d00780c */ /* 0x000fda0000f24470 */
        /* <DEDUP_REMOVED lines=10> */
.L_x_41:
[----:B------:R-:W-:Y:S01]  /*9400*/  UISETP.NE.AND UP1, UPT, UR8, UR13, UPT ;  /* 0x0000000d0800728c */ /* 0x000fe2000bf25270 */
[----:B------:R-:W-:-:S08]  /*9410*/  IMAD.MOV.U32 R37, RZ, RZ, 0x1 ;  /* 0x00000001ff257424 */ /* 0x000fd000078e00ff */
[----:B------:R-:W-:Y:S05]  /*9420*/  BRA.U !UP1, `(.L_x_42) ;  /* 0x0000002909207547 */ /* 0x000fea000b800000 */
[----:B------:R-:W-:Y:S05]  /*9430*/  BSYNC.RELIABLE B5 ;  /* 0x0000000000057941 */ /* 0x000fea0003800100 */
.L_x_40:
[----:B------:R-:W-:Y:S01]  /*9440*/  ISETP.GE.U32.AND P1, PT, R7, 0x2, PT ;  /* 0x000000020700780c */ /* 0x000fe20003f26070 */
[----:B------:R-:W-:-:S12]  /*9450*/  BSSY.RELIABLE B5, `(.L_x_43) ;  /* 0x000000a000057945 */ /* 0x000fd80003800100 */
[----:B------:R-:W-:Y:S05]  /*9460*/  @!P1 BRA `(.L_x_44) ;  /* 0x0000000000209947 */ /* 0x000fea0003800000 */
[----:B------:R-:W2:Y:S02]  /*9470*/  LDL R36, [R35] ;  /* 0x0000000023247983 */ /* 0x000ea40000100800 */
[----:B--2---:R-:W-:-:S13]  /*9480*/  ISETP.NE.AND P5, PT, R36, UR13, PT ;  /* 0x0000000d24007c0c */ /* 0x004fda000bfa5270 */
[----:B------:R-:W-:Y:S05]  /*9490*/  @!P5 BREAK.RELIABLE B5 ;  /* 0x000000000005d942 */ /* 0x000fea0003800100 */
[----:B------:R-:W-:Y:S05]  /*94a0*/  @!P5 BREAK.RELIABLE B4 ;  /* 0x000000000004d942 */ /* 0x000fea0003800100 */
[----:B------:R-:W-:Y:S05]  /*94b0*/  @!P5 BREAK.RELIABLE B0 ;  /* 0x000000000000d942 */ /* 0x000fea0003800100 */
[----:B------:R-:W-:Y:S05]  /*94c0*/  @!P5 BREAK.RELIABLE B1 ;  /* 0x000000000001d942 */ /* 0x000fea0003800100 */
[----:B------:R-:W-:Y:S05]  /*94d0*/  @!P5 BREAK.RELIABLE B2 ;  /* 0x000000000002d942 */ /* 0x000fea0003800100 */
[----:B------:R-:W-:Y:S05]  /*94e0*/  @!P5 BRA `(.L_x_26) ;  /* 0x00000028008cd947 */ /* 0x000fea0003800000 */
.L_x_44:
[----:B------:R-:W-:Y:S05]  /*94f0*/  BSYNC.RELIABLE B5 ;  /* 0x0000000000057941 */ /* 0x000fea0003800100 */
.L_x_43:
        /* <DEDUP_REMOVED lines=10> */
.L_x_46:
[----:B------:R-:W-:Y:S05]  /*95a0*/  BSYNC.RELIABLE B5 ;  /* 0x0000000000057941 */ /* 0x000fea0003800100 */
.L_x_45:
[----:B------:R-:W2:Y:S02]  /*95b0*/  LDL R36, [R10+0x38] ;  /* 0x000038000a247983 */ /* 0x000ea40000100800 */
        /* <DEDUP_REMOVED lines=13> */
[----:B------:R-:W-:Y:S05]  /*9690*/  @!P1 BRA `(.L_x_37) ;  /* 0x00000000001c9947 */ /* 0x000fea0003800000 */
[----:B------:R-:W2:Y:S02]  /*96a0*/  LDL R35, [R35+0x38] ;  /* 0x0000380023237983 */ /* 0x000ea40000100800 */
[----:B--2---:R-:W-:-:S13]  /*96b0*/  ISETP.NE.AND P1, PT, R35, UR13, PT ;  /* 0x0000000d23007c0c */ /* 0x004fda000bf25270 */
[----:B------:R-:W-:Y:S05]  /*96c0*/  @!P1 BREAK.RELIABLE B4 ;  /* 0x0000000000049942 */ /* 0x000fea0003800100 */
[----:B------:R-:W-:Y:S05]  /*96d0*/  @!P1 BREAK.RELIABLE B0 ;  /* 0x0000000000009942 */ /* 0x000fea0003800100 */
[----:B------:R-:W-:Y:S05]  /*96e0*/  @!P1 BREAK.RELIABLE B1 ;  /* 0x0000000000019942 */ /* 0x000fea0003800100 */
[----:B------:R-:W-:Y:S05]  /*96f0*/  @!P1 BREAK.RELIABLE B2 ;  /* 0x0000000000029942 */ /* 0x000fea0003800100 */
[----:B------:R-:W-:Y:S05]  /*9700*/  @!P1 BRA `(.L_x_26) ;  /* 0x0000002800049947 */ /* 0x000fea0003800000 */
.L_x_37:
[----:B------:R-:W-:Y:S05]  /*9710*/  BSYNC.RELIABLE B4 ;  /* 0x0000000000047941 */ /* 0x000fea0003800100 */
.L_x_36:
[----:B------:R-:W-:Y:S01]  /*9720*/  VIADD R36, R13, 0xffffffff ;  /* 0xffffffff0d247836 */ /* 0x000fe20000000000 */
[----:B------:R-:W-:Y:S01]  /*9730*/  ISETP.GT.U32.AND P4, PT, R7, 0xc, PT ;  /* 0x0000000c0700780c */ /* 0x000fe20003f84070 */
[----:B------:R-:W-:Y:S01]  /*9740*/  IMAD.MOV.U32 R35, RZ, RZ, 0x38 ;  /* 0x00000038ff237424 */ /* 0x000fe200078e00ff */
[----:B------:R-:W-:Y:S02]  /*9750*/  BSSY.RELIABLE B4, `(.L_x_47) ;  /* 0x000005d000047945 */ /* 0x000fe40003800100 */
[C---:B------:R-:W-:Y:S01]  /*9760*/  ISETP.GT.U32.OR P1, PT, R36.reuse, 0x7, P4 ;  /* 0x000000072400780c */ /* 0x040fe20002724470 */
[----:B------:R-:W-:-:S05]  /*9770*/  IMAD R36, R36, R35, UR22 ;  /* 0x0000001624247e24 */ /* 0x000fca000f8e0223 */
[----:B------:R-:W-:-:S07]  /*9780*/  LEA R35, R7, R36, 0x2 ;  /* 0x0000002407237211 */ /* 0x000fce00078e10ff */
[----:B------:R-:W-:Y:S05]  /*9790*/  @P1 BRA `(.L_x_48) ;  /* 0x0000000400601947 */ /* 0x000fea0003800000 */
[----:B------:R-:W2:Y:S02]  /*97a0*/  LDL R37, [R35+0x4] ;  /* 0x0000040023257983 */ /* 0x000ea40000100800 */
[----:B--2---:R-:W-:-:S13]  /*97b0*/  ISETP.NE.AND P1, PT, R37, UR11, PT ;  /* 0x0000000b25007c0c */ /* 0x004fda000bf25270 */
[----:B------:R-:W-:Y:S05]  /*97c0*/  @P1 BRA `(.L_x_48) ;  /* 0x0000000400541947 */ /* 0x000fea0003800000 */
[----:B------:R-:W-:Y:S01]  /*97d0*/  VIADD R37, R7, 0x2 ;  /* 0x0000000207257836 */ /* 0x000fe20000000000 */
[----:B------:R-:W-:Y:S01]  /*97e0*/  BSSY.RELIABLE B5, `(.L_x_49) ;  /* 0x0000012000057945 */ /* 0x000fe20003800100 */
[----:B------:R-:W-:-:S03]  /*97f0*/  VIADD R38, R13, 0xfffffff8 ;  /* 0xfffffff80d267836 */ /* 0x000fc60000000000 */
[----:B------:R-:W-:-:S04]  /*9800*/  ISETP.GT.U32.AND P1, PT, R37, 0xd, PT ;  /* 0x0000000d2500780c */ /* 0x000fc80003f24070 */
[----:B------:R-:W-:-:S13]  /*9810*/  ISETP.LT.U32.OR P1, PT, R38, -0x8, P1 ;  /* 0xfffffff82600780c */ /* 0x000fda0000f21470 */
[----:B------:R-:W-:Y:S05]  /*9820*/  @P1 BRA `(.L_x_50) ;  /* 0x0000000000281947 */ /* 0x000fea0003800000 */
        /* <DEDUP_REMOVED lines=10> */
.L_x_50:
[----:B------:R-:W-:Y:S01]  /*98d0*/  UISETP.NE.AND UP1, UPT, UR8, UR13, UPT ;  /* 0x0000000d0800728c */ /* 0x000fe2000bf25270 */
[----:B------:R-:W-:-:S08]  /*98e0*/  HFMA2 R37, -RZ, RZ, 0, 5.9604644775390625e-08 ;  /* 0x00000001ff257431 */ /* 0x000fd000000001ff */
[----:B------:R-:W-:Y:S05]  /*98f0*/  BRA.U !UP1, `(.L_x_51) ;  /* 0x0000002509047547 */ /* 0x000fea000b800000 */
[----:B------:R-:W-:Y:S05]  /*9900*/  BSYNC.RELIABLE B5 ;  /* 0x0000000000057941 */ /* 0x000fea0003800100 */
.L_x_49:
[----:B------:R-:W-:Y:S01]  /*9910*/  VIADD R38, R13, 0xfffffffe ;  /* 0xfffffffe0d267836 */ /* 0x000fe20000000000 */
[----:B------:R-:W-:Y:S01]  /*9920*/  ISETP.GT.U32.AND P1, PT, R7, 0xb, PT ;  /* 0x0000000b0700780c */ /* 0x000fe20003f24070 */
[----:B------:R-:W-:Y:S01]  /*9930*/  IMAD.MOV.U32 R39, RZ, RZ, 0x38 ;  /* 0x00000038ff277424 */ /* 0x000fe200078e00ff */
[----:B------:R-:W-:Y:S02]  /*9940*/  BSSY.RELIABLE B5, `(.L_x_52) ;  /* 0x000000d000057945 */ /* 0x000fe40003800100 */
[C---:B------:R-:W-:Y:S01]  /*9950*/  ISETP.GT.U32.OR P5, PT, R38.reuse, 0x7, P1 ;  /* 0x000000072600780c */ /* 0x040fe20000fa4470 */
[----:B------:R-:W-:-:S04]  /*9960*/  IMAD R38, R38, R39, UR22 ;  /* 0x0000001626267e24 */ /* 0x000fc8000f8e0227 */
[----:B------:R-:W-:-:S08]  /*9970*/  IMAD R38, R7, 0x4, R38 ;  /* 0x0000000407267824 */ /* 0x000fd000078e0226 */
        /* <DEDUP_REMOVED lines=9> */
.L_x_53:
[----:B------:R-:W-:Y:S05]  /*9a10*/  BSYNC.RELIABLE B5 ;  /* 0x0000000000057941 */ /* 0x000fea0003800100 */
.L_x_52:
        /* <DEDUP_REMOVED lines=11> */
.L_x_55:
[----:B------:R-:W-:Y:S05]  /*9ad0*/  BSYNC.RELIABLE B5 ;  /* 0x0000000000057941 */ /* 0x000fea0003800100 */
.L_x_54:
[----:B------:R-:W2:Y:S02]  /*9ae0*/  LDL R39, [R10+0x4] ;  /* 0x000004000a277983 */ /* 0x000ea40000100800 */
[----:B--2---:R-:W-:-:S13]  /*9af0*/  ISETP.NE.AND P6, PT, R39, UR13, PT ;  /* 0x0000000d27007c0c */ /* 0x004fda000bfc5270 */
[----:B------:R-:W-:Y:S05]  /*9b00*/  @!P6 BREAK.RELIABLE B4 ;  /* 0x000000000004e942 */ /* 0x000fea0003800100 */
[----:B------:R-:W-:Y:S05]  /*9b10*/  @!P6 BREAK.RELIABLE B0 ;  /* 0x000000000000e942 */ /* 0x000fea0003800100 */
[----:B------:R-:W-:Y:S05]  /*9b20*/  @!P6 BREAK.RELIABLE B1 ;  /* 0x000000000001e942 */ /* 0x000fea0003800100 */
[----:B------:R-:W-:Y:S05]  /*9b30*/  @!P6 BREAK.RELIABLE B2 ;  /* 0x000000000002e942 */ /* 0x000fea0003800100 */
[----:B------:R-:W-:Y:S05]  /*9b40*/  @!P6 BRA `(.L_x_26) ;  /* 0x0000002000f4e947 */ /* 0x000fea0003800000 */
        /* <DEDUP_REMOVED lines=10> */
.L_x_57:
[----:B------:R-:W-:Y:S05]  /*9bf0*/  BSYNC.RELIABLE B5 ;  /* 0x0000000000057941 */ /* 0x000fea0003800100 */
.L_x_56:
[----:B------:R-:W-:Y:S04]  /*9c00*/  BSSY.RELIABLE B5, `(.L_x_58) ;  /* 0x000000a000057945 */ /* 0x000fe80003800100 */
[----:B------:R-:W-:Y:S05]  /*9c10*/  @!P5 BRA `(.L_x_59) ;  /* 0x000000000020d947 */ /* 0x000fea0003800000 */
        /* <DEDUP_REMOVED lines=8> */
.L_x_59:
[----:B------:R-:W-:Y:S05]  /*9ca0*/  BSYNC.RELIABLE B5 ;  /* 0x0000000000057941 */ /* 0x000fea0003800100 */
.L_x_58:
[----:B------:R-:W2:Y:S02]  /*9cb0*/  LDL R38, [R35] ;  /* 0x0000000023267983 */ /* 0x000ea40000100800 */
[----:B--2---:R-:W-:-:S13]  /*9cc0*/  ISETP.NE.AND P1, PT, R38, UR13, PT ;  /* 0x0000000d26007c0c */ /* 0x004fda000bf25270 */
[----:B------:R-:W-:Y:S05]  /*9cd0*/  @!P1 BREAK.RELIABLE B4 ;  /* 0x0000000000049942 */ /* 0x000fea0003800100 */
[----:B------:R-:W-:Y:S05]  /*9ce0*/  @!P1 BREAK.RELIABLE B0 ;  /* 0x0000000000009942 */ /* 0x000fea0003800100 */
[----:B------:R-:W-:Y:S05]  /*9cf0*/  @!P1 BREAK.RELIABLE B1 ;  /* 0x0000000000019942 */ /* 0x000fea0003800100 */
[----:B------:R-:W-:Y:S05]  /*9d00*/  @!P1 BREAK.RELIABLE B2 ;  /* 0x0000000000029942 */ /* 0x000fea0003800100 */
[----:B------:R-:W-:Y:S05]  /*9d10*/  @!P1 BRA `(.L_x_26) ;  /* 0x0000002000809947 */ /* 0x000fea0003800000 */
.L_x_48:
[----:B------:R-:W-:Y:S05]  /*9d20*/  BSYNC.RELIABLE B4 ;  /* 0x0000000000047941 */ /* 0x000fea0003800100 */
.L_x_47:
[----:B------:R-:W-:Y:S01]  /*9d30*/  ISETP.EQ.OR P1, PT, R13, RZ, P2 ;  /* 0x000000ff0d00720c */ /* 0x000fe20001722670 */
[----:B------:R-:W-:Y:S01]  /*9d40*/  BSSY.RELIABLE B4, `(.L_x_60) ;  /* 0x0000063000047945 */ /* 0x000fe20003800100 */
[----:B------:R-:W-:-:S11]  /*9d50*/  IMAD R38, R15, 0x4, R36 ;  /* 0x000000040f267824 */ /* 0x000fd600078e0224 */
[----:B------:R-:W-:Y:S05]  /*9d60*/  @P1 BRA `(.L_x_61) ;  /* 0x0000000400801947 */ /* 0x000fea0003800000 */
[----:B------:R-:W2:Y:S02]  /*9d70*/  LDL R37, [R38] ;  /* 0x0000000026257983 */ /* 0x000ea40000100800 */
[----:B--2---:R-:W-:-:S13]  /*9d80*/  ISETP.NE.AND P1, PT, R37, UR11, PT ;  /* 0x0000000b25007c0c */ /* 0x004fda000bf25270 */
[----:B------:R-:W-:Y:S05]  /*9d90*/  @P1 BRA `(.L_x_61) ;  /* 0x0000000400741947 */ /* 0x000fea0003800000 */
[----:B------:R-:W-:Y:S01]  /*9da0*/  IADD3 R37, PT, PT, R13, -0x8, RZ ;  /* 0xfffffff80d257810 */ /* 0x000fe20007ffe0ff */
[----:B------:R-:W-:Y:S03]  /*9db0*/  BSSY.RELIABLE B5, `(.L_x_62) ;  /* 0x0000006000057945 */ /* 0x000fe60003800100 */
[----:B------:R-:W-:-:S13]  /*9dc0*/  ISETP.GE.U32.AND P1, PT, R37, -0x8, PT ;  /* 0xfffffff82500780c */ /* 0x000fda0003f26070 */
[----:B------:R-:W-:Y:S05]  /*9dd0*/  @!P1 BRA `(.L_x_63) ;  /* 0x00000000000c9947 */ /* 0x000fea0003800000 */
[----:B------:R-:W-:Y:S01]  /*9de0*/  UISETP.NE.AND UP1, UPT, UR8, UR13, UPT ;  /* 0x0000000d0800728c */ /* 0x000fe2000bf25270 */
[----:B------:R-:W-:-:S08]  /*9df0*/  IMAD.MOV.U32 R37, RZ, RZ, 0x1 ;  /* 0x00000001ff257424 */ /* 0x000fd000078e00ff */
[----:B------:R-:W-:Y:S05]  /*9e00*/  BRA.U !UP1, `(.L_x_64) ;  /* 0x0000001d09d87547 */ /* 0x000fea000b800000 */
.L_x_63:
[----:B------:R-:W-:Y:S05]  /*9e10*/  BSYNC.RELIABLE B5 ;  /* 0x0000000000057941 */ /* 0x000fea0003800100 */
.L_x_62:
[----:B------:R-:W-:Y:S01]  /*9e20*/  VIADD R39, R7, 0xfffffffe ;  /* 0xfffffffe07277836 */ /* 0x000fe20000000000 */
[----:B------:R-:W-:Y:S04]  /*9e30*/  BSSY.RELIABLE B5, `(.L_x_65) ;  /* 0x000000d000057945 */ /* 0x000fe80003800100 */
[----:B------:R-:W-:-:S13]  /*9e40*/  ISETP.GT.U32.AND P1, PT, R39, 0xd, PT ;  /* 0x0000000d2700780c */ /* 0x000fda0003f24070 */
        /* <DEDUP_REMOVED lines=11> */
.L_x_66:
[----:B------:R-:W-:Y:S05]  /*9f00*/  BSYNC.RELIABLE B5 ;  /* 0x0000000000057941 */ /* 0x000fea0003800100 */
.L_x_65:
[----:B------:R-:W-:Y:S01]  /*9f10*/  IADD3 R41, PT, PT, R13, -0x2, RZ ;  /* 0xfffffffe0d297810 */ /* 0x000fe20007ffe0ff */
        /* <DEDUP_REMOVED lines=15> */
.L_x_68:
[----:B------:R-:W-:Y:S05]  /*a010*/  BSYNC.RELIABLE B5 ;  /* 0x0000000000057941 */ /* 0x000fea0003800100 */
.L_x_67:
[C---:B------:R-:W-:Y:S01]  /*a020*/  ISETP.GT.U32.OR P5, PT, R41.reuse, 0x7, P1 ;  /* 0x000000072900780c */ /* 0x040fe20000fa4470 */
[----:B------:R-:W-:Y:S01]  /*a030*/  IMAD.MOV.U32 R42, RZ, RZ, 0x38 ;  /* 0x00000038ff2a7424 */ /* 0x000fe200078e00ff */
[----:B------:R-:W-:Y:S03]  /*a040*/  BSSY.RELIABLE B5, `(.L_x_69) ;  /* 0x000000d000057945 */ /* 0x000fe60003800100 */
[----:B------:R-:W-:-:S08]  /*a050*/  IMAD R42, R41, R42, UR22 ;  /* 0x00000016292a7e24 */ /* 0x000fd0000f8e022a */
[----:B------:R-:W-:Y:S05]  /*a060*/  @P5 BRA `(.L_x_70) ;  /* 0x0000000000285947 */ /* 0x000fea0003800000 */
[----:B------:R-:W-:-:S06]  /*a070*/  LEA R41, R39, R42, 0x2 ;  /* 0x0000002a27297211 */ /* 0x000fcc00078e10ff */
        /* <DEDUP_REMOVED lines=9> */
.L_x_70:
[----:B------:R-:W-:Y:S05]  /*a110*/  BSYNC.RELIABLE B5 ;  /* 0x0000000000057941 */ /* 0x000fea0003800100 */
.L_x_69:
[----:B------:R-:W2:Y:S02]  /*a120*/  LDL R37, [R14] ;  /* 0x000000000e257983 */ /* 0x000ea40000100800 */
[----:B--2---:R-:W-:Y:S01]  /*a130*/  ISETP.NE.AND P5, PT, R37, UR13, PT ;  /* 0x0000000d25007c0c */ /* 0x004fe2000bfa5270 */
[----:B------:R-:W-:-:S12]  /*a140*/  IMAD.MOV.U32 R37, RZ, RZ, 0x1 ;  /* 0x00000001ff257424 */ /* 0x000fd800078e00ff */
        /* <DEDUP_REMOVED lines=12> */
[----:B------:R-:W-:Y:S01]  /*a210*/  ISETP.GE.U32.AND P5, PT, R13, 0x2, PT ;  /* 0x000000020d00780c */ /* 0x000fe20003fa6070 */
[----:B------:R-:W-:-:S12]  /*a220*/  BSSY.RELIABLE B5, `(.L_x_71) ;  /* 0x000000b000057945 */ /* 0x000fd80003800100 */
[----:B------:R-:W-:Y:S05]  /*a230*/  @!P5 BRA `(.L_x_72) ;  /* 0x000000000024d947 */ /* 0x000fea0003800000 */
[----:B------:R-:W-:-:S06]  /*a240*/  IMAD R41, R15, 0x4, R42 ;  /* 0x000000040f297824 */ /* 0x000fcc00078e022a */
        /* <DEDUP_REMOVED lines=8> */
.L_x_72:
[----:B------:R-:W-:Y:S05]  /*a2d0*/  BSYNC.RELIABLE B5 ;  /* 0x0000000000057941 */ /* 0x000fea0003800100 */
.L_x_71:
[----:B------:R-:W-:Y:S05]  /*a2e0*/  @P1 BRA `(.L_x_61) ;  /* 0x0000000000201947 */ /* 0x000fea0003800000 */
[----:B------:R-:W-:-:S06]  /*a2f0*/  IMAD R39, R39, 0x4, R36 ;  /* 0x0000000427277824 */ /* 0x000fcc00078e0224 */
[----:B------:R-:W2:Y:S02]  /*a300*/  LDL R39, [R39] ;  /* 0x0000000027277983 */ /* 0x000ea40000100800 */
[----:B--2---:R-:W-:-:S13]  /*a310*/  ISETP.NE.AND P1, PT, R39, UR13, PT ;  /* 0x0000000d27007c0c */ /* 0x004fda000bf25270 */
[----:B------:R-:W-:Y:S05]  /*a320*/  @!P1 BREAK.RELIABLE B4 ;  /* 0x0000000000049942 */ /* 0x000fea0003800100 */
[----:B------:R-:W-:Y:S05]  /*a330*/  @!P1 BREAK.RELIABLE B0 ;  /* 0x0000000000009942 */ /* 0x000fea0003800100 */
[----:B------:R-:W-:Y:S05]  /*a340*/  @!P1 BREAK.RELIABLE B1 ;  /* 0x0000000000019942 */ /* 0x000fea0003800100 */
[----:B------:R-:W-:Y:S05]  /*a350*/  @!P1 BREAK.RELIABLE B2 ;  /* 0x0000000000029942 */ /* 0x000fea0003800100 */
[----:B------:R-:W-:Y:S05]  /*a360*/  @!P1 BRA `(.L_x_26) ;  /* 0x0000001800ec9947 */ /* 0x000fea0003800000 */
.L_x_61:
[----:B------:R-:W-:Y:S05]  /*a370*/  BSYNC.RELIABLE B4 ;  /* 0x0000000000047941 */ /* 0x000fea0003800100 */
.L_x_60:
[----:B------:R-:W-:Y:S04]  /*a380*/  BSSY.RELIABLE B4, `(.L_x_73) ;  /* 0x000005f000047945 */ /* 0x000fe80003800100 */
[----:B------:R-:W-:Y:S05]  /*a390*/  @P3 BRA `(.L_x_74) ;  /* 0x0000000400743947 */ /* 0x000fea0003800000 */
[----:B------:R-:W2:Y:S02]  /*a3a0*/  LDL R37, [R10+0x38] ;  /* 0x000038000a257983 */ /* 0x000ea40000100800 */
[----:B--2---:R-:W-:-:S13]  /*a3b0*/  ISETP.NE.AND P1, PT, R37, UR11, PT ;  /* 0x0000000b25007c0c */ /* 0x004fda000bf25270 */
[----:B------:R-:W-:Y:S05]  /*a3c0*/  @P1 BRA `(.L_x_74) ;  /* 0x0000000400681947 */ /* 0x000fea0003800000 */
[----:B------:R-:W-:Y:S01]  /*a3d0*/  IADD3 R42, PT, PT, R13, 0x2, RZ ;  /* 0x000000020d2a7810 */ /* 0x000fe20007ffe0ff */
[----:B------:R-:W-:Y:S03]  /*a3e0*/  BSSY.RELIABLE B5, `(.L_x_75) ;  /* 0x000000f000057945 */ /* 0x000fe60003800100 */
        /* <DEDUP_REMOVED lines=14> */
.L_x_76:
[----:B------:R-:W-:Y:S05]  /*a4d0*/  BSYNC.RELIABLE B5 ;  /* 0x0000000000057941 */ /* 0x000fea0003800100 */
.L_x_75:
[----:B------:R-:W-:Y:S01]  /*a4e0*/  ISETP.EQ.OR P1, PT, R13, 0x6, P2 ;  /* 0x000000060d00780c */ /* 0x000fe20001722670 */
        /* <DEDUP_REMOVED lines=11> */
.L_x_78:
[----:B------:R-:W-:Y:S05]  /*a5a0*/  BSYNC.RELIABLE B5 ;  /* 0x0000000000057941 */ /* 0x000fea0003800100 */
.L_x_77:
[----:B------:R-:W-:Y:S04]  /*a5b0*/  BSSY.RELIABLE B5, `(.L_x_79) ;  /* 0x000000b000057945 */ /* 0x000fe80003800100 */
        /* <DEDUP_REMOVED lines=10> */
.L_x_80:
[----:B------:R-:W-:Y:S05]  /*a660*/  BSYNC.RELIABLE B5 ;  /* 0x0000000000057941 */ /* 0x000fea0003800100 */
.L_x_79:
[----:B------:R-:W-:Y:S04]  /*a670*/  BSSY.RELIABLE B5, `(.L_x_81) ;  /* 0x000000b000057945 */ /* 0x000fe80003800100 */
[----:B------:R-:W-:Y:S05]  /*a680*/  @P2 BRA `(.L_x_82) ;  /* 0x0000000000242947 */ /* 0x000fea0003800000 */
        /* <DEDUP_REMOVED lines=9> */
.L_x_82:
[----:B------:R-:W-:Y:S05]  /*a720*/  BSYNC.RELIABLE B5 ;  /* 0x0000000000057941 */ /* 0x000fea0003800100 */
.L_x_81:
[----:B------:R-:W-:Y:S01]  /*a730*/  ISETP.NE.AND P1, PT, R13, 0x6, PT ;  /* 0x000000060d00780c */ /* 0x000fe20003f25270 */
[----:B------:R-:W-:-:S12]  /*a740*/  BSSY.RELIABLE B5, `(.L_x_83) ;  /* 0x000000b000057945 */ /* 0x000fd80003800100 */
[----:B------:R-:W-:Y:S05]  /*a750*/  @!P1 BRA `(.L_x_84) ;  /* 0x0000000000249947 */ /* 0x000fea0003800000 */
        /* <DEDUP_REMOVED lines=9> */
.L_x_84:
[----:B------:R-:W-:Y:S05]  /*a7f0*/  BSYNC.RELIABLE B5 ;  /* 0x0000000000057941 */ /* 0x000fea0003800100 */
.L_x_83:
[----:B------:R-:W-:Y:S04]  /*a800*/  BSSY.RELIABLE B5, `(.L_x_85) ;  /* 0x000000e000057945 */ /* 0x000fe80003800100 */
        /* <DEDUP_REMOVED lines=10> */
.L_x_86:
[----:B------:R-:W-:Y:S01]  /*a8b0*/  UISETP.NE.AND UP1, UPT, UR8, UR13, UPT ;  /* 0x0000000d0800728c */ /* 0x000fe2000bf25270 */
[----:B------:R-:W-:-:S08]  /*a8c0*/  IMAD.MOV.U32 R37, RZ, RZ, 0x1 ;  /* 0x00000001ff257424 */ /* 0x000fd000078e00ff */
[----:B------:R-:W-:Y:S05]  /*a8d0*/  BRA.U !UP1, `(.L_x_87) ;  /* 0x00000015093c7547 */ /* 0x000fea000b800000 */
[----:B------:R-:W-:Y:S05]  /*a8e0*/  BSYNC.RELIABLE B5 ;  /* 0x0000000000057941 */ /* 0x000fea0003800100 */
.L_x_85:
[----:B------:R-:W-:Y:S05]  /*a8f0*/  @P2 BRA `(.L_x_74) ;  /* 0x00000000001c2947 */ /* 0x000fea0003800000 */
[----:B------:R-:W2:Y:S02]  /*a900*/  LDL R11, [R14+0x38] ;  /* 0x000038000e0b7983 */ /* 0x000ea40000100800 */
[----:B--2---:R-:W-:-:S13]  /*a910*/  ISETP.NE.AND P1, PT, R11, UR13, PT ;  /* 0x0000000d0b007c0c */ /* 0x004fda000bf25270 */
[----:B------:R-:W-:Y:S05]  /*a920*/  @!P1 BREAK.RELIABLE B4 ;  /* 0x0000000000049942 */ /* 0x000fea0003800100 */
[----:B------:R-:W-:Y:S05]  /*a930*/  @!P1 BREAK.RELIABLE B0 ;  /* 0x0000000000009942 */ /* 0x000fea0003800100 */
[----:B------:R-:W-:Y:S05]  /*a940*/  @!P1 BREAK.RELIABLE B1 ;  /* 0x0000000000019942 */ /* 0x000fea0003800100 */
[----:B------:R-:W-:Y:S05]  /*a950*/  @!P1 BREAK.RELIABLE B2 ;  /* 0x0000000000029942 */ /* 0x000fea0003800100 */
[----:B------:R-:W-:Y:S05]  /*a960*/  @!P1 BRA `(.L_x_26) ;  /* 0x00000014006c9947 */ /* 0x000fea0003800000 */
.L_x_74:
[----:B------:R-:W-:Y:S05]  /*a970*/  BSYNC.RELIABLE B4 ;  /* 0x0000000000047941 */ /* 0x000fea0003800100 */
.L_x_73:
[----:B------:R-:W-:Y:S04]  /*a980*/  BSSY.RELIABLE B4, `(.L_x_88) ;  /* 0x0000060000047945 */ /* 0x000fe80003800100 */
[----:B------:R-:W-:Y:S05]  /*a990*/  @P4 BRA `(.L_x_89) ;  /* 0x0000000400784947 */ /* 0x000fea0003800000 */
[----:B------:R-:W2:Y:S02]  /*a9a0*/  LDL R11, [R10+0x4] ;  /* 0x000004000a0b7983 */ /* 0x000ea40000100800 */
[----:B--2---:R-:W-:-:S13]  /*a9b0*/  ISETP.NE.AND P1, PT, R11, UR11, PT ;  /* 0x0000000b0b007c0c */ /* 0x004fda000bf25270 */
[----:B------:R-:W-:Y:S05]  /*a9c0*/  @P1 BRA `(.L_x_89) ;  /* 0x00000004006c1947 */ /* 0x000fea0003800000 */
[----:B------:R-:W-:Y:S01]  /*a9d0*/  IADD3 R11, PT, PT, R7, 0x2, RZ ;  /* 0x00000002070b7810 */ /* 0x000fe20007ffe0ff */
[----:B------:R-:W-:Y:S03]  /*a9e0*/  BSSY.RELIABLE B5, `(.L_x_90) ;  /* 0x000000e000057945 */ /* 0x000fe60003800100 */
[----:B------:R-:W-:-:S04]  /*a9f0*/  ISETP.GT.U32.AND P1, PT, R11, 0xd, PT ;  /* 0x0000000d0b00780c */ /* 0x000fc80003f24070 */
[----:B------:R-:W-:-:S13]  /*aa00*/  ISETP.GT.U32.OR P1, PT, R9, 0x7, P1 ;  /* 0x000000070900780c */ /* 0x000fda0000f24470 */
        /* <DEDUP_REMOVED lines=11> */
.L_x_91:
[----:B------:R-:W-:Y:S05]  /*aac0*/  BSYNC.RELIABLE B5 ;  /* 0x0000000000057941 */ /* 0x000fea0003800100 */
.L_x_90:
        /* <DEDUP_REMOVED lines=11> */
.L_x_93:
[----:B------:R-:W-:Y:S05]  /*ab80*/  BSYNC.RELIABLE B5 ;  /* 0x0000000000057941 */ /* 0x000fea0003800100 */
.L_x_92:
[----:B------:R-:W-:Y:S01]  /*ab90*/  ISETP.NE.AND P5, PT, R7, 0xc, PT ;  /* 0x0000000c0700780c */ /* 0x000fe20003fa5270 */
[----:B------:R-:W-:Y:S01]  /*aba0*/  BSSY.RELIABLE B5, `(.L_x_94) ;  /* 0x000000d000057945 */ /* 0x000fe20003800100 */
[C---:B------:R-:W-:Y:S02]  /*abb0*/  ISETP.NE.AND P1, PT, R13.reuse, RZ, PT ;  /* 0x000000ff0d00720c */ /* 0x040fe40003f25270 */
[----:B------:R-:W-:-:S13]  /*abc0*/  ISETP.EQ.OR P6, PT, R13, RZ, !P5 ;  /* 0x000000ff0d00720c */ /* 0x000fda0006fc2670 */
        /* <DEDUP_REMOVED lines=10> */
.L_x_95:
[----:B------:R-:W-:Y:S05]  /*ac70*/  BSYNC.RELIABLE B5 ;  /* 0x0000000000057941 */ /* 0x000fea0003800100 */
.L_x_94:
[----:B------:R-:W-:Y:S04]  /*ac80*/  BSSY.RELIABLE B5, `(.L_x_96) ;  /* 0x000000b000057945 */ /* 0x000fe80003800100 */
[----:B------:R-:W-:Y:S05]  /*ac90*/  @!P1 BRA `(.L_x_97) ;  /* 0x0000000000249947 */ /* 0x000fea0003800000 */
[----:B------:R-:W2:Y:S01]  /*aca0*/  LDL R11, [R35] ;  /* 0x00000000230b7983 */ /* 0x000ea20000100800 */
[----:B------:R-:W-:Y:S01]  /*acb0*/  HFMA2 R37, -RZ, RZ, 0, 5.9604644775390625e-08 ;  /* 0x00000001ff257431 */ /* 0x000fe200000001ff */
[----:B--2---:R-:W-:-:S13]  /*acc0*/  ISETP.NE.AND P6, PT, R11, UR13, PT ;  /* 0x0000000d0b007c0c */ /* 0x004fda000bfc5270 */
[----:B------:R-:W-:Y:S05]  /*acd0*/  @!P6 BREAK.RELIABLE B5 ;  /* 0x000000000005e942 */ /* 0x000fea0003800100 */
[----:B------:R-:W-:Y:S05]  /*ace0*/  @!P6 BREAK.RELIABLE B4 ;  /* 0x000000000004e942 */ /* 0x000fea0003800100 */
[----:B------:R-:W-:Y:S05]  /*acf0*/  @!P6 BREAK.RELIABLE B0 ;  /* 0x000000000000e942 */ /* 0x000fea0003800100 */
[----:B------:R-:W-:Y:S05]  /*ad00*/  @!P6 BREAK.RELIABLE B1 ;  /* 0x000000000001e942 */ /* 0x000fea0003800100 */
[----:B------:R-:W-:Y:S05]  /*ad10*/  @!P6 BREAK.RELIABLE B2 ;  /* 0x000000000002e942 */ /* 0x000fea0003800100 */
[----:B------:R-:W-:Y:S05]  /*ad20*/  @!P6 BRA `(.L_x_26) ;  /* 0x00000010007ce947 */ /* 0x000fea0003800000 */
.L_x_97:
[----:B------:R-:W-:Y:S05]  /*ad30*/  BSYNC.RELIABLE B5 ;  /* 0x0000000000057941 */ /* 0x000fea0003800100 */
.L_x_96:
        /* <DEDUP_REMOVED lines=11> */
.L_x_99:
[----:B------:R-:W-:Y:S05]  /*adf0*/  BSYNC.RELIABLE B5 ;  /* 0x0000000000057941 */ /* 0x000fea0003800100 */
.L_x_98:
[----:B------:R-:W-:Y:S04]  /*ae00*/  BSSY.RELIABLE B5, `(.L_x_100) ;  /* 0x000000b000057945 */ /* 0x000fe80003800100 */
        /* <DEDUP_REMOVED lines=10> */
.L_x_101:
[----:B------:R-:W-:Y:S05]  /*aeb0*/  BSYNC.RELIABLE B5 ;  /* 0x0000000000057941 */ /* 0x000fea0003800100 */
.L_x_100:
        /* <DEDUP_REMOVED lines=8> */
[----:B------:R-:W-:Y:S05]  /*af40*/  @!P1 BRA `(.L_x_26) ;  /* 0x0000000c00f49947 */ /* 0x000fea0003800000 */
.L_x_102:
[----:B------:R-:W-:Y:S01]  /*af50*/  UISETP.NE.AND UP1, UPT, UR8, UR13, UPT ;  /* 0x0000000d0800728c */ /* 0x000fe2000bf25270 */
[----:B------:R-:W-:-:S08]  /*af60*/  IMAD.MOV.U32 R37, RZ, RZ, 0x1 ;  /* 0x00000001ff257424 */ /* 0x000fd000078e00ff */
[----:B------:R-:W-:Y:S05]  /*af70*/  BRA.U !UP1, `(.L_x_103) ;  /* 0x0000000d09ac7547 */ /* 0x000fea000b800000 */
.L_x_89:
[----:B------:R-:W-:Y:S05]  /*af80*/  BSYNC.RELIABLE B4 ;  /* 0x0000000000047941 */ /* 0x000fea0003800100 */
.L_x_88:
[----:B------:R-:W-:Y:S01]  /*af90*/  ISETP.NE.AND P1, PT, R13, RZ, PT ;  /* 0x000000ff0d00720c */ /* 0x000fe20003f25270 */
[----:B------:R-:W-:-:S12]  /*afa0*/  BSSY.RELIABLE B4, `(.L_x_104) ;  /* 0x0000066000047945 */ /* 0x000fd80003800100 */
[----:B------:R-:W-:Y:S05]  /*afb0*/  @!P1 BRA `(.L_x_105) ;  /* 0x0000000400909947 */ /* 0x000fea0003800000 */
[----:B------:R-:W2:Y:S02]  /*afc0*/  LDL R10, [R35] ;  /* 0x00000000230a7983 */ /* 0x000ea40000100800 */
[----:B--2---:R-:W-:-:S13]  /*afd0*/  ISETP.NE.AND P5, PT, R10, UR11, PT ;  /* 0x0000000b0a007c0c */ /* 0x004fda000bfa5270 */
[----:B------:R-:W-:Y:S05]  /*afe0*/  @P5 BRA `(.L_x_105) ;  /* 0x0000000400845947 */ /* 0x000fea0003800000 */
[----:B------:R-:W-:Y:S01]  /*aff0*/  IADD3 R10, PT, PT, R13, -0x8, RZ ;  /* 0xfffffff80d0a7810 */ /* 0x000fe20007ffe0ff */
[----:B------:R-:W-:Y:S03]  /*b000*/  BSSY.RELIABLE B5, `(.L_x_106) ;  /* 0x000000e000057945 */ /* 0x000fe60003800100 */
[----:B------:R-:W-:-:S13]  /*b010*/  ISETP.LT.U32.OR P0, PT, R10, -0x8, P0 ;  /* 0xfffffff80a00780c */ /* 0x000fda0000701470 */
[----:B------:R-:W-:Y:S05]  /*b020*/  @P0 BRA `(.L_x_107) ;  /* 0x00000000002c0947 */ /* 0x000fea0003800000 */
[----:B------:R-:W-:-:S04]  /*b030*/  VIADD R11, R7, 0x1 ;  /* 0x00000001070b7836 */ /* 0x000fc80000000000 */
        /* <DEDUP_REMOVED lines=10> */
.L_x_107:
[----:B------:R-:W-:Y:S05]  /*b0e0*/  BSYNC.RELIABLE B5 ;  /* 0x0000000000057941 */ /* 0x000fea0003800100 */
.L_x_106:
        /* <DEDUP_REMOVED lines=11> */
.L_x_109:
[----:B------:R-:W-:Y:S05]  /*b1a0*/  BSYNC.RELIABLE B5 ;  /* 0x0000000000057941 */ /* 0x000fea0003800100 */
.L_x_108:
[----:B------:R-:W-:Y:S01]  /*b1b0*/  IADD3 R11, PT, PT, R13, -0x2, RZ ;  /* 0xfffffffe0d0b7810 */ /* 0x000fe20007ffe0ff */
[----:B------:R-:W-:Y:S03]  /*b1c0*/  BSSY.RELIABLE B5, `(.L_x_110) ;  /* 0x0000010000057945 */ /* 0x000fe60003800100 */
[----:B------:R-:W-:-:S04]  /*b1d0*/  ISETP.GT.U32.AND P0, PT, R11, 0x7, PT ;  /* 0x000000070b00780c */ /* 0x000fc80003f04070 */
[----:B------:R-:W-:-:S13]  /*b1e0*/  ISETP.GT.U32.OR P5, PT, R7, 0xc, P0 ;  /* 0x0000000c0700780c */ /* 0x000fda00007a4470 */
[----:B------:R-:W-:Y:S05]  /*b1f0*/  @P5 BRA `(.L_x_111) ;  /* 0x0000000000305947 */ /* 0x000fea0003800000 */
[----:B------:R-:W-:-:S04]  /*b200*/  IMAD.MOV.U32 R10, RZ, RZ, 0x38 ;  /* 0x00000038ff0a7424 */ /* 0x000fc800078e00ff */
[----:B------:R-:W-:-:S04]  /*b210*/  IMAD R10, R11, R10, UR22 ;  /* 0x000000160b0a7e24 */ /* 0x000fc8000f8e020a */
[----:B------:R-:W-:-:S06]  /*b220*/  IMAD R10, R7, 0x4, R10 ;  /* 0x00000004070a7824 */ /* 0x000fcc00078e020a */
        /* <DEDUP_REMOVED lines=9> */
.L_x_111:
[----:B------:R-:W-:Y:S05]  /*b2c0*/  BSYNC.RELIABLE B5 ;  /* 0x0000000000057941 */ /* 0x000fea0003800100 */
.L_x_110:
[----:B------:R-:W-:Y:S01]  /*b2d0*/  ISETP.GT.U32.OR P0, PT, R15, 0xd, P0 ;  /* 0x0000000d0f00780c */ /* 0x000fe20000704470 */
        /* <DEDUP_REMOVED lines=14> */
.L_x_113:
[----:B------:R-:W-:Y:S01]  /*b3c0*/  UISETP.NE.AND UP1, UPT, UR8, UR13, UPT ;  /* 0x0000000d0800728c */ /* 0x000fe2000bf25270 */
[----:B------:R-:W-:-:S08]  /*b3d0*/  IMAD.MOV.U32 R37, RZ, RZ, 0x1 ;  /* 0x00000001ff257424 */ /* 0x000fd000078e00ff */
[----:B------:R-:W-:Y:S05]  /*b3e0*/  BRA.U !UP1, `(.L_x_114) ;  /* 0x0000000909a47547 */ /* 0x000fea000b800000 */
[----:B------:R-:W-:Y:S05]  /*b3f0*/  BSYNC.RELIABLE B5 ;  /* 0x0000000000057941 */ /* 0x000fea0003800100 */
.L_x_112:
        /* <DEDUP_REMOVED lines=10> */
.L_x_116:
[----:B------:R-:W-:Y:S05]  /*b4a0*/  BSYNC.RELIABLE B5 ;  /* 0x0000000000057941 */ /* 0x000fea0003800100 */
.L_x_115:
[----:B------:R-:W-:Y:S01]  /*b4b0*/  ISETP.NE.AND P0, PT, R13, 0x1, PT ;  /* 0x000000010d00780c */ /* 0x000fe20003f05270 */
        /* <DEDUP_REMOVED lines=11> */
.L_x_118:
[----:B------:R-:W-:Y:S05]  /*b570*/  BSYNC.RELIABLE B5 ;  /* 0x0000000000057941 */ /* 0x000fea0003800100 */
.L_x_117:
[----:B------:R-:W-:Y:S05]  /*b580*/  @P2 BRA `(.L_x_105) ;  /* 0x00000000001c2947 */ /* 0x000fea0003800000 */
[----:B------:R-:W2:Y:S02]  /*b590*/  LDL R10, [R38] ;  /* 0x00000000260a7983 */ /* 0x000ea40000100800 */
[----:B--2---:R-:W-:-:S13]  /*b5a0*/  ISETP.NE.AND P0, PT, R10, UR13, PT ;  /* 0x0000000d0a007c0c */ /* 0x004fda000bf05270 */
[----:B------:R-:W-:Y:S05]  /*b5b0*/  @!P0 BREAK.RELIABLE B4 ;  /* 0x0000000000048942 */ /* 0x000fea0003800100 */
[----:B------:R-:W-:Y:S05]  /*b5c0*/  @!P0 BREAK.RELIABLE B0 ;  /* 0x0000000000008942 */ /* 0x000fea0003800100 */
[----:B------:R-:W-:Y:S05]  /*b5d0*/  @!P0 BREAK.RELIABLE B1 ;  /* 0x0000000000018942 */ /* 0x000fea0003800100 */
[----:B------:R-:W-:Y:S05]  /*b5e0*/  @!P0 BREAK.RELIABLE B2 ;  /* 0x0000000000028942 */ /* 0x000fea0003800100 */
[----:B------:R-:W-:Y:S05]  /*b5f0*/  @!P0 BRA `(.L_x_26) ;  /* 0x0000000800488947 */ /* 0x000fea0003800000 */
.L_x_105:
[----:B------:R-:W-:Y:S05]  /*b600*/  BSYNC.RELIABLE B4 ;  /* 0x0000000000047941 */ /* 0x000fea0003800100 */
.L_x_104:
[----:B------:R-:W-:Y:S05]  /*b610*/  @P2 BRA `(.L_x_21) ;  /* 0x00000004004c2947 */ /* 0x000fea0003800000 */
[----:B------:R-:W2:Y:S02]  /*b620*/  LDL R10, [R14] ;  /* 0x000000000e0a7983 */ /* 0x000ea40000100800 */
[----:B--2---:R-:W-:-:S13]  /*b630*/  ISETP.NE.AND P0, PT, R10, UR11, PT ;  /* 0x0000000b0a007c0c */ /* 0x004fda000bf05270 */
[----:B------:R-:W-:Y:S05]  /*b640*/  @P0 BRA `(.L_x_21) ;  /* 0x0000000400400947 */ /* 0x000fea0003800000 */
[----:B------:R-:W-:Y:S01]  /*b650*/  ISETP.GT.U32.AND P0, PT, R9, 0x7, PT ;  /* 0x000000070900780c */ /* 0x000fe20003f04070 */
[----:B------:R-:W-:-:S12]  /*b660*/  BSSY.RELIABLE B4, `(.L_x_119) ;  /* 0x000000b000047945 */ /* 0x000fd80003800100 */
[----:B------:R-:W-:Y:S05]  /*b670*/  @P0 BRA `(.L_x_120) ;  /* 0x0000000000240947 */ /* 0x000fea0003800000 */
[----:B------:R-:W-:-:S06]  /*b680*/  IMAD R8, R7, 0x4, R8 ;  /* 0x0000000407087824 */ /* 0x000fcc00078e0208 */
[----:B------:R-:W2:Y:S01]  /*b690*/  LDL R8, [R8] ;  /* 0x0000000008087983 */ /* 0x000ea20000100800 */
[----:B------:R-:W-:Y:S02]  /*b6a0*/  MOV R37, 0x1 ;  /* 0x0000000100257802 */ /* 0x000fe40000000f00 */
[----:B--2---:R-:W-:-:S13]  /*b6b0*/  ISETP.NE.AND P0, PT, R8, UR13, PT ;  /* 0x0000000d08007c0c */ /* 0x004fda000bf05270 */
[----:B------:R-:W-:Y:S05]  /*b6c0*/  @!P0 BREAK.RELIABLE B4 ;  /* 0x0000000000048942 */ /* 0x000fea0003800100 */
[----:B------:R-:W-:Y:S05]  /*b6d0*/  @!P0 BREAK.RELIABLE B0 ;  /* 0x0000000000008942 */ /* 0x000fea0003800100 */
[----:B------:R-:W-:Y:S05]  /*b6e0*/  @!P0 BREAK.RELIABLE B1 ;  /* 0x0000000000018942 */ /* 0x000fea0003800100 */
[----:B------:R-:W-:Y:S05]  /*b6f0*/  @!P0 BREAK.RELIABLE B2 ;  /* 0x0000000000028942 */ /* 0x000fea0003800100 */
[----:B------:R-:W-:Y:S05]  /*b700*/  @!P0 BRA `(.L_x_26) ;  /* 0x0000000800048947 */ /* 0x000fea0003800000 */
.L_x_120:
[----:B------:R-:W-:Y:S05]  /*b710*/  BSYNC.RELIABLE B4 ;  /* 0x0000000000047941 */ /* 0x000fea0003800100 */
.L_x_119:
[----:B------:R-:W-:Y:S01]  /*b720*/  VIADD R9, R7, 0xfffffffe ;  /* 0xfffffffe07097836 */ /* 0x000fe20000000000 */
[----:B------:R-:W-:Y:S04]  /*b730*/  BSSY.RELIABLE B4, `(.L_x_121) ;  /* 0x000000d000047945 */ /* 0x000fe80003800100 */
[----:B------:R-:W-:-:S04]  /*b740*/  ISETP.GT.U32.AND P0, PT, R9, 0xd, PT ;  /* 0x0000000d0900780c */ /* 0x000fc80003f04070 */
[----:B------:R-:W-:-:S13]  /*b750*/  ISETP.GT.U32.OR P2, PT, R13, 0x6, P0 ;  /* 0x000000060d00780c */ /* 0x000fda0000744470 */
[----:B------:R-:W-:Y:S05]  /*b760*/  @P2 BRA `(.L_x_122) ;  /* 0x0000000000242947 */ /* 0x000fea0003800000 */
        /* <DEDUP_REMOVED lines=9> */
.L_x_122:
[----:B------:R-:W-:Y:S05]  /*b800*/  BSYNC.RELIABLE B4 ;  /* 0x0000000000047941 */ /* 0x000fea0003800100 */
.L_x_121:
[----:B------:R-:W-:Y:S04]  /*b810*/  BSSY.RELIABLE B4, `(.L_x_123) ;  /* 0x0000013000047945 */ /* 0x000fe80003800100 */
[----:B------:R-:W-:Y:S05]  /*b820*/  @!P1 BRA `(.L_x_124) ;  /* 0x0000000000449947 */ /* 0x000fea0003800000 */
[----:B------:R-:W2:Y:S01]  /*b830*/  LDL R35, [R35] ;  /* 0x0000000023237983 */ /* 0x000ea20000100800 */
[----:B------:R-:W-:Y:S01]  /*b840*/  IMAD.MOV.U32 R37, RZ, RZ, 0x1 ;  /* 0x00000001ff257424 */ /* 0x000fe200078e00ff */
[----:B--2---:R-:W-:-:S13]  /*b850*/  ISETP.NE.AND P2, PT, R35, UR13, PT ;  /* 0x0000000d23007c0c */ /* 0x004fda000bf45270 */
[----:B------:R-:W-:Y:S05]  /*b860*/  @!P2 BREAK.RELIABLE B4 ;  /* 0x000000000004a942 */ /* 0x000fea0003800100 */
[----:B------:R-:W-:Y:S05]  /*b870*/  @!P2 BREAK.RELIABLE B0 ;  /* 0x000000000000a942 */ /* 0x000fea0003800100 */
[----:B------:R-:W-:Y:S05]  /*b880*/  @!P2 BREAK.RELIABLE B1 ;  /* 0x000000000001a942 */ /* 0x000fea0003800100 */
[----:B------:R-:W-:Y:S05]  /*b890*/  @!P2 BREAK.RELIABLE B2 ;  /* 0x000000000002a942 */ /* 0x000fea0003800100 */
[----:B------:R-:W-:Y:S05]  /*b8a0*/  @!P2 BRA `(.L_x_26) ;  /* 0x00000004009ca947 */ /* 0x000fea0003800000 */
[----:B------:R-:W-:Y:S05]  /*b8b0*/  @P0 BRA `(.L_x_124) ;  /* 0x0000000000200947 */ /* 0x000fea0003800000 */
[----:B------:R-:W-:-:S06]  /*b8c0*/  LEA R36, R9, R36, 0x2 ;  /* 0x0000002409247211 */ /* 0x000fcc00078e10ff */
[----:B------:R-:W2:Y:S02]  /*b8d0*/  LDL R36, [R36] ;  /* 0x0000000024247983 */ /* 0x000ea40000100800 */
[----:B--2---:R-:W-:-:S13]  /*b8e0*/  ISETP.NE.AND P2, PT, R36, UR13, PT ;  /* 0x0000000d24007c0c */ /* 0x004fda000bf45270 */
[----:B------:R-:W-:Y:S05]  /*b8f0*/  @!P2 BREAK.RELIABLE B4 ;  /* 0x000000000004a942 */ /* 0x000fea0003800100 */
[----:B------:R-:W-:Y:S05]  /*b900*/  @!P2 BREAK.RELIABLE B0 ;  /* 0x000000000000a942 */ /* 0x000fea0003800100 */
[----:B------:R-:W-:Y:S05]  /*b910*/  @!P2 BREAK.RELIABLE B1 ;  /* 0x000000000001a942 */ /* 0x000fea0003800100 */
[----:B------:R-:W-:Y:S05]  /*b920*/  @!P2 BREAK.RELIABLE B2 ;  /* 0x000000000002a942 */ /* 0x000fea0003800100 */
[----:B------:R-:W-:Y:S05]  /*b930*/  @!P2 BRA `(.L_x_26) ;  /* 0x000000040078a947 */ /* 0x000fea0003800000 */
.L_x_124:
[----:B------:R-:W-:Y:S05]  /*b940*/  BSYNC.RELIABLE B4 ;  /* 0x0000000000047941 */ /* 0x000fea0003800100 */
.L_x_123:
        /* <DEDUP_REMOVED lines=10> */
.L_x_126:
[----:B------:R-:W-:Y:S01]  /*b9f0*/  UISETP.NE.AND UP1, UPT, UR8, UR13, UPT ;  /* 0x0000000d0800728c */ /* 0x000fe2000bf25270 */
[----:B------:R-:W-:-:S08]  /*ba00*/  IMAD.MOV.U32 R37, RZ, RZ, 0x1 ;  /* 0x00000001ff257424 */ /* 0x000fd000078e00ff */
[----:B------:R-:W-:Y:S05]  /*ba10*/  BRA.U !UP1, `(.L_x_127) ;  /* 0x0000000509307547 */ /* 0x000fea000b800000 */
[----:B------:R-:W-:Y:S05]  /*ba20*/  BSYNC.RELIABLE B4 ;  /* 0x0000000000047941 */ /* 0x000fea0003800100 */
.L_x_125:
[----:B------:R-:W-:Y:S04]  /*ba30*/  BSSY.RELIABLE B4, `(.L_x_128) ;  /* 0x0000009000047945 */ /* 0x000fe80003800100 */
        /* <DEDUP_REMOVED lines=8> */
.L_x_129:
[----:B------:R-:W-:Y:S05]  /*bac0*/  BSYNC.RELIABLE B4 ;  /* 0x0000000000047941 */ /* 0x000fea0003800100 */
.L_x_128:
[----:B------:R-:W-:Y:S05]  /*bad0*/  @P0 BRA `(.L_x_21) ;  /* 0x00000000001c0947 */ /* 0x000fea0003800000 */
[----:B------:R-:W-:-:S06]  /*bae0*/  IMAD R7, R9, 0x4, R12 ;  /* 0x0000000409077824 */ /* 0x000fcc00078e020c */
[----:B------:R-:W2:Y:S02]  /*baf0*/  LDL R7, [R7] ;  /* 0x0000000007077983 */ /* 0x000ea40000100800 */
[----:B--2---:R-:W-:-:S13]  /*bb00*/  ISETP.NE.AND P0, PT, R7, UR13, PT ;  /* 0x0000000d07007c0c */ /* 0x004fda000bf05270 */
[----:B------:R-:W-:Y:S05]  /*bb10*/  @!P0 BREAK.RELIABLE B0 ;  /* 0x0000000000008942 */ /* 0x000fea0003800100 */
[----:B------:R-:W-:Y:S05]  /*bb20*/  @!P0 BREAK.RELIABLE B1 ;  /* 0x0000000000018942 */ /* 0x000fea0003800100 */
[----:B------:R-:W-:Y:S05]  /*bb30*/  @!P0 BREAK.RELIABLE B2 ;  /* 0x0000000000028942 */ /* 0x000fea0003800100 */
[----:B------:R-:W-:Y:S05]  /*bb40*/  @!P0 BRA `(.L_x_26) ;  /* 0x0000000000f48947 */ /* 0x000fea0003800000 */
.L_x_21:
[----:B------:R-:W-:Y:S05]  /*bb50*/  BSYNC.RELIABLE B0 ;  /* 0x0000000000007941 */ /* 0x000fea0003800100 */
.L_x_20:
[----:B------:R-:W-:Y:S01]  /*bb60*/  VIADD R40, R40, 0x1 ;  /* 0x0000000128287836 */ /* 0x000fe20000000000 */
[----:B------:R-:W-:Y:S01]  /*bb70*/  IADD3 R6, PT, PT, R6, 0x4, RZ ;  /* 0x0000000406067810 */ /* 0x000fe20007ffe0ff */
[----:B------:R-:W-:-:S03]  /*bb80*/  VIADD R0, R0, 0x4 ;  /* 0x0000000400007836 */ /* 0x000fc60000000000 */
[----:B------:R-:W-:-:S13]  /*bb90*/  ISETP.NE.AND P0, PT, R40, 0x8, PT ;  /* 0x000000082800780c */ /* 0x000fda0003f05270 */
[----:B------:R-:W-:Y:S05]  /*bba0*/  @P0 BRA `(.L_x_130) ;  /* 0xffffffcc00a40947 */ /* 0x000fea000383ffff */
.L_x_19:
[----:B------:R-:W-:Y:S05]  /*bbb0*/  BSYNC.RELIABLE B1 ;  /* 0x0000000000017941 */ /* 0x000fea0003800100 */
.L_x_18:
[----:B------:R-:W-:-:S05]  /*bbc0*/  VIADD R5, R5, 0x1 ;  /* 0x0000000105057836 */ /* 0x000fca0000000000 */
[----:B------:R-:W-:-:S13]  /*bbd0*/  ISETP.NE.AND P0, PT, R5, 0xe, PT ;  /* 0x0000000e0500780c */ /* 0x000fda0003f05270 */
[----:B------:R-:W-:Y:S05]  /*bbe0*/  @P0 BRA `(.L_x_131) ;  /* 0xffffffcc006c0947 */ /* 0x000fea000383ffff */
[----:B------:R-:W-:Y:S05]  /*bbf0*/  BSYNC.RELIABLE B2 ;  /* 0x0000000000027941 */ /* 0x000fea0003800100 */
.L_x_17:
[----:B------:R-:W-:-:S05]  /*bc00*/  VIADD R4, R4, 0x1 ;  /* 0x0000000104047836 */ /* 0x000fca0000000000 */
[----:B------:R-:W-:-:S13]  /*bc10*/  ISETP.NE.AND P0, PT, R4, 0x8, PT ;  /* 0x000000080400780c */ /* 0x000fda0003f05270 */
[----:B------:R-:W-:Y:S05]  /*bc20*/  @P0 BRA `(.L_x_132) ;  /* 0xffffffcc00540947 */ /* 0x000fea000383ffff */
[----:B------:R-:W-:Y:S01]  /*bc30*/  IMAD.MOV.U32 R37, RZ, RZ, RZ ;  /* 0x000000ffff257224 */ /* 0x000fe200078e00ff */
[----:B------:R-:W-:Y:S06]  /*bc40*/  BRA `(.L_x_26) ;  /* 0x0000000000b47947 */ /* 0x000fec0003800000 */
.L_x_31:
[----:B------:R-:W-:Y:S05]  /*bc50*/  BREAK.RELIABLE B5 ;  /* 0x0000000000057942 */ /* 0x000fea0003800100 */
[----:B------:R-:W-:Y:S05]  /*bc60*/  BREAK.RELIABLE B4 ;  /* 0x0000000000047942 */ /* 0x000fea0003800100 */
[----:B------:R-:W-:Y:S05]  /*bc70*/  BREAK.RELIABLE B0 ;  /* 0x0000000000007942 */ /* 0x000fea0003800100 */
[----:B------:R-:W-:Y:S05]  /*bc80*/  BREAK.RELIABLE B1 ;  /* 0x0000000000017942 */ /* 0x000fea0003800100 */
[----:B------:R-:W-:Y:S05]  /*bc90*/  BREAK.RELIABLE B2 ;  /* 0x0000000000027942 */ /* 0x000fea0003800100 */
[----:B------:R-:W-:Y:S05]  /*bca0*/  BRA `(.L_x_26) ;  /* 0x00000000009c7947 */ /* 0x000fea0003800000 */
.L_x_42:
[----:B------:R-:W-:Y:S05]  /*bcb0*/  BREAK.RELIABLE B5 ;  /* 0x0000000000057942 */ /* 0x000fea0003800100 */
[----:B------:R-:W-:Y:S05]  /*bcc0*/  BREAK.RELIABLE B4 ;  /* 0x0000000000047942 */ /* 0x000fea0003800100 */
[----:B------:R-:W-:Y:S05]  /*bcd0*/  BREAK.RELIABLE B0 ;  /* 0x0000000000007942 */ /* 0x000fea0003800100 */
[----:B------:R-:W-:Y:S05]  /*bce0*/  BREAK.RELIABLE B1 ;  /* 0x0000000000017942 */ /* 0x000fea0003800100 */
[----:B------:R-:W-:Y:S05]  /*bcf0*/  BREAK.RELIABLE B2 ;  /* 0x0000000000027942 */ /* 0x000fea0003800100 */
[----:B------:R-:W-:Y:S05]  /*bd00*/  BRA `(.L_x_26) ;  /* 0x0000000000847947 */ /* 0x000fea0003800000 */
.L_x_51:
[----:B------:R-:W-:Y:S05]  /*bd10*/  BREAK.RELIABLE B5 ;  /* 0x0000000000057942 */ /* 0x000fea0003800100 */
[----:B------:R-:W-:Y:S05]  /*bd20*/  BREAK.RELIABLE B4 ;  /* 0x0000000000047942 */ /* 0x000fea0003800100 */
[----:B------:R-:W-:Y:S05]  /*bd30*/  BREAK.RELIABLE B0 ;  /* 0x0000000000007942 */ /* 0x000fea0003800100 */
[----:B------:R-:W-:Y:S05]  /*bd40*/  BREAK.RELIABLE B1 ;  /* 0x0000000000017942 */ /* 0x000fea0003800100 */
[----:B------:R-:W-:Y:S05]  /*bd50*/  BREAK.RELIABLE B2 ;  /* 0x0000000000027942 */ /* 0x000fea0003800100 */
[----:B------:R-:W-:Y:S05]  /*bd60*/  BRA `(.L_x_26) ;  /* 0x00000000006c7947 */ /* 0x000fea0003800000 */
.L_x_64:
[----:B------:R-:W-:Y:S05]  /*bd70*/  BREAK.RELIABLE B5 ;  /* 0x0000000000057942 */ /* 0x000fea0003800100 */
[----:B------:R-:W-:Y:S05]  /*bd80*/  BREAK.RELIABLE B4 ;  /* 0x0000000000047942 */ /* 0x000fea0003800100 */
[----:B------:R-:W-:Y:S05]  /*bd90*/  BREAK.RELIABLE B0 ;  /* 0x0000000000007942 */ /* 0x000fea0003800100 */
[----:B------:R-:W-:Y:S05]  /*bda0*/  BREAK.RELIABLE B1 ;  /* 0x0000000000017942 */ /* 0x000fea0003800100 */
[----:B------:R-:W-:Y:S05]  /*bdb0*/  BREAK.RELIABLE B2 ;  /* 0x0000000000027942 */ /* 0x000fea0003800100 */
[----:B------:R-:W-:Y:S05]  /*bdc0*/  BRA `(.L_x_26) ;  /* 0x0000000000547947 */ /* 0x000fea0003800000 */
.L_x_87:
[----:B------:R-:W-:Y:S05]  /*bdd0*/  BREAK.RELIABLE B5 ;  /* 0x0000000000057942 */ /* 0x000fea0003800100 */
[----:B------:R-:W-:Y:S05]  /*bde0*/  BREAK.RELIABLE B4 ;  /* 0x0000000000047942 */ /* 0x000fea0003800100 */
[----:B------:R-:W-:Y:S05]  /*bdf0*/  BREAK.RELIABLE B0 ;  /* 0x0000000000007942 */ /* 0x000fea0003800100 */
[----:B------:R-:W-:Y:S05]  /*be00*/  BREAK.RELIABLE B1 ;  /* 0x0000000000017942 */ /* 0x000fea0003800100 */
[----:B------:R-:W-:Y:S05]  /*be10*/  BREAK.RELIABLE B2 ;  /* 0x0000000000027942 */ /* 0x000fea0003800100 */
[----:B------:R-:W-:Y:S05]  /*be20*/  BRA `(.L_x_26) ;  /* 0x00000000003c7947 */ /* 0x000fea0003800000 */
.L_x_103:
[----:B------:R-:W-:Y:S05]  /*be30*/  BREAK.RELIABLE B4 ;  /* 0x0000000000047942 */ /* 0x000fea0003800100 */
[----:B------:R-:W-:Y:S05]  /*be40*/  BREAK.RELIABLE B0 ;  /* 0x0000000000007942 */ /* 0x000fea0003800100 */
[----:B------:R-:W-:Y:S05]  /*be50*/  BREAK.RELIABLE B1 ;  /* 0x0000000000017942 */ /* 0x000fea0003800100 */
[----:B------:R-:W-:Y:S05]  /*be60*/  BREAK.RELIABLE B2 ;  /* 0x0000000000027942 */ /* 0x000fea0003800100 */
[----:B------:R-:W-:Y:S05]  /*be70*/  BRA `(.L_x_26) ;  /* 0x0000000000287947 */ /* 0x000fea0003800000 */
.L_x_114:
[----:B------:R-:W-:Y:S05]  /*be80*/  BREAK.RELIABLE B5 ;  /* 0x0000000000057942 */ /* 0x000fea0003800100 */
[----:B------:R-:W-:Y:S05]  /*be90*/  BREAK.RELIABLE B4 ;  /* 0x0000000000047942 */ /* 0x000fea0003800100 */
[----:B------:R-:W-:Y:S05]  /*bea0*/  BREAK.RELIABLE B0 ;  /* 0x0000000000007942 */ /* 0x000fea0003800100 */
[----:B------:R-:W-:Y:S05]  /*beb0*/  BREAK.RELIABLE B1 ;  /* 0x0000000000017942 */ /* 0x000fea0003800100 */
[----:B------:R-:W-:Y:S05]  /*bec0*/  BREAK.RELIABLE B2 ;  /* 0x0000000000027942 */ /* 0x000fea0003800100 */
[----:B------:R-:W-:Y:S05]  /*bed0*/  BRA `(.L_x_26) ;  /* 0x0000000000107947 */ /* 0x000fea0003800000 */
.L_x_127:
[----:B------:R-:W-:Y:S05]  /*bee0*/  BREAK.RELIABLE B4 ;  /* 0x0000000000047942 */ /* 0x000fea0003800100 */
[----:B------:R-:W-:Y:S05]  /*bef0*/  BREAK.RELIABLE B0 ;  /* 0x0000000000007942 */ /* 0x000fea0003800100 */
[----:B------:R-:W-:Y:S05]  /*bf00*/  BREAK.RELIABLE B1 ;  /* 0x0000000000017942 */ /* 0x000fea0003800100 */
[----:B------:R-:W-:Y:S05]  /*bf10*/  BREAK.RELIABLE B2 ;  /* 0x0000000000027942 */ /* 0x000fea0003800100 */
.L_x_26:
[----:B------:R-:W-:Y:S05]  /*bf20*/  BSYNC.RECONVERGENT B3 ;  /* 0x0000000000037941 */ /* 0x000fea0003800200 */
.L_x_16:
[----:B------:R-:W-:Y:S05]  /*bf30*/  WARPSYNC.ALL ;  /* 0x0000000000007948 */ /* 0x000fea0003800000 */
[----:B------:R-:W-:Y:S01]  /*bf40*/  IADD3 R34, PT, PT, R37, R34, RZ ;  /* 0x0000002225227210 */ /* 0x000fe20007ffe0ff */
[----:B------:R-:W-:Y:S06]  /*bf50*/  BRA.U UP0, `(.L_x_133) ;  /* 0xffffffc500987547 */ /* 0x000fec000b83ffff */
[----:B------:R-:W-:Y:S02]  /*bf60*/  ULEA UR6, UR5, UR19, 0x2 ;  /* 0x0000001305067291 */ /* 0x000fe4000f8e10ff */
[----:B------:R-:W-:Y:S01]  /*bf70*/  LEA R34, R34, UR5, 0x10 ;  /* 0x0000000522227c11 */ /* 0x000fe2000f8e80ff */
[----:B------:R-:W-:-:S06]  /*bf80*/  UIADD3 UR5, UPT, UPT, UR5, 0x1, URZ ;  /* 0x0000000105057890 */ /* 0x000fcc000fffe0ff */
[----:B------:R-:W-:Y:S01]  /*bf90*/  IMAD.U32 R0, RZ, RZ, UR5 ;  /* 0x00000005ff007e24 */ /* 0x000fe2000f8e00ff */
[----:B------:R0:W-:Y:S04]  /*bfa0*/  STL [UR6], R34 ;  /* 0x00000022ff007987 */ /* 0x0001e80008100806 */
[----:B------:R-:W-:-:S13]  /*bfb0*/  ISETP.NE.AND P0, PT, R0, 0x10, PT ;  /* 0x000000100000780c */ /* 0x000fda0003f05270 */
[----:B0-----:R-:W-:Y:S05]  /*bfc0*/  @P0 BRA `(.L_x_134) ;  /* 0xffffffc400700947 */ /* 0x001fea000383ffff */
[----:B------:R-:W-:Y:S02]  /*bfd0*/  LEA R0, R22, UR19, 0x2 ;  /* 0x0000001316007c11 */ /* 0x000fe4000f8e10ff */
[----:B------:R-:W-:Y:S02]  /*bfe0*/  LEA R5, R21, UR19, 0x2 ;  /* 0x0000001315057c11 */ /* 0x000fe4000f8e10ff */
[----:B------:R-:W-:Y:S02]  /*bff0*/  LEA R7, R25, UR19, 0x2 ;  /* 0x0000001319077c11 */ /* 0x000fe4000f8e10ff */
[----:B------:R-:W2:Y:S04]  /*c000*/  LDL R0, [R0] ;  /* 0x0000000000007983 */ /* 0x000ea80000100800 */
[----:B------:R-:W2:Y:S04]  /*c010*/  LDL R5, [R5] ;  /* 0x0000000005057983 */ /* 0x000ea80000100800 */
[----:B------:R-:W3:Y:S01]  /*c020*/  LDL R9, [R7] ;  /* 0x0000000007097983 */ /* 0x000ee20000100800 */
[----:B------:R-:W-:-:S02]  /*c030*/  LEA R8, R20, UR19, 0x2 ;  /* 0x0000001314087c11 */ /* 0x000fc4000f8e10ff */
[----:B------:R-:W-:-:S04]  /*c040*/  LEA R10, R24, UR19, 0x2 ;  /* 0x00000013180a7c11 */ /* 0x000fc8000f8e10ff */
[----:B------:R-:W4:Y:S04]  /*c050*/  LDL R8, [R8] ;  /* 0x0000000008087983 */ /* 0x000f280000100800 */
[----:B------:R-:W5:Y:S01]  /*c060*/  LDL R12, [R10] ;  /* 0x000000000a0c7983 */ /* 0x000f620000100800 */
[CC--:B--2---:R-:W-:Y:S02]  /*c070*/  VIMNMX R4, PT, PT, R0.reuse, R5.reuse, PT ;  /* 0x0000000500047248 */ /* 0x0c4fe40003fe0100 */
[----:B------:R-:W-:Y:S02]  /*c080*/  ISETP.GE.AND P0, PT, R0, R5, PT ;  /* 0x000000050000720c */ /* 0x000fe40003f06270 */
[----:B---3--:R-:W-:Y:S02]  /*c090*/  ISETP.GE.AND P1, PT, R4, R9, PT ;  /* 0x000000090400720c */ /* 0x008fe40003f26270 */
[----:B------:R-:W-:-:S04]  /*c0a0*/  SEL R4, R22, R21, !P0 ;  /* 0x0000001516047207 */ /* 0x000fc80004000000 */
[----:B------:R-:W-:-:S07]  /*c0b0*/  LEA R6, R4, UR19, 0x2 ;  /* 0x0000001304067c11 */ /* 0x000fce000f8e10ff */
[----:B------:R0:W4:Y:S01]  /*c0c0*/  @!P1 LDL R9, [R6] ;  /* 0x0000000006099983 */ /* 0x0001220000100800 */
[--C-:B------:R-:W-:Y:S01]  /*c0d0*/  IMAD.MOV.U32 R5, RZ, RZ, R25.reuse ;  /* 0x000000ffff057224 */ /* 0x100fe200078e0019 */
[----:B------:R-:W-:Y:S01]  /*c0e0*/  SEL R13, R21, R22, !P0 ;  /* 0x00000016150d7207 */ /* 0x000fe20004000000 */
[----:B------:R-:W-:Y:S02]  /*c0f0*/  @!P1 IMAD.MOV.U32 R5, RZ, RZ, R4 ;  /* 0x000000ffff059224 */ /* 0x000fe400078e0004 */
[----:B------:R-:W-:Y:S01]  /*c100*/  @!P1 IMAD.MOV.U32 R4, RZ, RZ, R25 ;  /* 0x000000ffff049224 */ /* 0x000fe200078e0019 */
[----:B------:R-:W-:-:S04]  /*c110*/  LEA R0, R13, UR19, 0x2 ;  /* 0x000000130d007c11 */ /* 0x000fc8000f8e10ff */
[----:B------:R-:W-:Y:S02]  /*c120*/  LEA R14, R4, UR19, 0x2 ;  /* 0x00000013040e7c11 */ /* 0x000fe4000f8e10ff */
[----:B------:R-:W2:Y:S01]  /*c130*/  LDL R0, [R0] ;  /* 0x0000000000007983 */ /* 0x000ea20000100800 */
[----:B0-----:R-:W-:Y:S02]  /*c140*/  LEA R6, R19, UR19, 0x2 ;  /* 0x0000001313067c11 */ /* 0x001fe4000f8e10ff */
[----:B------:R-:W-:-:S03]  /*c150*/  LEA R10, R33, UR19, 0x2 ;  /* 0x00000013210a7c11 */ /* 0x000fc6000f8e10ff */
[----:B------:R-:W3:Y:S04]  /*c160*/  LDL R7, [R6] ;  /* 0x0000000006077983 */ /* 0x000ee80000100800 */
[----:B------:R-:W3:Y:S01]  /*c170*/  LDL R10, [R10] ;  /* 0x000000000a0a7983 */ /* 0x000ee20000100800 */
[----:B----4-:R-:W-:Y:S02]  /*c180*/  ISETP.GE.AND P0, PT, R9, R8, PT ;  /* 0x000000080900720c */ /* 0x010fe40003f06270 */
[----:B------:R-:W-:Y:S02]  /*c190*/  VIMNMX R9, PT, PT, R8, R9, PT ;  /* 0x0000000908097248 */ /* 0x000fe40003fe0100 */
[----:B------:R-:W-:Y:S02]  /*c1a0*/  SEL R25, R20, R5, !P0 ;  /* 0x0000000514197207 */ /* 0x000fe40004000000 */
[----:B-----5:R-:W-:-:S02]  /*c1b0*/  ISETP.GE.AND P1, PT, R9, R12, PT ;  /* 0x0000000c0900720c */ /* 0x020fc40003f26270 */
[----:B------:R-:W-:Y:S01]  /*c1c0*/  LEA R15, R25, UR19, 0x2 ;  /* 0x00000013190f7c11 */ /* 0x000fe2000f8e10ff */
[----:B------:R0:W2:Y:S01]  /*c1d0*/  LDL R9, [R14] ;  /* 0x000000000e097983 */ /* 0x0000a20000100800 */
[----:B------:R-:W-:-:S03]  /*c1e0*/  SEL R11, R5, R20, !P0 ;  /* 0x00000014050b7207 */ /* 0x000fc60004000000 */
[----:B------:R-:W4:Y:S01]  /*c1f0*/  LDL R21, [R15] ;  /* 0x000000000f157983 */ /* 0x000f220000100800 */
[----:B------:R-:W-:-:S05]  /*c200*/  LEA R5, R11, UR19, 0x2 ;  /* 0x000000130b057c11 */ /* 0x000fca000f8e10ff */
[----:B------:R-:W3:Y:S01]  /*c210*/  @!P1 LDL R12, [R5] ;  /* 0x00000000050c9983 */ /* 0x000ee20000100800 */
[----:B0-----:R-:W-:Y:S01]  /*c220*/  MOV R14, R24 ;  /* 0x00000018000e7202 */ /* 0x001fe20000000f00 */
[----:B------:R-:W-:Y:S02]  /*c230*/  @!P1 IMAD.MOV.U32 R14, RZ, RZ, R11 ;  /* 0x000000ffff0e9224 */ /* 0x000fe400078e000b */
[----:B------:R-:W-:Y:S01]  /*c240*/  @!P1 IMAD.MOV.U32 R11, RZ, RZ, R24 ;  /* 0x000000ffff0b9224 */ /* 0x000fe200078e0018 */
[CC--:B--2---:R-:W-:Y:S02]  /*c250*/  VIMNMX R8, PT, PT, R0.reuse, R9.reuse, PT ;  /* 0x0000000900087248 */ /* 0x0c4fe40003fe0100 */
[----:B------:R-:W-:Y:S02]  /*c260*/  ISETP.GE.AND P2, PT, R0, R9, PT ;  /* 0x000000090000720c */ /* 0x000fe40003f46270 */
[----:B----4-:R-:W-:Y:S02]  /*c270*/  ISETP.GE.AND P3, PT, R8, R21, PT ;  /* 0x000000150800720c */ /* 0x010fe40003f66270 */
[----:B------:R-:W-:-:S02]  /*c280*/  SEL R0, R13, R4, !P2 ;  /* 0x000000040d007207 */ /* 0x000fc40005000000 */
[----:B---3--:R-:W-:Y:S02]  /*c290*/  VIMNMX R5, PT, PT, R7, R12, PT ;  /* 0x0000000c07057248 */ /* 0x008fe40003fe0100 */
[----:B------:R-:W-:Y:S02]  /*c2a0*/  ISETP.GE.AND P0, PT, R12, R7, PT ;  /* 0x000000070c00720c */ /* 0x000fe40003f06270 */
[----:B------:R-:W-:Y:S02]  /*c2b0*/  LEA R20, R0, UR19, 0x2 ;  /* 0x0000001300147c11 */ /* 0x000fe4000f8e10ff */
[----:B------:R-:W-:Y:S02]  /*c2c0*/  LEA R7, R11, UR19, 0x2 ;  /* 0x000000130b077c11 */ /* 0x000fe4000f8e10ff */
[----:B------:R-:W-:Y:S01]  /*c2d0*/  ISETP.GE.AND P1, PT, R5, R10, PT ;  /* 0x0000000a0500720c */ /* 0x000fe20003f26270 */
[----:B------:R-:W2:Y:S01]  /*c2e0*/  @!P3 LDL R21, [R20] ;  /* 0x000000001415b983 */ /* 0x000ea20000100800 */
[----:B------:R-:W-:-:S02]  /*c2f0*/  SEL R8, R19, R14, !P0 ;  /* 0x0000000e13087207 */ /* 0x000fc40004000000 */
[----:B------:R-:W-:Y:S01]  /*c300*/  SEL R14, R14, R19, !P0 ;  /* 0x000000130e0e7207 */ /* 0x000fe20004000000 */
[----:B------:R-:W2:Y:S01]  /*c310*/  LDL R22, [R7] ;  /* 0x0000000007167983 */ /* 0x000ea20000100800 */
[----:B------:R-:W-:Y:S02]  /*c320*/  LEA R19, R8, UR19, 0x2 ;  /* 0x0000001308137c11 */ /* 0x000fe4000f8e10ff */
[----:B------:R-:W-:Y:S02]  /*c330*/  LEA R6, R14, UR19, 0x2 ;  /* 0x000000130e067c11 */ /* 0x000fe4000f8e10ff */
[----:B------:R-:W-:Y:S02]  /*c340*/  LEA R9, R18, UR19, 0x2 ;  /* 0x0000001312097c11 */ /* 0x000fe4000f8e10ff */
[----:B------:R-:W3:Y:S04]  /*c350*/  LDL R19, [R19] ;  /* 0x0000000013137983 */ /* 0x000ee80000100800 */
[----:B------:R-:W4:Y:S04]  /*c360*/  @!P1 LDL R10, [R6] ;  /* 0x00000000060a9983 */ /* 0x000f280000100800 */
[----:B------:R-:W4:Y:S01]  /*c370*/  LDL R15, [R9] ;  /* 0x00000000090f7983 */ /* 0x000f220000100800 */
[----:B------:R-:W-:-:S06]  /*c380*/  LEA R5, R32, UR19, 0x2 ;  /* 0x0000001320057c11 */ /* 0x000fcc000f8e10ff */
[----:B------:R-:W5:Y:S01]  /*c390*/  LDL R5, [R5] ;  /* 0x0000000005057983 */ /* 0x000f620000100800 */
[----:B------:R-:W-:Y:S02]  /*c3a0*/  IMAD.MOV.U32 R12, RZ, RZ, R25 ;  /* 0x000000ffff0c7224 */ /* 0x000fe400078e0019 */
[----:B------:R-:W-:Y:S01]  /*c3b0*/  @!P3 IMAD.MOV.U32 R12, RZ, RZ, R0 ;  /* 0x000000ffff0cb224 */ /* 0x000fe200078e0000 */
[----:B------:R-:W-:Y:S02]  /*c3c0*/  SEL R13, R4, R13, !P2 ;  /* 0x0000000d040d7207 */ /* 0x000fe40005000000 */
[----:B------:R-:W-:Y:S02]  /*c3d0*/  @!P3 MOV R0, R25 ;  /* 0x000000190000b202 */ /* 0x000fe40000000f00 */
[----:B------:R-:W-:Y:S02]  /*c3e0*/  LEA R24, R13, UR19, 0x2 ;  /* 0x000000130d187c11 */ /* 0x000fe4000f8e10ff */
[----:B------:R-:W-:-:S04]  /*c3f0*/  LEA R25, R0, UR19, 0x2 ;  /* 0x0000001300197c11 */ /* 0x000fc8000f8e10ff */
[----:B------:R-:W5:Y:S04]  /*c400*/  LDL R24, [R24] ;  /* 0x0000000018187983 */ /* 0x000f680000100800 */
[----:B------:R-:W5:Y:S01]  /*c410*/  LDL R25, [R25] ;  /* 0x0000000019197983 */ /* 0x000f620000100800 */
[----:B--2---:R-:W-:Y:S02]  /*c420*/  ISETP.GE.AND P0, PT, R21, R22, PT ;  /* 0x000000161500720c */ /* 0x004fe40003f06270 */
[----:B------:R-:W-:Y:S02]  /*c430*/  VIMNMX R22, PT, PT, R22, R21, PT ;  /* 0x0000001516167248 */ /* 0x000fe40003fe0100 */
[----:B------:R-:W-:Y:S01]  /*c440*/  SEL R7, R12, R11, !P0 ;  /* 0x0000000b0c077207 */ /* 0x000fe20004000000 */
[--C-:B------:R-:W-:Y:S01]  /*c450*/  IMAD.MOV.U32 R21, RZ, RZ, R33.reuse ;  /* 0x000000ffff157224 */ /* 0x100fe200078e0021 */
[----:B------:R-:W-:Y:S01]  /*c460*/  SEL R11, R11, R12, !P0 ;  /* 0x0000000c0b0b7207 */ /* 0x000fe20004000000 */
[----:B------:R-:W-:Y:S01]  /*c470*/  @!P1 IMAD.MOV.U32 R21, RZ, RZ, R14 ;  /* 0x000000ffff159224 */ /* 0x000fe200078e000e */
[----:B---3--:R-:W-:Y:S01]  /*c480*/  ISETP.GE.AND P2, PT, R22, R19, PT ;  /* 0x000000131600720c */ /* 0x008fe20003f46270 */
[----:B------:R-:W-:Y:S01]  /*c490*/  @!P1 IMAD.MOV.U32 R14, RZ, RZ, R33 ;  /* 0x000000ffff0e9224 */ /* 0x000fe200078e0021 */
[----:B------:R-:W-:-:S02]  /*c4a0*/  LEA R12, R11, UR19, 0x2 ;  /* 0x000000130b0c7c11 */ /* 0x000fc4000f8e10ff */
[----:B----4-:R-:W-:-:S04]  /*c4b0*/  ISETP.GE.AND P0, PT, R10, R15, PT ;  /* 0x0000000f0a00720c */ /* 0x010fc80003f06270 */
[----:B------:R-:W2:Y:S01]  /*c4c0*/  LDL R12, [R12] ;  /* 0x000000000c0c7983 */ /* 0x000ea20000100800 */
[----:B------:R-:W-:Y:S02]  /*c4d0*/  LEA R20, R14, UR19, 0x2 ;  /* 0x000000130e147c11 */ /* 0x000fe4000f8e10ff */
[----:B------:R-:W-:Y:S02]  /*c4e0*/  SEL R9, R18, R21, !P0 ;  /* 0x0000001512097207 */ /* 0x000fe40004000000 */
[----:B------:R-:W-:Y:S02]  /*c4f0*/  LEA R4, R7, UR19, 0x2 ;  /* 0x0000001307047c11 */ /* 0x000fe4000f8e10ff */
[----:B------:R-:W-:Y:S01]  /*c500*/  LEA R6, R9, UR19, 0x2 ;  /* 0x0000001309067c11 */ /* 0x000fe2000f8e10ff */
[----:B------:R-:W3:Y:S04]  /*c510*/  LDL R20, [R20] ;  /* 0x0000000014147983 */ /* 0x000ee80000100800 */
[----:B------:R0:W3:Y:S01]  /*c520*/  @!P2 LDL R19, [R4] ;  /* 0x000000000413a983 */ /* 0x0000e20000100800 */
[----:B------:R-:W-:-:S03]  /*c530*/  VIMNMX R10, PT, PT, R15, R10, PT ;  /* 0x0000000a0f0a7248 */ /* 0x000fc60003fe0100 */
[----:B------:R-:W4:Y:S01]  /*c540*/  LDL R6, [R6] ;  /* 0x0000000006067983 */ /* 0x000f220000100800 */
[----:B-----5:R-:W-:Y:S02]  /*c550*/  ISETP.GE.AND P3, PT, R10, R5, PT ;  /* 0x000000050a00720c */ /* 0x020fe40003f66270 */
[----:B------:R-:W-:Y:S02]  /*c560*/  SEL R21, R21, R18, !P0 ;  /* 0x0000001215157207 */ /* 0x000fe40004000000 */
[----:B------:R-:W-:Y:S02]  /*c570*/  LEA R18, R17, UR19, 0x2 ;  /* 0x0000001311127c11 */ /* 0x000fe4000f8e10ff */
[----:B------:R-:W-:-:S03]  /*c580*/  LEA R10, R21, UR19, 0x2 ;  /* 0x00000013150a7c11 */ /* 0x000fc6000f8e10ff */
[----:B------:R-:W5:Y:S04]  /*c590*/  LDL R22, [R18] ;  /* 0x0000000012167983 */ /* 0x000f680000100800 */
[----:B------:R1:W5:Y:S01]  /*c5a0*/  @!P3 LDL R5, [R10] ;  /* 0x000000000a05b983 */ /* 0x0003620000100800 */
[----:B------:R-:W-:-:S06]  /*c5b0*/  LEA R15, R31, UR19, 0x2 ;  /* 0x000000131f0f7c11 */ /* 0x000fcc000f8e10ff */
[----:B------:R-:W5:Y:S01]  /*c5c0*/  LDL R15, [R15] ;  /* 0x000000000f0f7983 */ /* 0x000f620000100800 */
[CC--:B------:R-:W-:Y:S02]  /*c5d0*/  VIMNMX R33, PT, PT, R24.reuse, R25.reuse, PT ;  /* 0x0000001918217248 */ /* 0x0c0fe40003fe0100 */
[----:B------:R-:W-:Y:S01]  /*c5e0*/  ISETP.GE.AND P0, PT, R24, R25, PT ;  /* 0x000000191800720c */ /* 0x000fe20003f06270 */
[--C-:B------:R-:W-:Y:S01]  /*c5f0*/  IMAD.MOV.U32 R25, RZ, RZ, R8.reuse ;  /* 0x000000ffff197224 */ /* 0x100fe200078e0008 */
[----:B------:R-:W-:Y:S01]  /*c600*/  @!P2 MOV R25, R7 ;  /* 0x000000070019a202 */ /* 0x000fe20000000f00 */
[----:B------:R-:W-:Y:S01]  /*c610*/  @!P2 IMAD.MOV.U32 R7, RZ, RZ, R8 ;  /* 0x000000ffff07a224 */ /* 0x000fe200078e0008 */
[----:B0-----:R-:W-:-:S04]  /*c620*/  SEL R4, R13, R0, !P0 ;  /* 0x000000000d047207 */ /* 0x001fc80004000000 */
[----:B-1----:R-:W-:Y:S02]  /*c630*/  LEA R10, R4, UR19, 0x2 ;  /* 0x00000013040a7c11 */ /* 0x002fe4000f8e10ff */
[----:B------:R-:W-:Y:S02]  /*c640*/  LEA R18, R7, UR19, 0x2 ;  /* 0x0000001307127c11 */ /* 0x000fe4000f8e10ff */
[----:B--2---:R-:W-:Y:S02]  /*c650*/  ISETP.GE.AND P1, PT, R33, R12, PT ;  /* 0x0000000c2100720c */ /* 0x004fe40003f26270 */
[----:B---3--:R-:W-:-:S11]  /*c660*/  VIMNMX R33, PT, PT, R20, R19, PT ;  /* 0x0000001314217248 */ /* 0x008fd60003fe0100 */
[----:B------:R-:W2:Y:S01]  /*c670*/  @!P1 LDL R12, [R10] ;  /* 0x000000000a0c9983 */ /* 0x000ea20000100800 */
[----:B------:R-:W-:Y:S01]  /*c680*/  ISETP.GE.AND P4, PT, R19, R20, PT ;  /* 0x000000141300720c */ /* 0x000fe20003f86270 */
[--C-:B------:R-:W-:Y:S01]  /*c690*/  IMAD.MOV.U32 R20, RZ, RZ, R32.reuse ;  /* 0x000000ffff147224 */ /* 0x100fe200078e0020 */
[----:B----4-:R-:W-:Y:S01]  /*c6a0*/  ISETP.GE.AND P2, PT, R33, R6, PT ;  /* 0x000000062100720c */ /* 0x010fe20003f46270 */
[----:B------:R-:W-:Y:S01]  /*c6b0*/  @!P3 IMAD.MOV.U32 R20, RZ, RZ, R21 ;  /* 0x000000ffff14b224 */ /* 0x000fe200078e0015 */
[----:B------:R-:W-:Y:S01]  /*c6c0*/  SEL R8, R14, R25, !P4 ;  /* 0x000000190e087207 */ /* 0x000fe20006000000 */
[----:B------:R-:W-:Y:S01]  /*c6d0*/  @!P3 IMAD.MOV.U32 R21, RZ, RZ, R32 ;  /* 0x000000ffff15b224 */ /* 0x000fe200078e0020 */
[----:B------:R-:W-:Y:S01]  /*c6e0*/  SEL R14, R25, R14, !P4 ;  /* 0x0000000e190e7207 */ /* 0x000fe20006000000 */
[----:B------:R0:W2:Y:S01]  /*c6f0*/  LDL R33, [R18] ;  /* 0x0000000012217983 */ /* 0x0000a20000100800 */
[----:B------:R-:W-:Y:S02]  /*c700*/  LEA R24, R8, UR19, 0x2 ;  /* 0x0000001308187c11 */ /* 0x000fe4000f8e10ff */
[----:B------:R-:W-:-:S02]  /*c710*/  LEA R25, R21, UR19, 0x2 ;  /* 0x0000001315197c11 */ /* 0x000fc4000f8e10ff */
[----:B------:R-:W-:Y:S02]  /*c720*/  LEA R32, R14, UR19, 0x2 ;  /* 0x000000130e207c11 */ /* 0x000fe4000f8e10ff */
[----:B------:R-:W3:Y:S04]  /*c730*/  LDL R24, [R24] ;  /* 0x0000000018187983 */ /* 0x000ee80000100800 */
[----:B------:R1:W4:Y:S04]  /*c740*/  @!P2 LDL R6, [R32] ;  /* 0x000000002006a983 */ /* 0x0003280000100800 */
[----:B------:R-:W4:Y:S01]  /*c750*/  LDL R25, [R25] ;  /* 0x0000000019197983 */ /* 0x000f220000100800 */
[----:B-----5:R-:W-:-:S04]  /*c760*/  ISETP.GE.AND P4, PT, R5, R22, PT ;  /* 0x000000160500720c */ /* 0x020fc80003f86270 */
[----:B0-----:R-:W-:-:S04]  /*c770*/  SEL R18, R17, R20, !P4 ;  /* 0x0000001411127207 */ /* 0x001fc80006000000 */
[----:B------:R-:W-:Y:S02]  /*c780*/  LEA R10, R18, UR19, 0x2 ;  /* 0x00000013120a7c11 */ /* 0x000fe4000f8e10ff */
[----:B------:R-:W-:-:S04]  /*c790*/  VIMNMX R22, PT, PT, R22, R5, PT ;  /* 0x0000000516167248 */ /* 0x000fc80003fe0100 */
[----:B------:R-:W5:Y:S01]  /*c7a0*/  LDL R10, [R10] ;  /* 0x000000000a0a7983 */ /* 0x000f620000100800 */
[----:B------:R-:W-:Y:S02]  /*c7b0*/  ISETP.GE.AND P3, PT, R22, R15, PT ;  /* 0x0000000f1600720c */ /* 0x000fe40003f66270 */
[----:B------:R-:W-:Y:S02]  /*c7c0*/  SEL R19, R20, R17, !P4 ;  /* 0x0000001114137207 */ /* 0x000fe40006000000 */
[----:B------:R-:W-:Y:S02]  /*c7d0*/  LEA R22, R16, UR19, 0x2 ;  /* 0x0000001310167c11 */ /* 0x000fe4000f8e10ff */
[----:B------:R-:W-:-:S04]  /*c7e0*/  LEA R17, R19, UR19, 0x2 ;  /* 0x0000001313117c11 */ /* 0x000fc8000f8e10ff */
[----:B------:R-:W5:Y:S04]  /*c7f0*/  LDL R22, [R22] ;  /* 0x0000000016167983 */ /* 0x000f680000100800 */
[----:B------:R-:W5:Y:S01]  /*c800*/  @!P3 LDL R15, [R17] ;  /* 0x00000000110fb983 */ /* 0x000f620000100800 */
[----:B------:R-:W-:-:S06]  /*c810*/  LEA R5, R27, UR19, 0x2 ;  /* 0x000000131b057c11 */ /* 0x000fcc000f8e10ff */
[----:B------:R-:W5:Y:S01]  /*c820*/  LDL R5, [R5] ;  /* 0x0000000005057983 */ /* 0x000f620000100800 */
[----:B-1----:R-:W-:Y:S01]  /*c830*/  MOV R32, R11 ;  /* 0x0000000b00207202 */ /* 0x002fe20000000f00 */
[----:B------:R-:W-:Y:S01]  /*c840*/  @!P1 IMAD.MOV.U32 R32, RZ, RZ, R4 ;  /* 0x000000ffff209224 */ /* 0x000fe200078e0004 */
[----:B------:R-:W-:Y:S01]  /*c850*/  SEL R13, R0, R13, !P0 ;  /* 0x0000000d000d7207 */ /* 0x000fe20004000000 */
[----:B------:R-:W-:-:S03]  /*c860*/  @!P1 IMAD.MOV.U32 R4, RZ, RZ, R11 ;  /* 0x000000ffff049224 */ /* 0x000fc600078e000b */
[----:B------:R-:W-:-:S06]  /*c870*/  LEA R0, R13, UR19, 0x2 ;  /* 0x000000130d007c11 */ /* 0x000fcc000f8e10ff */
[----:B------:R-:W5:Y:S01]  /*c880*/  LDL R0, [R0] ;  /* 0x0000000000007983 */ /* 0x000f620000100800 */
[----:B--2---:R-:W-:Y:S02]  /*c890*/  ISETP.GE.AND P0, PT, R12, R33, PT ;  /* 0x000000210c00720c */ /* 0x004fe40003f06270 */
[----:B------:R-:W-:Y:S01]  /*c8a0*/  VIMNMX R11, PT, PT, R33, R12, PT ;  /* 0x0000000c210b7248 */ /* 0x000fe20003fe0100 */
[----:B------:R-:W-:Y:S01]  /*c8b0*/  IMAD.MOV.U32 R12, RZ, RZ, R9 ;  /* 0x000000ffff0c7224 */ /* 0x000fe200078e0009 */
[----:B------:R-:W-:Y:S02]  /*c8c0*/  SEL R20, R32, R7, !P0 ;  /* 0x0000000720147207 */ /* 0x000fe40004000000 */
[----:B------:R-:W-:Y:S01]  /*c8d0*/  SEL R33, R7, R32, !P0 ;  /* 0x0000002007217207 */ /* 0x000fe20004000000 */
[----:B------:R-:W-:Y:S01]  /*c8e0*/  @!P2 IMAD.MOV.U32 R12, RZ, RZ, R14 ;  /* 0x000000ffff0ca224 */ /* 0x000fe200078e000e */
[----:B---3--:R-:W-:Y:S02]  /*c8f0*/  ISETP.GE.AND P0, PT, R11, R24, PT ;  /* 0x000000180b00720c */ /* 0x008fe40003f06270 */
[----:B------:R-:W-:-:S02]  /*c900*/  LEA R7, R4, UR19, 0x2 ;  /* 0x0000001304077c11 */ /* 0x000fc4000f8e10ff */
[----:B------:R-:W-:Y:S02]  /*c910*/  @!P2 MOV R14, R9 ;  /* 0x00000009000ea202 */ /* 0x000fe40000000f00 */
[----:B------:R-:W-:Y:S01]  /*c920*/  LEA R34, R33, UR19, 0x2 ;  /* 0x0000001321227c11 */ /* 0x000fe2000f8e10ff */
[----:B------:R0:W2:Y:S01]  /*c930*/  LDL R37, [R7] ;  /* 0x0000000007257983 */ /* 0x0000a20000100800 */
[----:B----4-:R-:W-:Y:S02]  /*c940*/  ISETP.GE.AND P2, PT, R6, R25, PT ;  /* 0x000000190600720c */ /* 0x010fe40003f46270 */
[----:B------:R-:W-:Y:S02]  /*c950*/  LEA R35, R14, UR19, 0x2 ;  /* 0x000000130e237c11 */ /* 0x000fe4000f8e10ff */
[----:B------:R-:W-:Y:S01]  /*c960*/  SEL R9, R21, R12, !P2 ;  /* 0x0000000c15097207 */ /* 0x000fe20005000000 */
[----:B------:R-:W3:Y:S01]  /*c970*/  LDL R34, [R34] ;  /* 0x0000000022227983 */ /* 0x000ee20000100800 */
[----:B------:R-:W-:-:S02]  /*c980*/  LEA R32, R20, UR19, 0x2 ;  /* 0x0000001314207c11 */ /* 0x000fc4000f8e10ff */
[----:B------:R-:W-:Y:S01]  /*c990*/  LEA R11, R9, UR19, 0x2 ;  /* 0x00000013090b7c11 */ /* 0x000fe2000f8e10ff */
[----:B------:R-:W4:Y:S04]  /*c9a0*/  LDL R35, [R35] ;  /* 0x0000000023237983 */ /* 0x000f280000100800 */
[----:B------:R-:W4:Y:S01]  /*c9b0*/  @!P0 LDL R24, [R32] ;  /* 0x0000000020188983 */ /* 0x000f220000100800 */
[----:B------:R-:W-:-:S03]  /*c9c0*/  VIMNMX R25, PT, PT, R25, R6, PT ;  /* 0x0000000619197248 */ /* 0x000fc60003fe0100 */
[----:B------:R-:W4:Y:S01]  /*c9d0*/  LDL R11, [R11] ;  /* 0x000000000b0b7983 */ /* 0x000f220000100800 */
[----:B-----5:R-:W-:Y:S01]  /*c9e0*/  ISETP.GE.AND P1, PT, R25, R10, PT ;  /* 0x0000000a1900720c */ /* 0x020fe20003f26270 */
[----:B0-----:R-:W-:Y:S02]  /*c9f0*/  IMAD.MOV.U32 R7, RZ, RZ, R31 ;  /* 0x000000ffff077224 */ /* 0x001fe400078e001f */
[----:B------:R-:W-:Y:S02]  /*ca00*/  @!P3 IMAD.MOV.U32 R7, RZ, RZ, R19 ;  /* 0x000000ffff07b224 */ /* 0x000fe400078e0013 */
[----:B------:R-:W-:Y:S01]  /*ca10*/  @!P3 IMAD.MOV.U32 R19, RZ, RZ, R31 ;  /* 0x000000ffff13b224 */ /* 0x000fe200078e001f */
[----:B------:R-:W-:-:S04]  /*ca20*/  SEL R12, R12, R21, !P2 ;  /* 0x000000150c0c7207 */ /* 0x000fc80005000000 */
[----:B------:R-:W-:Y:S02]  /*ca30*/  LEA R25, R19, UR19, 0x2 ;  /* 0x0000001313197c11 */ /* 0x000fe4000f8e10ff */
[----:B------:R-:W-:-:S04]  /*ca40*/  LEA R17, R12, UR19, 0x2 ;  /* 0x000000130c117c11 */ /* 0x000fc8000f8e10ff */
[----:B------:R-:W5:Y:S04]  /*ca50*/  LDL R25, [R25] ;  /* 0x0000000019197983 */ /* 0x000f680000100800 */
[----:B------:R0:W5:Y:S01]  /*ca60*/  @!P1 LDL R10, [R17] ;  /* 0x00000000110a9983 */ /* 0x0001620000100800 */
[----:B------:R-:W-:-:S04]  /*ca70*/  ISETP.GE.AND P2, PT, R15, R22, PT ;  /* 0x000000160f00720c */ /* 0x000fc80003f46270 */
[----:B------:R-:W-:-:S04]  /*ca80*/  SEL R21, R16, R7, !P2 ;  /* 0x0000000710157207 */ /* 0x000fc80005000000 */
[----:B------:R-:W-:-:S06]  /*ca90*/  LEA R6, R21, UR19, 0x2 ;  /* 0x0000001315067c11 */ /* 0x000fcc000f8e10ff */
[----:B------:R-:W5:Y:S01]  /*caa0*/  LDL R6, [R6] ;  /* 0x0000000006067983 */ /* 0x000f620000100800 */
[----:B------:R-:W-:-:S04]  /*cab0*/  VIMNMX R22, PT, PT, R22, R15, PT ;  /* 0x0000000f16167248 */ /* 0x000fc80003fe0100 */
[----:B------:R-:W-:Y:S02]  /*cac0*/  ISETP.GE.AND P4, PT, R22, R5, PT ;  /* 0x000000051600720c */ /* 0x000fe40003f86270 */
[----:B------:R-:W-:Y:S02]  /*cad0*/  SEL R15, R7, R16, !P2 ;  /* 0x00000010070f7207 */ /* 0x000fe40005000000 */
[----:B------:R-:W-:Y:S02]  /*cae0*/  LEA R22, R3, UR19, 0x2 ;  /* 0x0000001303167c11 */ /* 0x000fe4000f8e10ff */
[----:B------:R-:W-:-:S04]  /*caf0*/  LEA R16, R15, UR19, 0x2 ;  /* 0x000000130f107c11 */ /* 0x000fc8000f8e10ff */
[----:B------:R-:W5:Y:S04]  /*cb00*/  LDL R22, [R22] ;  /* 0x0000000016167983 */ /* 0x000f680000100800 */
[----:B------:R1:W5:Y:S01]  /*cb10*/  @!P4 LDL R5, [R16] ;  /* 0x000000001005c983 */ /* 0x0003620000100800 */
[--C-:B------:R-:W-:Y:S01]  /*cb20*/  IMAD.MOV.U32 R31, RZ, RZ, R8.reuse ;  /* 0x000000ffff1f7224 */ /* 0x100fe200078e0008 */
[----:B------:R-:W-:Y:S01]  /*cb30*/  @!P0 MOV R31, R20 ;  /* 0x00000014001f8202 */ /* 0x000fe20000000f00 */
[----:B------:R-:W-:Y:S01]  /*cb40*/  @!P0 IMAD.MOV.U32 R20, RZ, RZ, R8 ;  /* 0x000000ffff148224 */ /* 0x000fe200078e0008 */
[----:B------:R-:W-:Y:S01]  /*cb50*/  MOV R36, R27 ;  /* 0x0000001b00247202 */ /* 0x000fe20000000f00 */
[----:B------:R-:W-:Y:S02]  /*cb60*/  @!P4 IMAD.MOV.U32 R36, RZ, RZ, R15 ;  /* 0x000000ffff24c224 */ /* 0x000fe400078e000f */
[----:B------:R-:W-:-:S05]  /*cb70*/  @!P4 IMAD.MOV.U32 R15, RZ, RZ, R27 ;  /* 0x000000ffff0fc224 */ /* 0x000fca00078e001b */
[----:B------:R-:W-:-:S06]  /*cb80*/  LEA R39, R15, UR19, 0x2 ;  /* 0x000000130f277c11 */ /* 0x000fcc000f8e10ff */
[----:B------:R-:W5:Y:S01]  /*cb90*/  LDL R39, [R39] ;  /* 0x0000000027277983 */ /* 0x000f620000100800 */
[CC--:B--2---:R-:W-:Y:S02]  /*cba0*/  VIMNMX R7, PT, PT, R0.reuse, R37.reuse, PT ;  /* 0x0000002500077248 */ /* 0x0c4fe40003fe0100 */
[----:B------:R-:W-:Y:S02]  /*cbb0*/  ISETP.GE.AND P3, PT, R0, R37, PT ;  /* 0x000000250000720c */ /* 0x000fe40003f66270 */
[----:B---3--:R-:W-:Y:S02]  /*cbc0*/  ISETP.GE.AND P2, PT, R7, R34, PT ;  /* 0x000000220700720c */ /* 0x008fe40003f46270 */
[----:B------:R-:W-:Y:S02]  /*cbd0*/  SEL R7, R13, R4, !P3 ;  /* 0x000000040d077207 */ /* 0x000fe40005800000 */
[----:B----4-:R-:W-:Y:S02]  /*cbe0*/  VIMNMX R0, PT, PT, R35, R24, PT ;  /* 0x0000001823007248 */ /* 0x010fe40003fe0100 */
[----:B------:R-:W-:-:S02]  /*cbf0*/  ISETP.GE.AND P5, PT, R24, R35, PT ;  /* 0x000000231800720c */ /* 0x000fc40003fa6270 */
[----:B------:R-:W-:Y:S01]  /*cc00*/  ISETP.GE.AND P0, PT, R0, R11, PT ;  /* 0x0000000b0000720c */ /* 0x000fe20003f06270 */
[----:B------:R-:W-:Y:S01]  /*cc10*/  IMAD.MOV.U32 R0, RZ, RZ, R18 ;  /* 0x000000ffff007224 */ /* 0x000fe200078e0012 */
[----:B------:R-:W-:Y:S01]  /*cc20*/  LEA R8, R7, UR19, 0x2 ;  /* 0x0000001307087c11 */ /* 0x000fe2000f8e10ff */
[----:B------:R-:W-:Y:S01]  /*cc30*/  @!P1 IMAD.MOV.U32 R0, RZ, RZ, R12 ;  /* 0x000000ffff009224 */ /* 0x000fe200078e000c */
[----:B------:R-:W-:Y:S02]  /*cc40*/  LEA R24, R20, UR19, 0x2 ;  /* 0x0000001314187c11 */ /* 0x000fe4000f8e10ff */
[----:B0-----:R-:W-:Y:S01]  /*cc50*/  SEL R17, R14, R31, !P5 ;  /* 0x0000001f0e117207 */ /* 0x001fe20006800000 */
[----:B------:R-:W-:Y:S01]  /*cc60*/  @!P1 IMAD.MOV.U32 R12, RZ, RZ, R18 ;  /* 0x000000ffff0c9224 */ /* 0x000fe200078e0012 */
[----:B------:R-:W-:Y:S01]  /*cc70*/  SEL R14, R31, R14, !P5 ;  /* 0x0000000e1f0e7207 */ /* 0x000fe20006800000 */
[----:B------:R0:W2:Y:S01]  /*cc80*/  @!P2 LDL R34, [R8] ;  /* 0x000000000822a983 */ /* 0x0000a20000100800 */
[----:B------:R-:W-:-:S03]  /*cc90*/  LEA R32, R17, UR19, 0x2 ;  /* 0x0000001311207c11 */ /* 0x000fc6000f8e10ff */
[----:B------:R-:W2:Y:S01]  /*cca0*/  LDL R35, [R24] ;  /* 0x0000000018237983 */ /* 0x000ea20000100800 */
[----:B------:R-:W-:Y:S02]  /*ccb0*/  LEA R38, R12, UR19, 0x2 ;  /* 0x000000130c267c11 */ /* 0x000fe4000f8e10ff */
[----:B-1----:R-:W-:Y:S01]  /*ccc0*/  LEA R16, R14, UR19, 0x2 ;  /* 0x000000130e107c11 */ /* 0x002fe2000f8e10ff */
[----:B------:R-:W3:Y:S04]  /*ccd0*/  LDL R32, [R32] ;  /* 0x0000000020207983 */ /* 0x000ee80000100800 */
[----:B------:R1:W4:Y:S01]  /*cce0*/  @!P0 LDL R11, [R16] ;  /* 0x00000000100b8983 */ /* 0x0003220000100800 */
[----:B-----5:R-:W-:-:S03]  /*ccf0*/  ISETP.GE.AND P5, PT, R10, R25, PT ;  /* 0x000000190a00720c */ /* 0x020fc60003fa6270 */
[----:B------:R-:W4:Y:S01]  /*cd00*/  LDL R38, [R38] ;  /* 0x0000000026267983 */ /* 0x000f220000100800 */
[----:B------:R-:W-:-:S04]  /*cd10*/  SEL R18, R19, R0, !P5 ;  /* 0x0000000013127207 */ /* 0x000fc80006800000 */
[----:B0-----:R-:W-:Y:S02]  /*cd20*/  LEA R8, R18, UR19, 0x2 ;  /* 0x0000001312087c11 */ /* 0x001fe4000f8e10ff */
[----:B------:R-:W-:-:S04]  /*cd30*/  VIMNMX R25, PT, PT, R25, R10, PT ;  /* 0x0000000a19197248 */ /* 0x000fc80003fe0100 */
[----:B------:R-:W5:Y:S01]  /*cd40*/  LDL R8, [R8] ;  /* 0x0000000008087983 */ /* 0x000f620000100800 */
[----:B------:R-:W-:Y:S02]  /*cd50*/  ISETP.GE.AND P1, PT, R25, R6, PT ;  /* 0x000000061900720c */ /* 0x000fe40003f26270 */
[----:B------:R-:W-:-:S04]  /*cd60*/  SEL R19, R0, R19, !P5 ;  /* 0x0000001300137207 */ /* 0x000fc80006800000 */
[----:B-1----:R-:W-:-:S07]  /*cd70*/  LEA R16, R19, UR19, 0x2 ;  /* 0x0000001313107c11 */ /* 0x002fce000f8e10ff */
[----:B------:R0:W5:Y:S01]  /*cd80*/  @!P1 LDL R6, [R16] ;  /* 0x0000000010069983 */ /* 0x0001620000100800 */
[----:B------:R-:W-:Y:S02]  /*cd90*/  LEA R24, R26, UR19, 0x2 ;  /* 0x000000131a187c11 */ /* 0x000fe4000f8e10ff */
[----:B------:R-:W-:-:S04]  /*cda0*/  ISETP.GE.AND P4, PT, R5, R22, PT ;  /* 0x000000160500720c */ /* 0x000fc80003f86270 */
[----:B------:R-:W5:Y:S01]  /*cdb0*/  LDL R24, [R24] ;  /* 0x0000000018187983 */ /* 0x000f620000100800 */
[----:B------:R-:W-:-:S04]  /*cdc0*/  SEL R25, R3, R36, !P4 ;  /* 0x0000002403197207 */ /* 0x000fc80006000000 */
[----:B------:R-:W-:-:S06]  /*cdd0*/  LEA R0, R25, UR19, 0x2 ;  /* 0x0000001319007c11 */ /* 0x000fcc000f8e10ff */
[----:B------:R-:W5:Y:S01]  /*cde0*/  LDL R0, [R0] ;  /* 0x0000000000007983 */ /* 0x000f620000100800 */
[----:B------:R-:W-:Y:S01]  /*cdf0*/  IMAD.MOV.U32 R27, RZ, RZ, R33 ;  /* 0x000000ffff1b7224 */ /* 0x000fe200078e0021 */
[----:B------:R-:W-:Y:S01]  /*ce00*/  SEL R10, R4, R13, !P3 ;  /* 0x0000000d040a7207 */ /* 0x000fe20005800000 */
[----:B------:R-:W-:Y:S01]  /*ce10*/  @!P2 IMAD.MOV.U32 R27, RZ, RZ, R7 ;  /* 0x000000ffff1ba224 */ /* 0x000fe200078e0007 */
[----:B------:R-:W-:Y:S01]  /*ce20*/  @!P2 MOV R7, R33 ;  /* 0x000000210007a202 */ /* 0x000fe20000000f00 */
[--C-:B------:R-:W-:Y:S01]  /*ce30*/  IMAD.MOV.U32 R33, RZ, RZ, R9.reuse ;  /* 0x000000ffff217224 */ /* 0x100fe200078e0009 */
[----:B------:R-:W-:Y:S01]  /*ce40*/  LEA R40, R10, UR19, 0x2 ;  /* 0x000000130a287c11 */ /* 0x000fe2000f8e10ff */
[----:B------:R-:W-:Y:S02]  /*ce50*/  @!P0 IMAD.MOV.U32 R33, RZ, RZ, R14 ;  /* 0x000000ffff218224 */ /* 0x000fe400078e000e */
[----:B------:R-:W-:-:S05]  /*ce60*/  @!P0 IMAD.MOV.U32 R14, RZ, RZ, R9 ;  /* 0x000000ffff0e8224 */ /* 0x000fca00078e0009 */
[----:B------:R-:W-:-:S06]  /*ce70*/  LEA R37, R14, UR19, 0x2 ;  /* 0x000000130e257c11 */ /* 0x000fcc000f8e10ff */
[----:B------:R-:W5:Y:S01]  /*ce80*/  LDL R37, [R37] ;  /* 0x0000000025257983 */ /* 0x000f620000100800 */
[----:B------:R-:W-:Y:S02]  /*ce90*/  VIMNMX R5, PT, PT, R22, R5, PT ;  /* 0x0000000516057248 */ /* 0x000fe40003fe0100 */
[----:B------:R-:W-:-:S04]  /*cea0*/  SEL R22, R36, R3, !P4 ;  /* 0x0000000324167207 */ /* 0x000fc80006000000 */
[----:B------:R-:W-:Y:S02]  /*ceb0*/  LEA R3, R22, UR19, 0x2 ;  /* 0x0000001316037c11 */ /* 0x000fe4000f8e10ff */
[----:B--2---:R-:W-:Y:S02]  /*cec0*/  ISETP.GE.AND P3, PT, R34, R35, PT ;  /* 0x000000232200720c */ /* 0x004fe40003f66270 */
[----:B------:R-:W-:Y:S02]  /*ced0*/  VIMNMX R35, PT, PT, R35, R34, PT ;  /* 0x0000002223237248 */ /* 0x000fe40003fe0100 */
[----:B------:R-:W-:Y:S02]  /*cee0*/  SEL R13, R27, R20, !P3 ;  /* 0x000000141b0d7207 */ /* 0x000fe40005800000 */
[----:B------:R-:W-:Y:S02]  /*cef0*/  SEL R20, R20, R27, !P3 ;  /* 0x0000001b14147207 */ /* 0x000fe40005800000 */
[----:B------:R-:W-:Y:S01]  /*cf00*/  LEA R34, R7, UR19, 0x2 ;  /* 0x0000001307227c11 */ /* 0x000fe2000f8e10ff */
[----:B------:R-:W2:Y:S01]  /*cf10*/  LDL R27, [R40] ;  /* 0x00000000281b7983 */ /* 0x000ea20000100800 */
[----:B---3--:R-:W-:-:S02]  /*cf20*/  ISETP.GE.AND P2, PT, R35, R32, PT ;  /* 0x000000202300720c */ /* 0x008fc40003f46270 */
[----:B----4-:R-:W-:Y:S02]  /*cf30*/  ISETP.GE.AND P3, PT, R11, R38, PT ;  /* 0x000000260b00720c */ /* 0x010fe40003f66270 */
[----:B------:R-:W-:Y:S01]  /*cf40*/  LEA R31, R20, UR19, 0x2 ;  /* 0x00000013141f7c11 */ /* 0x000fe2000f8e10ff */
[----:B------:R-:W2:Y:S01]  /*cf50*/  LDL R34, [R34] ;  /* 0x0000000022227983 */ /* 0x000ea20000100800 */
[----:B0-----:R-:W-:Y:S02]  /*cf60*/  SEL R16, R12, R33, !P3 ;  /* 0x000000210c107207 */ /* 0x001fe40005800000 */
[----:B------:R-:W-:Y:S02]  /*cf70*/  LEA R4, R13, UR19, 0x2 ;  /* 0x000000130d047c11 */ /* 0x000fe4000f8e10ff */
[----:B------:R-:W3:Y:S01]  /*cf80*/  LDL R31, [R31] ;  /* 0x000000001f1f7983 */ /* 0x000ee20000100800 */
[----:B------:R-:W-:-:S03]  /*cf90*/  LEA R9, R16, UR19, 0x2 ;  /* 0x0000001310097c11 */ /* 0x000fc6000f8e10ff */
[----:B------:R0:W4:Y:S01]  /*cfa0*/  @!P2 LDL R32, [R4] ;  /* 0x000000000420a983 */ /* 0x0001220000100800 */
[----:B------:R-:W-:-:S03]  /*cfb0*/  VIMNMX R11, PT, PT, R38, R11, PT ;  /* 0x0000000b260b7248 */ /* 0x000fc60003fe0100 */
[----:B------:R-:W4:Y:S01]  /*cfc0*/  LDL R9, [R9] ;  /* 0x0000000009097983 */ /* 0x000f220000100800 */
[----:B-----5:R-:W-:Y:S01]  /*cfd0*/  ISETP.GE.AND P0, PT, R11, R8, PT ;  /* 0x000000080b00720c */ /* 0x020fe20003f06270 */
[--C-:B------:R-:W-:Y:S01]  /*cfe0*/  IMAD.MOV.U32 R38, RZ, RZ, R21.reuse ;  /* 0x000000ffff267224 */ /* 0x100fe200078e0015 */
[----:B------:R-:W-:Y:S01]  /*cff0*/  @!P1 MOV R38, R19 ;  /* 0x0000001300269202 */ /* 0x000fe20000000f00 */
        /* <DEDUP_REMOVED lines=8> */
[----:B0-----:R-:W-:Y:S02]  /*d080*/  LEA R4, R12, UR19, 0x2 ;  /* 0x000000130c047c11 */ /* 0x001fe4000f8e10ff */
[----:B------:R-:W-:-:S04]  /*d090*/  ISETP.GE.AND P1, PT, R5, R24, PT ;  /* 0x000000180500720c */ /* 0x000fc80003f26270 */
[----:B------:R-:W5:Y:S01]  /*d0a0*/  LDL R4, [R4] ;  /* 0x0000000004047983 */ /* 0x000f620000100800 */
[----:B------:R-:W-:Y:S02]  /*d0b0*/  VIMNMX R39, PT, PT, R39, R6, PT ;  /* 0x0000000627277248 */ /* 0x000fe40003fe0100 */
[----:B------:R-:W-:Y:S01]  /*d0c0*/  LEA R5, R2, UR19, 0x2 ;  /* 0x0000001302057c11 */ /* 0x000fe2000f8e10ff */
[----:B-1----:R-:W-:Y:S01]  /*d0d0*/  IMAD.MOV.U32 R21, RZ, RZ, R26 ;  /* 0x000000ffff157224 */ /* 0x002fe200078e001a */
[----:B------:R-:W-:-:S04]  /*d0e0*/  ISETP.GE.AND P3, PT, R39, R0, PT ;  /* 0x000000002700720c */ /* 0x000fc80003f66270 */
[----:B------:R-:W-:Y:S01]  /*d0f0*/  @!P1 IMAD.MOV.U32 R21, RZ, RZ, R22 ;  /* 0x000000ffff159224 */ /* 0x000fe200078e0016 */
[----:B------:R0:W5:Y:S01]  /*d100*/  @!P1 LDL R24, [R3] ;  /* 0x0000000003189983 */ /* 0x0001620000100800 */
[----:B------:R-:W-:Y:S01]  /*d110*/  @!P1 IMAD.MOV.U32 R22, RZ, RZ, R26 ;  /* 0x000000ffff169224 */ /* 0x000fe200078e001a */
[----:B------:R-:W-:Y:S02]  /*d120*/  SEL R15, R38, R15, !P5 ;  /* 0x0000000f260f7207 */ /* 0x000fe40006800000 */
[----:B------:R-:W5:Y:S02]  /*d130*/  LDL R5, [R5] ;  /* 0x0000000005057983 */ /* 0x000f640000100800 */
[----:B------:R-:W-:Y:S02]  /*d140*/  LEA R33, R22, UR19, 0x2 ;  /* 0x0000001316217c11 */ /* 0x000fe4000f8e10ff */
[----:B------:R-:W-:-:S04]  /*d150*/  LEA R6, R15, UR19, 0x2 ;  /* 0x000000130f067c11 */ /* 0x000fc8000f8e10ff */
[----:B------:R-:W5:Y:S04]  /*d160*/  LDL R33, [R33] ;  /* 0x0000000021217983 */ /* 0x000f680000100800 */
[----:B------:R1:W5:Y:S01]  /*d170*/  @!P3 LDL R0, [R6] ;  /* 0x000000000600b983 */ /* 0x0003620000100800 */
[CC--:B--2---:R-:W-:Y:S02]  /*d180*/  VIMNMX R26, PT, PT, R27.reuse, R34.reuse, PT ;  /* 0x000000221b1a7248 */ /* 0x0c4fe40003fe0100 */
[----:B------:R-:W-:Y:S02]  /*d190*/  ISETP.GE.AND P1, PT, R27, R34, PT ;  /* 0x000000221b00720c */ /* 0x000fe40003f26270 */
[----:B------:R-:W-:Y:S01]  /*d1a0*/  MOV R27, R17 ;  /* 0x00000011001b7202 */ /* 0x000fe20000000f00 */
[----:B------:R-:W-:Y:S01]  /*d1b0*/  @!P2 IMAD.MOV.U32 R27, RZ, RZ, R13 ;  /* 0x000000ffff1ba224 */ /* 0x000fe200078e000d */
[----:B---3--:R-:W-:Y:S01]  /*d1c0*/  ISETP.GE.AND P4, PT, R26, R31, PT ;  /* 0x0000001f1a00720c */ /* 0x008fe20003f86270 */
[----:B------:R-:W-:Y:S01]  /*d1d0*/  @!P2 IMAD.MOV.U32 R13, RZ, RZ, R17 ;  /* 0x000000ffff0da224 */ /* 0x000fe200078e0011 */
[----:B0-----:R-:W-:-:S02]  /*d1e0*/  SEL R3, R10, R7, !P1 ;  /* 0x000000070a037207 */ /* 0x001fc40004800000 */
[----:B----4-:R-:W-:Y:S02]  /*d1f0*/  VIMNMX R26, PT, PT, R37, R32, PT ;  /* 0x00000020251a7248 */ /* 0x010fe40003fe0100 */
[----:B------:R-:W-:Y:S01]  /*d200*/  ISETP.GE.AND P2, PT, R32, R37, PT ;  /* 0x000000252000720c */ /* 0x000fe20003f46270 */
[----:B------:R-:W-:Y:S01]  /*d210*/  IMAD.MOV.U32 R32, RZ, RZ, R18 ;  /* 0x000000ffff207224 */ /* 0x000fe200078e0012 */
[----:B------:R-:W-:Y:S02]  /*d220*/  ISETP.GE.AND P5, PT, R26, R9, PT ;  /* 0x000000091a00720c */ /* 0x000fe40003fa6270 */
[----:B------:R-:W-:Y:S01]  /*d230*/  SEL R17, R14, R27, !P2 ;  /* 0x0000001b0e117207 */ /* 0x000fe20005000000 */
[----:B------:R-:W-:Y:S01]  /*d240*/  @!P0 IMAD.MOV.U32 R32, RZ, RZ, R11 ;  /* 0x000000ffff208224 */ /* 0x000fe200078e000b */
[----:B------:R-:W-:Y:S02]  /*d250*/  LEA R38, R3, UR19, 0x2 ;  /* 0x0000001303267c11 */ /* 0x000fe4000f8e10ff */
[----:B-1----:R-:W-:-:S02]  /*d260*/  LEA R6, R13, UR19, 0x2 ;  /* 0x000000130d067c11 */ /* 0x002fc4000f8e10ff */
[----:B------:R-:W-:Y:S01]  /*d270*/  SEL R14, R27, R14, !P2 ;  /* 0x0000000e1b0e7207 */ /* 0x000fe20005000000 */
[----:B------:R-:W2:Y:S01]  /*d280*/  @!P4 LDL R31, [R38] ;  /* 0x00000000261fc983 */ /* 0x000ea20000100800 */
[----:B------:R-:W-:Y:S02]  /*d290*/  @!P0 MOV R11, R18 ;  /* 0x00000012000b8202 */ /* 0x000fe40000000f00 */
[----:B------:R-:W-:Y:S01]  /*d2a0*/  LEA R27, R17, UR19, 0x2 ;  /* 0x00000013111b7c11 */ /* 0x000fe2000f8e10ff */
[----:B------:R0:W2:Y:S01]  /*d2b0*/  LDL R26, [R6] ;  /* 0x00000000061a7983 */ /* 0x0000a20000100800 */
[----:B------:R-:W-:Y:S02]  /*d2c0*/  LEA R34, R11, UR19, 0x2 ;  /* 0x000000130b227c11 */ /* 0x000fe4000f8e10ff */
[----:B------:R-:W-:Y:S02]  /*d2d0*/  LEA R36, R14, UR19, 0x2 ;  /* 0x000000130e247c11 */ /* 0x000fe4000f8e10ff */
[----:B------:R-:W3:Y:S01]  /*d2e0*/  LDL R27, [R27] ;  /* 0x000000001b1b7983 */ /* 0x000ee20000100800 */
[----:B-----5:R-:W-:-:S03]  /*d2f0*/  ISETP.GE.AND P2, PT, R8, R35, PT ;  /* 0x000000230800720c */ /* 0x020fc60003f46270 */
[----:B------:R1:W4:Y:S04]  /*d300*/  @!P5 LDL R9, [R36] ;  /* 0x000000002409d983 */ /* 0x0003280000100800 */
[----:B------:R-:W4:Y:S01]  /*d310*/  LDL R34, [R34] ;  /* 0x0000000022227983 */ /* 0x000f220000100800 */
[----:B------:R-:W-:-:S04]  /*d320*/  SEL R18, R19, R32, !P2 ;  /* 0x0000002013127207 */ /* 0x000fc80005000000 */
[----:B0-----:R-:W-:Y:S02]  /*d330*/  LEA R6, R18, UR19, 0x2 ;  /* 0x0000001312067c11 */ /* 0x001fe4000f8e10ff */
[----:B------:R-:W-:-:S04]  /*d340*/  VIMNMX R35, PT, PT, R35, R8, PT ;  /* 0x0000000823237248 */ /* 0x000fc80003fe0100 */
[----:B------:R-:W5:Y:S01]  /*d350*/  LDL R6, [R6] ;  /* 0x0000000006067983 */ /* 0x000f620000100800 */
[----:B------:R-:W-:Y:S01]  /*d360*/  ISETP.GE.AND P0, PT, R35, R4, PT ;  /* 0x000000042300720c */ /* 0x000fe20003f06270 */
[----:B------:R-:W-:Y:S02]  /*d370*/  IMAD.MOV.U32 R35, RZ, RZ, R25 ;  /* 0x000000ffff237224 */ /* 0x000fe400078e0019 */
        /* <DEDUP_REMOVED lines=9> */
[----:B------:R-:W-:Y:S02]  /*d410*/  LEA R24, R32, UR19, 0x2 ;  /* 0x0000001320187c11 */ /* 0x000fe4000f8e10ff */
[----:B------:R-:W-:-:S04]  /*d420*/  ISETP.GE.AND P3, PT, R0, R33, PT ;  /* 0x000000210000720c */ /* 0x000fc80003f66270 */
[----:B------:R-:W5:Y:S01]  /*d430*/  LDL R24, [R24] ;  /* 0x0000000018187983 */ /* 0x000f620000100800 */
[----:B------:R-:W-:-:S04]  /*d440*/  SEL R25, R22, R35, !P3 ;  /* 0x0000002316197207 */ /* 0x000fc80005800000 */
[----:B------:R-:W-:-:S06]  /*d450*/  LEA R5, R25, UR19, 0x2 ;  /* 0x0000001319057c11 */ /* 0x000fcc000f8e10ff */
[----:B------:R-:W5:Y:S01]  /*d460*/  LDL R5, [R5] ;  /* 0x0000000005057983 */ /* 0x000f620000100800 */
[--C-:B-1----:R-:W-:Y:S01]  /*d470*/  IMAD.MOV.U32 R36, RZ, RZ, R20.reuse ;  /* 0x000000ffff247224 */ /* 0x102fe200078e0014 */
[----:B------:R-:W-:Y:S01]  /*d480*/  @!P4 MOV R36, R3 ;  /* 0x000000030024c202 */ /* 0x000fe20000000f00 */
[----:B------:R-:W-:Y:S01]  /*d490*/  @!P4 IMAD.MOV.U32 R3, RZ, RZ, R20 ;  /* 0x000000ffff03c224 */ /* 0x000fe200078e0014 */
[----:B------:R-:W-:Y:S01]  /*d4a0*/  SEL R10, R7, R10, !P1 ;  /* 0x0000000a070a7207 */ /* 0x000fe20004800000 */
[----:B------:R-:W-:-:S03]  /*d4b0*/  IMAD.MOV.U32 R40, RZ, RZ, R16 ;  /* 0x000000ffff287224 */ /* 0x000fc600078e0010 */
[----:B------:R-:W-:Y:S01]  /*d4c0*/  LEA R38, R3, UR19, 0x2 ;  /* 0x0000001303267c11 */ /* 0x000fe2000f8e10ff */
[----:B------:R-:W-:Y:S02]  /*d4d0*/  @!P5 IMAD.MOV.U32 R40, RZ, RZ, R14 ;  /* 0x000000ffff28d224 */ /* 0x000fe400078e000e */
[----:B------:R-:W-:-:S03]  /*d4e0*/  @!P5 IMAD.MOV.U32 R14, RZ, RZ, R16 ;  /* 0x000000ffff0ed224 */ /* 0x000fc600078e0010 */
[----:B------:R-:W5:Y:S01]  /*d4f0*/  LDL R38, [R38] ;  /* 0x0000000026267983 */ /* 0x000f620000100800 */
[----:B------:R-:W-:Y:S02]  /*d500*/  VIMNMX R33, PT, PT, R33, R0, PT ;  /* 0x0000000021217248 */ /* 0x000fe40003fe0100 */
[----:B------:R-:W-:Y:S02]  /*d510*/  SEL R21, R21, R2, !P2 ;  /* 0x0000000215157207 */ /* 0x000fe40005000000 */
[----:B------:R-:W-:-:S04]  /*d520*/  SEL R22, R35, R22, !P3 ;  /* 0x0000001623167207 */ /* 0x000fc80005800000 */
[----:B------:R-:W-:Y:S02]  /*d530*/  LEA R0, R22, UR19, 0x2 ;  /* 0x0000001316007c11 */ /* 0x000fe4000f8e10ff */
[----:B--2---:R-:W-:Y:S02]  /*d540*/  ISETP.GE.AND P1, PT, R31, R26, PT ;  /* 0x0000001a1f00720c */ /* 0x004fe40003f26270 */
[----:B0-----:R-:W-:Y:S02]  /*d550*/  VIMNMX R8, PT, PT, R26, R31, PT ;  /* 0x0000001f1a087248 */ /* 0x001fe40003fe0100 */
[----:B------:R-:W-:Y:S02]  /*d560*/  LEA R31, R10, UR19, 0x2 ;  /* 0x000000130a1f7c11 */ /* 0x000fe4000f8e10ff */
[----:B------:R-:W-:Y:S02]  /*d570*/  SEL R26, R13, R36, !P1 ;  /* 0x000000240d1a7207 */ /* 0x000fe40004800000 */
[----:B---3--:R-:W-:-:S02]  /*d580*/  ISETP.GE.AND P6, PT, R8, R27, PT ;  /* 0x0000001b0800720c */ /* 0x008fc40003fc6270 */
[----:B------:R-:W-:Y:S01]  /*d590*/  SEL R20, R36, R13, !P1 ;  /* 0x0000000d24147207 */ /* 0x000fe20004800000 */
[----:B------:R-:W2:Y:S01]  /*d5a0*/  LDL R31, [R31] ;  /* 0x000000001f1f7983 */ /* 0x000ea20000100800 */
[----:B------:R-:W-:Y:S02]  /*d5b0*/  LEA R39, R26, UR19, 0x2 ;  /* 0x000000131a277c11 */ /* 0x000fe4000f8e10ff */
[----:B----4-:R-:W-:Y:S02]  /*d5c0*/  ISETP.GE.AND P4, PT, R9, R34, PT ;  /* 0x000000220900720c */ /* 0x010fe40003f86270 */
[----:B------:R-:W-:Y:S01]  /*d5d0*/  LEA R36, R14, UR19, 0x2 ;  /* 0x000000130e247c11 */ /* 0x000fe2000f8e10ff */
[----:B------:R0:W3:Y:S01]  /*d5e0*/  LDL R16, [R39] ;  /* 0x0000000027107983 */ /* 0x0000e20000100800 */
[----:B------:R-:W-:Y:S02]  /*d5f0*/  SEL R13, R11, R40, !P4 ;  /* 0x000000280b0d7207 */ /* 0x000fe40006000000 */
[----:B------:R-:W-:-:S02]  /*d600*/  LEA R7, R20, UR19, 0x2 ;  /* 0x0000001314077c11 */ /* 0x000fc4000f8e10ff */
[----:B------:R-:W-:Y:S01]  /*d610*/  LEA R8, R13, UR19, 0x2 ;  /* 0x000000130d087c11 */ /* 0x000fe2000f8e10ff */
[----:B------:R-:W4:Y:S01]  /*d620*/  LDL R36, [R36] ;  /* 0x0000000024247983 */ /* 0x000f220000100800 */
[----:B------:R-:W-:-:S03]  /*d630*/  VIMNMX R9, PT, PT, R34, R9, PT ;  /* 0x0000000922097248 */ /* 0x000fc60003fe0100 */
[----:B------:R1:W4:Y:S01]  /*d640*/  @!P6 LDL R27, [R7] ;  /* 0x00000000071be983 */ /* 0x0003220000100800 */
[----:B-----5:R-:W-:-:S03]  /*d650*/  ISETP.GE.AND P1, PT, R9, R6, PT ;  /* 0x000000060900720c */ /* 0x020fc60003f26270 */
[----:B------:R-:W5:Y:S01]  /*d660*/  LDL R8, [R8] ;  /* 0x0000000008087983 */ /* 0x000f620000100800 */
[----:B------:R-:W-:Y:S01]  /*d670*/  MOV R34, R12 ;  /* 0x0000000c00227202 */ /* 0x000fe20000000f00 */
[----:B------:R-:W-:Y:S02]  /*d680*/  @!P0 IMAD.MOV.U32 R34, RZ, RZ, R19 ;  /* 0x000000ffff228224 */ /* 0x000fe400078e0013 */
[----:B------:R-:W-:Y:S01]  /*d690*/  @!P0 IMAD.MOV.U32 R19, RZ, RZ, R12 ;  /* 0x000000ffff138224 */ /* 0x000fe200078e000c */
[----:B------:R-:W-:-:S04]  /*d6a0*/  SEL R11, R40, R11, !P4 ;  /* 0x0000000b280b7207 */ /* 0x000fc80006000000 */
[----:B0-----:R-:W-:Y:S02]  /*d6b0*/  LEA R39, R19, UR19, 0x2 ;  /* 0x0000001313277c11 */ /* 0x001fe4000f8e10ff */
[----:B------:R-:W-:-:S04]  /*d6c0*/  LEA R12, R11, UR19, 0x2 ;  /* 0x000000130b0c7c11 */ /* 0x000fc8000f8e10ff */
[----:B------:R-:W5:Y:S04]  /*d6d0*/  LDL R39, [R39] ;  /* 0x0000000027277983 */ /* 0x000f680000100800 */
[----:B------:R0:W5:Y:S01]  /*d6e0*/  @!P1 LDL R6, [R12] ;  /* 0x000000000c069983 */ /* 0x0001620000100800 */
[----:B------:R-:W-:-:S04]  /*d6f0*/  ISETP.GE.AND P4, PT, R4, R37, PT ;  /* 0x000000250400720c */ /* 0x000fc80003f86270 */
[----:B------:R-:W-:-:S04]  /*d700*/  SEL R9, R15, R34, !P4 ;  /* 0x000000220f097207 */ /* 0x000fc80006000000 */
[----:B-1----:R-:W-:Y:S02]  /*d710*/  LEA R7, R9, UR19, 0x2 ;  /* 0x0000001309077c11 */ /* 0x002fe4000f8e10ff */
[----:B------:R-:W-:-:S04]  /*d720*/  ISETP.GE.AND P0, PT, R33, R24, PT ;  /* 0x000000182100720c */ /* 0x000fc80003f06270 */
[----:B------:R-:W5:Y:S01]  /*d730*/  LDL R7, [R7] ;  /* 0x0000000007077983 */ /* 0x000f620000100800 */
[----:B------:R-:W-:Y:S02]  /*d740*/  VIMNMX R4, PT, PT, R37, R4, PT ;  /* 0x0000000425047248 */ /* 0x000fe40003fe0100 */
[----:B------:R-:W-:Y:S01]  /*d750*/  LEA R33, R21, UR19, 0x2 ;  /* 0x0000001315217c11 */ /* 0x000fe2000f8e10ff */
[----:B0-----:R-:W-:Y:S01]  /*d760*/  IMAD.MOV.U32 R12, RZ, RZ, R32 ;  /* 0x000000ffff0c7224 */ /* 0x001fe200078e0020 */
[----:B------:R-:W-:-:S04]  /*d770*/  ISETP.GE.AND P2, PT, R4, R5, PT ;  /* 0x000000050400720c */ /* 0x000fc80003f46270 */
[----:B------:R-:W5:Y:S01]  /*d780*/  @!P0 LDL R24, [R0] ;  /* 0x0000000000188983 */ /* 0x000f620000100800 */
[----:B------:R-:W-:Y:S01]  /*d790*/  @!P0 IMAD.MOV.U32 R12, RZ, RZ, R22 ;  /* 0x000000ffff0c8224 */ /* 0x000fe200078e0016 */
[----:B------:R-:W-:Y:S02]  /*d7a0*/  @!P0 MOV R22, R32 ;  /* 0x0000002000168202 */ /* 0x000fe40000000f00 */
[----:B------:R-:W5:Y:S01]  /*d7b0*/  LDL R33, [R33] ;  /* 0x0000000021217983 */ /* 0x000f620000100800 */
[----:B------:R-:W-:Y:S02]  /*d7c0*/  SEL R15, R34, R15, !P4 ;  /* 0x0000000f220f7207 */ /* 0x000fe40006000000 */
[----:B------:R-:W-:Y:S02]  /*d7d0*/  LEA R32, R22, UR19, 0x2 ;  /* 0x0000001316207c11 */ /* 0x000fe4000f8e10ff */
[----:B------:R-:W-:-:S04]  /*d7e0*/  LEA R2, R15, UR19, 0x2 ;  /* 0x000000130f027c11 */ /* 0x000fc8000f8e10ff */
[----:B------:R-:W5:Y:S04]  /*d7f0*/  LDL R32, [R32] ;  /* 0x0000000020207983 */ /* 0x000f680000100800 */
[----:B------:R0:W5:Y:S02]  /*d800*/  @!P2 LDL R5, [R2] ;  /* 0x000000000205a983 */ /* 0x0001640000100800 */
[--C-:B0-----:R-:W-:Y:S01]  /*d810*/  IMAD.MOV.U32 R2, RZ, RZ, R18.reuse ;  /* 0x000000ffff027224 */ /* 0x101fe200078e0012 */
[----:B------:R-:W-:Y:S01]  /*d820*/  @!P1 MOV R2, R11 ;  /* 0x0000000b00029202 */ /* 0x000fe20000000f00 */
[----:B------:R-:W-:-:S05]  /*d830*/  @!P1 IMAD.MOV.U32 R11, RZ, RZ, R18 ;  /* 0x000000ffff0b9224 */ /* 0x000fca00078e0012 */
[----:B------:R-:W-:-:S06]  /*d840*/  LEA R37, R11, UR19, 0x2 ;  /* 0x000000130b257c11 */ /* 0x000fcc000f8e10ff */
[----:B------:R-:W5:Y:S01]  /*d850*/  LDL R37, [R37] ;  /* 0x0000000025257983 */ /* 0x000f620000100800 */
[CC--:B--2---:R-:W-:Y:S02]  /*d860*/  VIMNMX R35, PT, PT, R31.reuse, R38.reuse, PT ;  /* 0x000000261f237248 */ /* 0x0c4fe40003fe0100 */
[----:B------:R-:W-:Y:S01]  /*d870*/  ISETP.GE.AND P4, PT, R31, R38, PT ;  /* 0x000000261f00720c */ /* 0x000fe20003f86270 */
[--C-:B------:R-:W-:Y:S02]  /*d880*/  IMAD.MOV.U32 R31, RZ, RZ, R17.reuse ;  /* 0x000000ffff1f7224 */ /* 0x100fe400078e0011 */
[----:B------:R-:W-:Y:S01]  /*d890*/  @!P6 IMAD.MOV.U32 R31, RZ, RZ, R20 ;  /* 0x000000ffff1fe224 */ /* 0x000fe200078e0014 */
[----:B---3--:R-:W-:Y:S01]  /*d8a0*/  ISETP.GE.AND P5, PT, R35, R16, PT ;  /* 0x000000102300720c */ /* 0x008fe20003fa6270 */
[----:B------:R-:W-:Y:S01]  /*d8b0*/  @!P6 IMAD.MOV.U32 R20, RZ, RZ, R17 ;  /* 0x000000ffff14e224 */ /* 0x000fe200078e0011 */
[----:B------:R-:W-:-:S04]  /*d8c0*/  SEL R0, R10, R3, !P4 ;  /* 0x000000030a007207 */ /* 0x000fc80006000000 */
[----:B------:R-:W-:Y:S02]  /*d8d0*/  LEA R41, R20, UR19, 0x2 ;  /* 0x0000001314297c11 */ /* 0x000fe4000f8e10ff */
[----:B----4-:R-:W-:Y:S02]  /*d8e0*/  VIMNMX R17, PT, PT, R36, R27, PT ;  /* 0x0000001b24117248 */ /* 0x010fe40003fe0100 */
[----:B------:R-:W-:Y:S02]  /*d8f0*/  ISETP.GE.AND P3, PT, R27, R36, PT ;  /* 0x000000241b00720c */ /* 0x000fe40003f66270 */
[----:B------:R-:W2:Y:S01]  /*d900*/  LDL R41, [R41] ;  /* 0x0000000029297983 */ /* 0x000ea20000100800 */
[----:B------:R-:W-:Y:S02]  /*d910*/  LEA R4, R0, UR19, 0x2 ;  /* 0x0000001300047c11 */ /* 0x000fe4000f8e10ff */
[----:B-----5:R-:W-:Y:S02]  /*d920*/  ISETP.GE.AND P0, PT, R17, R8, PT ;  /* 0x000000081100720c */ /* 0x020fe40003f06270 */
[----:B------:R-:W-:Y:S01]  /*d930*/  SEL R27, R14, R31, !P3 ;  /* 0x0000001f0e1b7207 */ /* 0x000fe20005800000 */
[----:B------:R0:W2:Y:S01]  /*d940*/  @!P5 LDL R16, [R4] ;  /* 0x000000000410d983 */ /* 0x0000a20000100800 */
[----:B------:R-:W-:-:S02]  /*d950*/  SEL R14, R31, R14, !P3 ;  /* 0x0000000e1f0e7207 */ /* 0x000fc40005800000 */
[----:B------:R-:W-:Y:S02]  /*d960*/  LEA R31, R27, UR19, 0x2 ;  /* 0x000000131b1f7c11 */ /* 0x000fe4000f8e10ff */
[----:B------:R-:W-:-:S04]  /*d970*/  LEA R18, R14, UR19, 0x2 ;  /* 0x000000130e127c11 */ /* 0x000fc8000f8e10ff */
[----:B------:R-:W3:Y:S04]  /*d980*/  LDL R31, [R31] ;  /* 0x000000001f1f7983 */ /* 0x000ee80000100800 */
[----:B------:R1:W4:Y:S01]  /*d990*/  @!P0 LDL R8, [R18] ;  /* 0x0000000012088983 */ /* 0x0003220000100800 */
[----:B------:R-:W-:-:S04]  /*d9a0*/  ISETP.GE.AND P3, PT, R6, R39, PT ;  /* 0x000000270600720c */ /* 0x000fc80003f66270 */
[----:B------:R-:W-:-:S04]  /*d9b0*/  SEL R17, R19, R2, !P3 ;  /* 0x0000000213117207 */ /* 0x000fc80005800000 */
[----:B0-----:R-:W-:-:S06]  /*d9c0*/  LEA R4, R17, UR19, 0x2 ;  /* 0x0000001311047c11 */ /* 0x001fcc000f8e10ff */
[----:B------:R-:W5:Y:S01]  /*d9d0*/  LDL R4, [R4] ;  /* 0x0000000004047983 */ /* 0x000f620000100800 */
[----:B------:R-:W-:Y:S01]  /*d9e0*/  VIMNMX R6, PT, PT, R39, R6, PT ;  /* 0x0000000627067248 */ /* 0x000fe20003fe0100 */
[----:B------:R-:W-:Y:S02]  /*d9f0*/  IMAD.MOV.U32 R35, RZ, RZ, R25 ;  /* 0x000000ffff237224 */ /* 0x000fe400078e0019 */
[----:B------:R-:W-:Y:S01]  /*da00*/  @!P2 IMAD.MOV.U32 R35, RZ, RZ, R15 ;  /* 0x000000ffff23a224 */ /* 0x000fe200078e000f */
[----:B------:R-:W-:Y:S01]  /*da10*/  ISETP.GE.AND P1, PT, R6, R7, PT ;  /* 0x000000070600720c */ /* 0x000fe20003f26270 */
        /* <DEDUP_REMOVED lines=11> */
[----:B------:R-:W-:-:S04]  /*dad0*/  SEL R24, R22, R35, !P3 ;  /* 0x0000002316187207 */ /* 0x000fc80005800000 */
[----:B------:R-:W-:-:S06]  /*dae0*/  LEA R2, R24, UR19, 0x2 ;  /* 0x0000001318027c11 */ /* 0x000fcc000f8e10ff */
[----:B------:R-:W5:Y:S01]  /*daf0*/  LDL R2, [R2] ;  /* 0x0000000002027983 */ /* 0x000f620000100800 */
[----:B------:R-:W-:Y:S01]  /*db00*/  MOV R33, R26 ;  /* 0x0000001a00217202 */ /* 0x000fe20000000f00 */
[----:B------:R-:W-:Y:S01]  /*db10*/  @!P5 IMAD.MOV.U32 R33, RZ, RZ, R0 ;  /* 0x000000ffff21d224 */ /* 0x000fe200078e0000 */
[----:B0-----:R-:W-:Y:S01]  /*db20*/  SEL R25, R3, R10, !P4 ;  /* 0x0000000a03197207 */ /* 0x001fe20006000000 */
[----:B------:R-:W-:Y:S02]  /*db30*/  @!P5 IMAD.MOV.U32 R0, RZ, RZ, R26 ;  /* 0x000000ffff00d224 */ /* 0x000fe400078e001a */
[----:B------:R-:W-:Y:S01]  /*db40*/  IMAD.MOV.U32 R40, RZ, RZ, R13 ;  /* 0x000000ffff287224 */ /* 0x000fe200078e000d */
[----:B------:R-:W-:Y:S02]  /*db50*/  LEA R36, R25, UR19, 0x2 ;  /* 0x0000001319247c11 */ /* 0x000fe4000f8e10ff */
[----:B------:R-:W-:Y:S01]  /*db60*/  LEA R39, R0, UR19, 0x2 ;  /* 0x0000001300277c11 */ /* 0x000fe2000f8e10ff */
[----:B------:R-:W-:Y:S01]  /*db70*/  @!P0 IMAD.MOV.U32 R40, RZ, RZ, R14 ;  /* 0x000000ffff288224 */ /* 0x000fe200078e000e */
[----:B------:R-:W-:-:S02]  /*db80*/  @!P0 MOV R14, R13 ;  /* 0x0000000d000e8202 */ /* 0x000fc40000000f00 */
[----:B------:R-:W5:Y:S02]  /*db90*/  LDL R36, [R36] ;  /* 0x0000000024247983 */ /* 0x000f640000100800 */
[----:B------:R-:W-:Y:S02]  /*dba0*/  LEA R38, R14, UR19, 0x2 ;  /* 0x000000130e267c11 */ /* 0x000fe4000f8e10ff */
[----:B------:R-:W5:Y:S04]  /*dbb0*/  LDL R39, [R39] ;  /* 0x0000000027277983 */ /* 0x000f680000100800 */
[----:B------:R-:W5:Y:S01]  /*dbc0*/  LDL R38, [R38] ;  /* 0x0000000026267983 */ /* 0x000f620000100800 */
[----:B------:R-:W-:Y:S02]  /*dbd0*/  VIMNMX R5, PT, PT, R32, R5, PT ;  /* 0x0000000520057248 */ /* 0x000fe40003fe0100 */
[----:B------:R-:W-:-:S02]  /*dbe0*/  SEL R12, R12, R21, !P2 ;  /* 0x000000150c0c7207 */ /* 0x000fc40005000000 */
[----:B------:R-:W-:Y:S02]  /*dbf0*/  SEL R22, R35, R22, !P3 ;  /* 0x0000001623167207 */ /* 0x000fe40005800000 */
[----:B--2---:R-:W-:Y:S02]  /*dc00*/  ISETP.GE.AND P4, PT, R16, R41, PT ;  /* 0x000000291000720c */ /* 0x004fe40003f86270 */
[----:B------:R-:W-:Y:S02]  /*dc10*/  VIMNMX R10, PT, PT, R41, R16, PT ;  /* 0x00000010290a7248 */ /* 0x000fe40003fe0100 */
[----:B------:R-:W-:Y:S02]  /*dc20*/  SEL R16, R33, R20, !P4 ;  /* 0x0000001421107207 */ /* 0x000fe40006000000 */
[----:B------:R-:W-:Y:S02]  /*dc30*/  SEL R26, R20, R33, !P4 ;  /* 0x00000021141a7207 */ /* 0x000fe40006000000 */
[----:B---3--:R-:W-:-:S02]  /*dc40*/  ISETP.GE.AND P4, PT, R10, R31, PT ;  /* 0x0000001f0a00720c */ /* 0x008fc40003f86270 */
[----:B------:R-:W-:Y:S02]  /*dc50*/  LEA R33, R26, UR19, 0x2 ;  /* 0x000000131a217c11 */ /* 0x000fe4000f8e10ff */
[----:B----4-:R-:W-:Y:S02]  /*dc60*/  ISETP.GE.AND P5, PT, R8, R37, PT ;  /* 0x000000250800720c */ /* 0x010fe40003fa6270 */
[----:B------:R-:W-:Y:S02]  /*dc70*/  LEA R3, R16, UR19, 0x2 ;  /* 0x0000001310037c11 */ /* 0x000fe4000f8e10ff */
[----:B------:R-:W-:Y:S01]  /*dc80*/  SEL R20, R11, R40, !P5 ;  /* 0x000000280b147207 */ /* 0x000fe20006800000 */
[----:B------:R-:W2:Y:S03]  /*dc90*/  LDL R33, [R33] ;  /* 0x0000000021217983 */ /* 0x000ea60000100800 */
[----:B------:R-:W-:Y:S01]  /*dca0*/  LEA R10, R20, UR19, 0x2 ;  /* 0x00000013140a7c11 */ /* 0x000fe2000f8e10ff */
[----:B------:R0:W3:Y:S01]  /*dcb0*/  @!P4 LDL R31, [R3] ;  /* 0x00000000031fc983 */ /* 0x0000e20000100800 */
[----:B------:R-:W-:Y:S01]  /*dcc0*/  VIMNMX R37, PT, PT, R37, R8, PT ;  /* 0x0000000825257248 */ /* 0x000fe20003fe0100 */
[----:B------:R-:W-:-:S03]  /*dcd0*/  IMAD.MOV.U32 R8, RZ, RZ, R9 ;  /* 0x000000ffff087224 */ /* 0x000fc600078e0009 */
[----:B------:R-:W4:Y:S01]  /*dce0*/  LDL R10, [R10] ;  /* 0x000000000a0a7983 */ /* 0x000f220000100800 */
[----:B-----5:R-:W-:Y:S01]  /*dcf0*/  ISETP.GE.AND P0, PT, R37, R4, PT ;  /* 0x000000042500720c */ /* 0x020fe20003f06270 */
        /* <DEDUP_REMOVED lines=9> */
[----:B0-----:R-:W-:-:S06]  /*dd90*/  LEA R3, R13, UR19, 0x2 ;  /* 0x000000130d037c11 */ /* 0x001fcc000f8e10ff */
[----:B------:R-:W5:Y:S01]  /*dda0*/  LDL R3, [R3] ;  /* 0x0000000003037983 */ /* 0x000f620000100800 */
[----:B------:R-:W-:Y:S02]  /*ddb0*/  ISETP.GE.AND P1, PT, R5, R18, PT ;  /* 0x000000120500720c */ /* 0x000fe40003f26270 */
[----:B------:R-:W-:Y:S02]  /*ddc0*/  VIMNMX R7, PT, PT, R34, R7, PT ;  /* 0x0000000722077248 */ /* 0x000fe40003fe0100 */
[----:B------:R-:W-:Y:S02]  /*ddd0*/  LEA R41, R12, UR19, 0x2 ;  /* 0x000000130c297c11 */ /* 0x000fe4000f8e10ff */
[----:B------:R-:W-:-:S04]  /*dde0*/  LEA R5, R22, UR19, 0x2 ;  /* 0x0000001316057c11 */ /* 0x000fc8000f8e10ff */
[----:B------:R-:W5:Y:S01]  /*ddf0*/  LDL R41, [R41] ;  /* 0x0000000029297983 */ /* 0x000f620000100800 */
[----:B------:R-:W-:Y:S01]  /*de00*/  ISETP.GE.AND P6, PT, R7, R2, PT ;  /* 0x000000020700720c */ /* 0x000fe20003fc6270 */
[--C-:B------:R-:W-:Y:S01]  /*de10*/  IMAD.MOV.U32 R7, RZ, RZ, R6.reuse ;  /* 0x000000ffff077224 */ /* 0x100fe200078e0006 */
[----:B------:R-:W-:Y:S01]  /*de20*/  @!P1 MOV R7, R22 ;  /* 0x0000001600079202 */ /* 0x000fe20000000f00 */
[----:B------:R0:W5:Y:S01]  /*de30*/  @!P1 LDL R18, [R5] ;  /* 0x0000000005129983 */ /* 0x0001620000100800 */
[----:B------:R-:W-:Y:S01]  /*de40*/  @!P1 IMAD.MOV.U32 R22, RZ, RZ, R6 ;  /* 0x000000ffff169224 */ /* 0x000fe200078e0006 */
[----:B------:R-:W-:-:S04]  /*de50*/  SEL R15, R8, R15, !P5 ;  /* 0x0000000f080f7207 */ /* 0x000fc80006800000 */
[----:B------:R-:W-:Y:S02]  /*de60*/  LEA R35, R22, UR19, 0x2 ;  /* 0x0000001316237c11 */ /* 0x000fe4000f8e10ff */
[----:B------:R-:W-:-:S04]  /*de70*/  LEA R6, R15, UR19, 0x2 ;  /* 0x000000130f067c11 */ /* 0x000fc8000f8e10ff */
[----:B------:R-:W5:Y:S04]  /*de80*/  LDL R35, [R35] ;  /* 0x0000000023237983 */ /* 0x000f680000100800 */
[----:B------:R5:W5:Y:S01]  /*de90*/  @!P6 LDL R2, [R6] ;  /* 0x000000000602e983 */ /* 0x000b620000100800 */
[CC--:B------:R-:W-:Y:S01]  /*dea0*/  VIMNMX R8, PT, PT, R36.reuse, R39.reuse, PT ;  /* 0x0000002724087248 */ /* 0x0c0fe20003fe0100 */
[--C-:B-1----:R-:W-:Y:S01]  /*deb0*/  IMAD.MOV.U32 R37, RZ, RZ, R27.reuse ;  /* 0x000000ffff257224 */ /* 0x102fe200078e001b */
[----:B------:R-:W-:Y:S01]  /*dec0*/  ISETP.GE.AND P3, PT, R36, R39, PT ;  /* 0x000000272400720c */ /* 0x000fe20003f66270 */
[----:B------:R-:W-:Y:S02]  /*ded0*/  @!P4 IMAD.MOV.U32 R37, RZ, RZ, R16 ;  /* 0x000000ffff25c224 */ /* 0x000fe400078e0010 */
[----:B------:R-:W-:Y:S01]  /*dee0*/  @!P4 IMAD.MOV.U32 R16, RZ, RZ, R27 ;  /* 0x000000ffff10c224 */ /* 0x000fe200078e001b */
[----:B0-----:R-:W-:-:S04]  /*def0*/  SEL R5, R25, R0, !P3 ;  /* 0x0000000019057207 */ /* 0x001fc80005800000 */
[----:B------:R-:W-:Y:S02]  /*df00*/  LEA R36, R16, UR19, 0x2 ;  /* 0x0000001310247c11 */ /* 0x000fe4000f8e10ff */
[----:B------:R-:W-:-:S04]  /*df10*/  LEA R32, R5, UR19, 0x2 ;  /* 0x0000001305207c11 */ /* 0x000fc8000f8e10ff */
[----:B------:R-:W5:Y:S01]  /*df20*/  LDL R36, [R36] ;  /* 0x0000000024247983 */ /* 0x000f620000100800 */
[----:B--2---:R-:W-:Y:S02]  /*df30*/  ISETP.GE.AND P2, PT, R8, R33, PT ;  /* 0x000000210800720c */ /* 0x004fe40003f46270 */
[----:B---3--:R-:W-:Y:S02]  /*df40*/  VIMNMX R21, PT, PT, R38, R31, PT ;  /* 0x0000001f26157248 */ /* 0x008fe40003fe0100 */
[----:B------:R-:W-:Y:S02]  /*df50*/  ISETP.GE.AND P4, PT, R31, R38, PT ;  /* 0x000000261f00720c */ /* 0x000fe40003f86270 */
[----:B----4-:R-:W-:Y:S02]  /*df60*/  ISETP.GE.AND P1, PT, R21, R10, PT ;  /* 0x0000000a1500720c */ /* 0x010fe40003f26270 */
[----:B------:R-:W-:Y:S02]  /*df70*/  SEL R21, R14, R37, !P4 ;  /* 0x000000250e157207 */ /* 0x000fe40006000000 */
[----:B------:R-:W-:Y:S01]  /*df80*/  MOV R8, R17 ;  /* 0x0000001100087202 */ /* 0x000fe20000000f00 */
[----:B------:R-:W-:Y:S01]  /*df90*/  @!P0 IMAD.MOV.U32 R8, RZ, RZ, R11 ;  /* 0x000000ffff088224 */ /* 0x000fe200078e000b */
[----:B------:R-:W-:Y:S01]  /*dfa0*/  LEA R31, R21, UR19, 0x2 ;  /* 0x00000013151f7c11 */ /* 0x000fe2000f8e10ff */
[----:B------:R-:W-:Y:S01]  /*dfb0*/  @!P0 IMAD.MOV.U32 R11, RZ, RZ, R17 ;  /* 0x000000ffff0b8224 */ /* 0x000fe200078e0011 */
[----:B------:R0:W2:Y:S01]  /*dfc0*/  @!P2 LDL R33, [R32] ;  /* 0x000000002021a983 */ /* 0x0000a20000100800 */
[----:B------:R-:W-:-:S03]  /*dfd0*/  SEL R14, R37, R14, !P4 ;  /* 0x0000000e250e7207 */ /* 0x000fc60006000000 */
[----:B------:R-:W-:Y:S01]  /*dfe0*/  LEA R39, R11, UR19, 0x2 ;  /* 0x000000130b277c11 */ /* 0x000fe2000f8e10ff */
[----:B------:R-:W3:Y:S01]  /*dff0*/  LDL R31, [R31] ;  /* 0x000000001f1f7983 */ /* 0x000ee20000100800 */
[----:B------:R-:W-:-:S04]  /*e000*/  LEA R27, R14, UR19, 0x2 ;  /* 0x000000130e1b7c11 */ /* 0x000fc8000f8e10ff */
[----:B------:R-:W4:Y:S01]  /*e010*/  LDL R39, [R39] ;  /* 0x0000000027277983 */ /* 0x000f220000100800 */
[----:B-----5:R-:W-:-:S03]  /*e020*/  ISETP.GE.AND P0, PT, R4, R9, PT ;  /* 0x000000090400720c */ /* 0x020fc60003f06270 */
[----:B------:R1:W4:Y:S01]  /*e030*/  @!P1 LDL R10, [R27] ;  /* 0x000000001b0a9983 */ /* 0x0003220000100800 */
[----:B------:R-:W-:-:S04]  /*e040*/  SEL R17, R19, R8, !P0 ;  /* 0x0000000813117207 */ /* 0x000fc80004000000 */
[----:B------:R-:W-:-:S06]  /*e050*/  LEA R6, R17, UR19, 0x2 ;  /* 0x0000001311067c11 */ /* 0x000fcc000f8e10ff */
[----:B------:R-:W5:Y:S01]  /*e060*/  LDL R6, [R6] ;  /* 0x0000000006067983 */ /* 0x000f620000100800 */
[----:B------:R-:W-:Y:S01]  /*e070*/  VIMNMX R4, PT, PT, R9, R4, PT ;  /* 0x0000000409047248 */ /* 0x000fe20003fe0100 */
[----:B------:R-:W-:-:S03]  /*e080*/  IMAD.MOV.U32 R37, RZ, RZ, R24 ;  /* 0x000000ffff257224 */ /* 0x000fc600078e0018 */
[----:B------:R-:W-:Y:S01]  /*e090*/  ISETP.GE.AND P5, PT, R4, R3, PT ;  /* 0x000000030400720c */ /* 0x000fe20003fa6270 */
[----:B------:R-:W-:Y:S01]  /*e0a0*/  @!P6 IMAD.MOV.U32 R37, RZ, RZ, R15 ;  /* 0x000000ffff25e224 */ /* 0x000fe200078e000f */
[----:B------:R-:W-:Y:S02]  /*e0b0*/  @!P6 MOV R15, R24 ;  /* 0x00000018000fe202 */ /* 0x000fe40000000f00 */
[----:B------:R-:W-:Y:S02]  /*e0c0*/  SEL R19, R8, R19, !P0 ;  /* 0x0000001308137207 */ /* 0x000fe40004000000 */
[----:B------:R-:W-:Y:S02]  /*e0d0*/  LEA R34, R15, UR19, 0x2 ;  /* 0x000000130f227c11 */ /* 0x000fe4000f8e10ff */
[----:B------:R-:W-:-:S04]  /*e0e0*/  LEA R8, R19, UR19, 0x2 ;  /* 0x0000001313087c11 */ /* 0x000fc8000f8e10ff */
[----:B------:R-:W5:Y:S04]  /*e0f0*/  LDL R34, [R34] ;  /* 0x0000000022227983 */ /* 0x000f680000100800 */
[----:B------:R1:W5:Y:S01]  /*e100*/  @!P5 LDL R3, [R8] ;  /* 0x000000000803d983 */ /* 0x0003620000100800 */
[----:B------:R-:W-:-:S04]  /*e110*/  ISETP.GE.AND P0, PT, R18, R41, PT ;  /* 0x000000291200720c */ /* 0x000fc80003f06270 */
[----:B0-----:R-:W-:-:S04]  /*e120*/  SEL R32, R12, R7, !P0 ;  /* 0x000000070c207207 */ /* 0x001fc80004000000 */
[----:B------:R-:W-:Y:S02]  /*e130*/  LEA R24, R32, UR19, 0x2 ;  /* 0x0000001320187c11 */ /* 0x000fe4000f8e10ff */
[----:B------:R-:W-:-:S04]  /*e140*/  ISETP.GE.AND P4, PT, R2, R35, PT ;  /* 0x000000230200720c */ /* 0x000fc80003f86270 */
[----:B------:R-:W5:Y:S01]  /*e150*/  LDL R24, [R24] ;  /* 0x0000000018187983 */ /* 0x000f620000100800 */
[----:B-1----:R-:W-:-:S04]  /*e160*/  SEL R27, R22, R37, !P4 ;  /* 0x00000025161b7207 */ /* 0x002fc80006000000 */
[----:B------:R-:W-:-:S06]  /*e170*/  LEA R4, R27, UR19, 0x2 ;  /* 0x000000131b047c11 */ /* 0x000fcc000f8e10ff */
[----:B------:R-:W5:Y:S01]  /*e180*/  LDL R4, [R4] ;  /* 0x0000000004047983 */ /* 0x000f620000100800 */
[--C-:B------:R-:W-:Y:S01]  /*e190*/  IMAD.MOV.U32 R41, RZ, RZ, R26.reuse ;  /* 0x000000ffff297224 */ /* 0x100fe200078e001a */
[----:B------:R-:W-:Y:S01]  /*e1a0*/  SEL R8, R0, R25, !P3 ;  /* 0x0000001900087207 */ /* 0x000fe20005800000 */
[----:B------:R-:W-:Y:S02]  /*e1b0*/  @!P2 IMAD.MOV.U32 R41, RZ, RZ, R5 ;  /* 0x000000ffff29a224 */ /* 0x000fe400078e0005 */
[----:B------:R-:W-:Y:S01]  /*e1c0*/  @!P2 IMAD.MOV.U32 R5, RZ, RZ, R26 ;  /* 0x000000ffff05a224 */ /* 0x000fe200078e001a */
[----:B------:R-:W-:Y:S01]  /*e1d0*/  LEA R26, R8, UR19, 0x2 ;  /* 0x00000013081a7c11 */ /* 0x000fe2000f8e10ff */
[--C-:B------:R-:W-:Y:S01]  /*e1e0*/  IMAD.MOV.U32 R0, RZ, RZ, R20.reuse ;  /* 0x000000ffff007224 */ /* 0x100fe200078e0014 */
[----:B------:R-:W-:Y:S01]  /*e1f0*/  @!P1 MOV R0, R14 ;  /* 0x0000000e00009202 */ /* 0x000fe20000000f00 */
[----:B------:R-:W-:-:S03]  /*e200*/  @!P1 IMAD.MOV.U32 R14, RZ, RZ, R20 ;  /* 0x000000ffff0e9224 */ /* 0x000fc600078e0014 */
[----:B------:R-:W5:Y:S01]  /*e210*/  LDL R26, [R26] ;  /* 0x000000001a1a7983 */ /* 0x000f620000100800 */
[----:B------:R-:W-:Y:S02]  /*e220*/  IMAD.MOV.U32 R38, RZ, RZ, R13 ;  /* 0x000000ffff267224 */ /* 0x000fe400078e000d */
[----:B------:R-:W-:Y:S02]  /*e230*/  @!P5 IMAD.MOV.U32 R38, RZ, RZ, R19 ;  /* 0x000000ffff26d224 */ /* 0x000fe400078e0013 */
[----:B------:R-:W-:Y:S01]  /*e240*/  @!P5 IMAD.MOV.U32 R19, RZ, RZ, R13 ;  /* 0x000000ffff13d224 */ /* 0x000fe200078e000d */
[----:B------:R-:W-:Y:S02]  /*e250*/  VIMNMX R35, PT, PT, R35, R2, PT ;  /* 0x0000000223237248 */ /* 0x000fe40003fe0100 */
[----:B------:R-:W-:Y:S02]  /*e260*/  SEL R12, R7, R12, !P0 ;  /* 0x0000000c070c7207 */ /* 0x000fe40004000000 */
[----:B------:R-:W-:-:S04]  /*e270*/  SEL R22, R37, R22, !P4 ;  /* 0x0000001625167207 */ /* 0x000fc80006000000 */
[----:B------:R-:W-:Y:S02]  /*e280*/  LEA R2, R22, UR19, 0x2 ;  /* 0x0000001316027c11 */ /* 0x000fe4000f8e10ff */
[----:B--2---:R-:W-:Y:S02]  /*e290*/  ISETP.GE.AND P3, PT, R33, R36, PT ;  /* 0x000000242100720c */ /* 0x004fe40003f66270 */
[----:B------:R-:W-:Y:S02]  /*e2a0*/  VIMNMX R36, PT, PT, R36, R33, PT ;  /* 0x0000002124247248 */ /* 0x000fe40003fe0100 */
[----:B------:R-:W-:Y:S02]  /*e2b0*/  SEL R9, R41, R16, !P3 ;  /* 0x0000001029097207 */ /* 0x000fe40005800000 */
[----:B------:R-:W-:Y:S02]  /*e2c0*/  SEL R16, R16, R41, !P3 ;  /* 0x0000002910107207 */ /* 0x000fe40005800000 */
[----:B---3--:R-:W-:-:S02]  /*e2d0*/  ISETP.GE.AND P2, PT, R36, R31, PT ;  /* 0x0000001f2400720c */ /* 0x008fc40003f46270 */
[----:B------:R-:W-:Y:S02]  /*e2e0*/  LEA R41, R5, UR19, 0x2 ;  /* 0x0000001305297c11 */ /* 0x000fe4000f8e10ff */
[----:B------:R-:W-:Y:S02]  /*e2f0*/  LEA R40, R16, UR19, 0x2 ;  /* 0x0000001310287c11 */ /* 0x000fe4000f8e10ff */
[----:B----4-:R-:W-:Y:S02]  /*e300*/  ISETP.GE.AND P1, PT, R10, R39, PT ;  /* 0x000000270a00720c */ /* 0x010fe40003f26270 */
[----:B------:R-:W2:Y:S01]  /*e310*/  LDL R41, [R41] ;  /* 0x0000000029297983 */ /* 0x000ea20000100800 */
[----:B------:R-:W-:Y:S02]  /*e320*/  LEA R36, R14, UR19, 0x2 ;  /* 0x000000130e247c11 */ /* 0x000fe4000f8e10ff */
[----:B------:R-:W-:Y:S01]  /*e330*/  LEA R33, R9, UR19, 0x2 ;  /* 0x0000001309217c11 */ /* 0x000fe2000f8e10ff */
[----:B------:R-:W3:Y:S01]  /*e340*/  LDL R20, [R40] ;  /* 0x0000000028147983 */ /* 0x000ee20000100800 */
[----:B------:R-:W-:-:S03]  /*e350*/  SEL R25, R11, R0, !P1 ;  /* 0x000000000b197207 */ /* 0x000fc60004800000 */
[----:B------:R0:W4:Y:S01]  /*e360*/  @!P2 LDL R31, [R33] ;  /* 0x00000000211fa983 */ /* 0x0001220000100800 */
[----:B------:R-:W-:-:S03]  /*e370*/  LEA R18, R25, UR19, 0x2 ;  /* 0x0000001319127c11 */ /* 0x000fc6000f8e10ff */
[----:B------:R-:W4:Y:S01]  /*e380*/  LDL R36, [R36] ;  /* 0x0000000024247983 */ /* 0x000f220000100800 */
[----:B------:R-:W-:-:S03]  /*e390*/  VIMNMX R39, PT, PT, R39, R10, PT ;  /* 0x0000000a27277248 */ /* 0x000fc60003fe0100 */
[----:B------:R-:W4:Y:S01]  /*e3a0*/  LDL R18, [R18] ;  /* 0x0000000012127983 */ /* 0x000f220000100800 */
[----:B-----5:R-:W-:Y:S02]  /*e3b0*/  ISETP.GE.AND P3, PT, R39, R6, PT ;  /* 0x000000062700720c */ /* 0x020fe40003f66270 */
[----:B------:R-:W-:Y:S02]  /*e3c0*/  SEL R11, R0, R11, !P1 ;  /* 0x0000000b000b7207 */ /* 0x000fe40004800000 */
        /* <DEDUP_REMOVED lines=8> */
[----:B------:R-:W-:Y:S02]  /*e450*/  ISETP.GE.AND P1, PT, R35, R24, PT ;  /* 0x000000182300720c */ /* 0x000fe40003f26270 */
[----:B------:R-:W-:Y:S02]  /*e460*/  VIMNMX R7, PT, PT, R34, R3, PT ;  /* 0x0000000322077248 */ /* 0x000fe40003fe0100 */
[----:B------:R-:W-:Y:S02]  /*e470*/  LEA R3, R12, UR19, 0x2 ;  /* 0x000000130c037c11 */ /* 0x000fe4000f8e10ff */
[----:B0-----:R-:W-:Y:S02]  /*e480*/  MOV R33, R32 ;  /* 0x0000002000217202 */ /* 0x001fe40000000f00 */
[----:B------:R-:W-:Y:S02]  /*e490*/  ISETP.GE.AND P4, PT, R7, R4, PT ;  /* 0x000000040700720c */ /* 0x000fe40003f86270 */
[----:B------:R-:W5:Y:S03]  /*e4a0*/  LDL R3, [R3] ;  /* 0x0000000003037983 */ /* 0x000f660000100800 */
[----:B------:R-:W-:Y:S01]  /*e4b0*/  @!P1 IMAD.MOV.U32 R33, RZ, RZ, R22 ;  /* 0x000000ffff219224 */ /* 0x000fe200078e0016 */
[----:B------:R0:W5:Y:S01]  /*e4c0*/  @!P1 LDL R24, [R2] ;  /* 0x0000000002189983 */ /* 0x0001620000100800 */
[----:B------:R-:W-:Y:S01]  /*e4d0*/  @!P1 IMAD.MOV.U32 R22, RZ, RZ, R32 ;  /* 0x000000ffff169224 */ /* 0x000fe200078e0020 */
[----:B------:R-:W-:-:S04]  /*e4e0*/  SEL R15, R38, R15, !P5 ;  /* 0x0000000f260f7207 */ /* 0x000fc80006800000 */
[----:B------:R-:W-:Y:S02]  /*e4f0*/  LEA R35, R22, UR19, 0x2 ;  /* 0x0000001316237c11 */ /* 0x000fe4000f8e10ff */
[----:B------:R-:W-:-:S04]  /*e500*/  LEA R7, R15, UR19, 0x2 ;  /* 0x000000130f077c11 */ /* 0x000fc8000f8e10ff */
[----:B------:R-:W5:Y:S04]  /*e510*/  LDL R35, [R35] ;  /* 0x0000000023237983 */ /* 0x000f680000100800 */
[----:B------:R1:W5:Y:S01]  /*e520*/  @!P4 LDL R4, [R7] ;  /* 0x000000000704c983 */ /* 0x0003620000100800 */
[----:B------:R-:W-:Y:S02]  /*e530*/  IMAD.MOV.U32 R37, RZ, RZ, R21 ;  /* 0x000000ffff257224 */ /* 0x000fe400078e0015 */
[----:B------:R-:W-:Y:S01]  /*e540*/  @!P2 IMAD.MOV.U32 R37, RZ, RZ, R9 ;  /* 0x000000ffff25a224 */ /* 0x000fe200078e0009 */
[----:B------:R-:W-:Y:S01]  /*e550*/  @!P2 MOV R9, R21 ;  /* 0x000000150009a202 */ /* 0x000fe20000000f00 */
[----:B------:R-:W-:Y:S02]  /*e560*/  IMAD.MOV.U32 R32, RZ, RZ, R17 ;  /* 0x000000ffff207224 */ /* 0x000fe400078e0011 */
[----:B------:R-:W-:Y:S01]  /*e570*/  @!P3 IMAD.MOV.U32 R32, RZ, RZ, R11 ;  /* 0x000000ffff20b224 */ /* 0x000fe200078e000b */
[----:B------:R-:W-:Y:S01]  /*e580*/  LEA R43, R9, UR19, 0x2 ;  /* 0x00000013092b7c11 */ /* 0x000fe2000f8e10ff */
[----:B------:R-:W-:-:S05]  /*e590*/  @!P3 IMAD.MOV.U32 R11, RZ, RZ, R17 ;  /* 0x000000ffff0bb224 */ /* 0x000fca00078e0011 */
[----:B------:R-:W5:Y:S01]  /*e5a0*/  LDL R43, [R43] ;  /* 0x000000002b2b7983 */ /* 0x000f620000100800 */
[CC--:B--2---:R-:W-:Y:S02]  /*e5b0*/  VIMNMX R13, PT, PT, R26.reuse, R41.reuse, PT ;  /* 0x000000291a0d7248 */ /* 0x0c4fe40003fe0100 */
[----:B------:R-:W-:Y:S02]  /*e5c0*/  ISETP.GE.AND P1, PT, R26, R41, PT ;  /* 0x000000291a00720c */ /* 0x000fe40003f26270 */
[----:B---3--:R-:W-:Y:S02]  /*e5d0*/  ISETP.GE.AND P0, PT, R13, R20, PT ;  /* 0x000000140d00720c */ /* 0x008fe40003f06270 */
[----:B0-----:R-:W-:Y:S02]  /*e5e0*/  SEL R2, R8, R5, !P1 ;  /* 0x0000000508027207 */ /* 0x001fe40004800000 */
[----:B----4-:R-:W-:Y:S02]  /*e5f0*/  ISETP.GE.AND P5, PT, R31, R36, PT ;  /* 0x000000241f00720c */ /* 0x010fe40003fa6270 */
[----:B------:R-:W-:-:S02]  /*e600*/  VIMNMX R31, PT, PT, R36, R31, PT ;  /* 0x0000001f241f7248 */ /* 0x000fc40003fe0100 */
[----:B------:R-:W-:Y:S02]  /*e610*/  SEL R13, R14, R37, !P5 ;  /* 0x000000250e0d7207 */ /* 0x000fe40006800000 */
[----:B------:R-:W-:Y:S02]  /*e620*/  ISETP.GE.AND P2, PT, R31, R18, PT ;  /* 0x000000121f00720c */ /* 0x000fe40003f46270 */
[----:B-1----:R-:W-:Y:S02]  /*e630*/  LEA R7, R2, UR19, 0x2 ;  /* 0x0000001302077c11 */ /* 0x002fe4000f8e10ff */
[----:B------:R-:W-:Y:S02]  /*e640*/  LEA R26, R13, UR19, 0x2 ;  /* 0x000000130d1a7c11 */ /* 0x000fe4000f8e10ff */
[----:B------:R-:W-:Y:S01]  /*e650*/  SEL R14, R37, R14, !P5 ;  /* 0x0000000e250e7207 */ /* 0x000fe20006800000 */
[----:B------:R0:W2:Y:S01]  /*e660*/  @!P0 LDL R20, [R7] ;  /* 0x0000000007148983 */ /* 0x0000a20000100800 */
[----:B------:R-:W-:-:S02]  /*e670*/  LEA R41, R11, UR19, 0x2 ;  /* 0x000000130b297c11 */ /* 0x000fc4000f8e10ff */
[----:B------:R-:W-:Y:S01]  /*e680*/  LEA R17, R14, UR19, 0x2 ;  /* 0x000000130e117c11 */ /* 0x000fe2000f8e10ff */
[----:B------:R-:W3:Y:S01]  /*e690*/  LDL R26, [R26] ;  /* 0x000000001a1a7983 */ /* 0x000ee20000100800 */
[----:B-----5:R-:W-:-:S03]  /*e6a0*/  ISETP.GE.AND P3, PT, R6, R39, PT ;  /* 0x000000270600720c */ /* 0x020fc60003f66270 */
[----:B------:R1:W4:Y:S04]  /*e6b0*/  @!P2 LDL R18, [R17] ;  /* 0x000000001112a983 */ /* 0x0003280000100800 */
[----:B------:R-:W4:Y:S01]  /*e6c0*/  LDL R41, [R41] ;  /* 0x0000000029297983 */ /* 0x000f220000100800 */
[----:B------:R-:W-:-:S04]  /*e6d0*/  SEL R31, R19, R32, !P3 ;  /* 0x00000020131f7207 */ /* 0x000fc80005800000 */
[----:B0-----:R-:W-:-:S06]  /*e6e0*/  LEA R7, R31, UR19, 0x2 ;  /* 0x000000131f077c11 */ /* 0x001fcc000f8e10ff */
[----:B------:R-:W5:Y:S01]  /*e6f0*/  LDL R7, [R7] ;  /* 0x0000000007077983 */ /* 0x000f620000100800 */
[----:B------:R-:W-:Y:S01]  /*e700*/  VIMNMX R39, PT, PT, R39, R6, PT ;  /* 0x0000000627277248 */ /* 0x000fe20003fe0100 */
[--C-:B------:R-:W-:Y:S01]  /*e710*/  IMAD.MOV.U32 R37, RZ, RZ, R27.reuse ;  /* 0x000000ffff257224 */ /* 0x100fe200078e001b */
[----:B------:R-:W-:Y:S02]  /*e720*/  @!P4 MOV R37, R15 ;  /* 0x0000000f0025c202 */ /* 0x000fe40000000f00 */
        /* <DEDUP_REMOVED lines=15> */
[----:B------:R-:W-:Y:S02]  /*e820*/  IMAD.MOV.U32 R34, RZ, RZ, R25 ;  /* 0x000000ffff227224 */ /* 0x000fe400078e0019 */
[----:B------:R-:W-:Y:S02]  /*e830*/  IMAD.MOV.U32 R24, RZ, RZ, R16 ;  /* 0x000000ffff187224 */ /* 0x000fe400078e0010 */
[----:B------:R-:W-:Y:S01]  /*e840*/  @!P2 IMAD.MOV.U32 R34, RZ, RZ, R14 ;  /* 0x000000ffff22a224 */ /* 0x000fe200078e000e */
[----:B------:R-:W-:Y:S01]  /*e850*/  @!P2 MOV R14, R25 ;  /* 0x00000019000ea202 */ /* 0x000fe20000000f00 */
[----:B------:R-:W-:Y:S01]  /*e860*/  @!P0 IMAD.MOV.U32 R24, RZ, RZ, R2 ;  /* 0x000000ffff188224 */ /* 0x000fe200078e0002 */
[----:B------:R-:W-:Y:S01]  /*e870*/  SEL R25, R5, R8, !P1 ;  /* 0x0000000805197207 */ /* 0x000fe20004800000 */
[----:B------:R-:W-:-:S03]  /*e880*/  @!P0 IMAD.MOV.U32 R2, RZ, RZ, R16 ;  /* 0x000000ffff028224 */ /* 0x000fc600078e0010 */
[----:B------:R-:W-:Y:S01]  /*e890*/  LEA R8, R25, UR19, 0x2 ;  /* 0x0000001319087c11 */ /* 0x000fe2000f8e10ff */
[----:B------:R-:W-:Y:S02]  /*e8a0*/  IMAD.MOV.U32 R36, RZ, RZ, R10 ;  /* 0x000000ffff247224 */ /* 0x000fe400078e000a */
[----:B------:R-:W-:-:S03]  /*e8b0*/  @!P5 IMAD.MOV.U32 R36, RZ, RZ, R19 ;  /* 0x000000ffff24d224 */ /* 0x000fc600078e0013 */
[----:B------:R-:W5:Y:S01]  /*e8c0*/  LDL R8, [R8] ;  /* 0x0000000008087983 */ /* 0x000f620000100800 */
[----:B------:R-:W-:Y:S02]  /*e8d0*/  @!P5 MOV R19, R10 ;  /* 0x0000000a0013d202 */ /* 0x000fe40000000f00 */
[----:B------:R-:W-:Y:S02]  /*e8e0*/  VIMNMX R4, PT, PT, R35, R4, PT ;  /* 0x0000000423047248 */ /* 0x000fe40003fe0100 */
[----:B------:R-:W-:Y:S02]  /*e8f0*/  SEL R12, R33, R12, !P3 ;  /* 0x0000000c210c7207 */ /* 0x000fe40005800000 */
[----:B------:R-:W-:Y:S02]  /*e900*/  SEL R22, R37, R22, !P4 ;  /* 0x0000001625167207 */ /* 0x000fe40006000000 */
[----:B--2---:R-:W-:Y:S02]  /*e910*/  VIMNMX R39, PT, PT, R43, R20, PT ;  /* 0x000000142b277248 */ /* 0x004fe40003fe0100 */
[----:B------:R-:W-:-:S02]  /*e920*/  ISETP.GE.AND P6, PT, R20, R43, PT ;  /* 0x0000002b1400720c */ /* 0x000fc40003fc6270 */
[----:B---3--:R-:W-:Y:S02]  /*e930*/  ISETP.GE.AND P2, PT, R39, R26, PT ;  /* 0x0000001a2700720c */ /* 0x008fe40003f46270 */
[----:B0-----:R-:W-:Y:S02]  /*e940*/  SEL R6, R24, R9, !P6 ;  /* 0x0000000918067207 */ /* 0x001fe40007000000 */
[----:B------:R-:W-:Y:S02]  /*e950*/  LEA R39, R14, UR19, 0x2 ;  /* 0x000000130e277c11 */ /* 0x000fe4000f8e10ff */
[----:B----4-:R-:W-:Y:S02]  /*e960*/  ISETP.GE.AND P1, PT, R18, R41, PT ;  /* 0x000000291200720c */ /* 0x010fe40003f26270 */
[----:B------:R-:W-:Y:S02]  /*e970*/  LEA R5, R6, UR19, 0x2 ;  /* 0x0000001306057c11 */ /* 0x000fe4000f8e10ff */
[----:B------:R-:W2:Y:S01]  /*e980*/  LDL R39, [R39] ;  /* 0x0000000027277983 */ /* 0x000ea20000100800 */
[----:B------:R-:W-:-:S02]  /*e990*/  SEL R16, R11, R34, !P1 ;  /* 0x000000220b107207 */ /* 0x000fc40004800000 */
[----:B------:R-:W-:Y:S01]  /*e9a0*/  SEL R20, R9, R24, !P6 ;  /* 0x0000001809147207 */ /* 0x000fe20007000000 */
[----:B------:R-:W2:Y:S01]  /*e9b0*/  @!P2 LDL R26, [R5] ;  /* 0x00000000051aa983 */ /* 0x000ea20000100800 */
[----:B------:R-:W-:Y:S02]  /*e9c0*/  LEA R24, R16, UR19, 0x2 ;  /* 0x0000001310187c11 */ /* 0x000fe4000f8e10ff */
[----:B------:R-:W-:Y:S02]  /*e9d0*/  LEA R9, R2, UR19, 0x2 ;  /* 0x0000001302097c11 */ /* 0x000fe4000f8e10ff */
[----:B------:R-:W-:Y:S02]  /*e9e0*/  VIMNMX R18, PT, PT, R41, R18, PT ;  /* 0x0000001229127248 */ /* 0x000fe40003fe0100 */
[----:B------:R-:W3:Y:S01]  /*e9f0*/  LDL R24, [R24] ;  /* 0x0000000018187983 */ /* 0x000ee20000100800 */
[----:B------:R-:W-:Y:S02]  /*ea00*/  LEA R40, R20, UR19, 0x2 ;  /* 0x0000001314287c11 */ /* 0x000fe4000f8e10ff */
[----:B-----5:R-:W-:Y:S01]  /*ea10*/  ISETP.GE.AND P0, PT, R18, R7, PT ;  /* 0x000000071200720c */ /* 0x020fe20003f06270 */
[----:B------:R0:W4:Y:S01]  /*ea20*/  LDL R41, [R9] ;  /* 0x0000000009297983 */ /* 0x0001220000100800 */
[----:B------:R-:W-:-:S03]  /*ea30*/  SEL R11, R34, R11, !P1 ;  /* 0x0000000b220b7207 */ /* 0x000fc60004800000 */
[----:B------:R-:W5:Y:S01]  /*ea40*/  LDL R18, [R40] ;  /* 0x0000000028127983 */ /* 0x000f620000100800 */
[----:B------:R-:W-:Y:S02]  /*ea50*/  LEA R34, R19, UR19, 0x2 ;  /* 0x0000001313227c11 */ /* 0x000fe4000f8e10ff */
[----:B------:R-:W-:-:S04]  /*ea60*/  LEA R38, R11, UR19, 0x2 ;  /* 0x000000130b267c11 */ /* 0x000fc8000f8e10ff */
[----:B------:R-:W5:Y:S04]  /*ea70*/  LDL R34, [R34] ;  /* 0x0000000022227983 */ /* 0x000f680000100800 */
[----:B------:R-:W5:Y:S01]  /*ea80*/  @!P0 LDL R7, [R38] ;  /* 0x0000000026078983 */ /* 0x000f620000100800 */
[----:B------:R-:W-:-:S04]  /*ea90*/  ISETP.GE.AND P6, PT, R0, R27, PT ;  /* 0x0000001b0000720c */ /* 0x000fc80003fc6270 */
[----:B0-----:R-:W-:-:S04]  /*eaa0*/  SEL R9, R15, R36, !P6 ;  /* 0x000000240f097207 */ /* 0x001fc80007000000 */
[----:B------:R-:W-:-:S06]  /*eab0*/  LEA R5, R9, UR19, 0x2 ;  /* 0x0000001309057c11 */ /* 0x000fcc000f8e10ff */
[----:B------:R-:W5:Y:S01]  /*eac0*/  LDL R5, [R5] ;  /* 0x0000000005057983 */ /* 0x000f620000100800 */
[----:B------:R-:W-:Y:S02]  /*ead0*/  ISETP.GE.AND P5, PT, R4, R17, PT ;  /* 0x000000110400720c */ /* 0x000fe40003fa6270 */
[----:B------:R-:W-:Y:S02]  /*eae0*/  VIMNMX R10, PT, PT, R27, R0, PT ;  /* 0x000000001b0a7248 */ /* 0x000fe40003fe0100 */
[----:B------:R-:W-:Y:S02]  /*eaf0*/  LEA R4, R12, UR19, 0x2 ;  /* 0x000000130c047c11 */ /* 0x000fe4000f8e10ff */
[----:B------:R-:W-:Y:S01]  /*eb00*/  LEA R0, R22, UR19, 0x2 ;  /* 0x0000001316007c11 */ /* 0x000fe2000f8e10ff */
[----:B------:R-:W-:Y:S01]  /*eb10*/  IMAD.MOV.U32 R27, RZ, RZ, R32 ;  /* 0x000000ffff1b7224 */ /* 0x000fe200078e0020 */
        /* <DEDUP_REMOVED lines=10> */
[----:B------:R-:W-:Y:S01]  /*ebc0*/  MOV R36, R31 ;  /* 0x0000001f00247202 */ /* 0x000fe20000000f00 */
[----:B------:R-:W-:Y:S02]  /*ebd0*/  @!P0 IMAD.MOV.U32 R36, RZ, RZ, R11 ;  /* 0x000000ffff248224 */ /* 0x000fe400078e000b */
[----:B------:R-:W-:Y:S02]  /*ebe0*/  @!P0 IMAD.MOV.U32 R11, RZ, RZ, R31 ;  /* 0x000000ffff0b8224 */ /* 0x000fe400078e001f */
[----:B------:R-:W-:-:S02]  /*ebf0*/  IMAD.MOV.U32 R33, RZ, RZ, R13 ;  /* 0x000000ffff217224 */ /* 0x000fc400078e000d */
[----:B------:R-:W-:Y:S02]  /*ec00*/  @!P2 IMAD.MOV.U32 R33, RZ, RZ, R6 ;  /* 0x000000ffff21a224 */ /* 0x000fe400078e0006 */
[----:B------:R-:W-:Y:S01]  /*ec10*/  @!P2 IMAD.MOV.U32 R6, RZ, RZ, R13 ;  /* 0x000000ffff06a224 */ /* 0x000fe200078e000d */
[----:B--2---:R-:W-:-:S04]  /*ec20*/  VIMNMX R35, PT, PT, R39, R26, PT ;  /* 0x0000001a27237248 */ /* 0x004fc80003fe0100 */
[----:B---3--:R-:W-:Y:S02]  /*ec30*/  ISETP.GE.AND P4, PT, R35, R24, PT ;  /* 0x000000182300720c */ /* 0x008fe40003f86270 */
[CC--:B----4-:R-:W-:Y:S02]  /*ec40*/  VIMNMX R35, PT, PT, R8.reuse, R41.reuse, PT ;  /* 0x0000002908237248 */ /* 0x0d0fe40003fe0100 */
[----:B------:R-:W-:Y:S02]  /*ec50*/  ISETP.GE.AND P5, PT, R8, R41, PT ;  /* 0x000000290800720c */ /* 0x000fe40003fa6270 */
[----:B-----5:R-:W-:Y:S02]  /*ec60*/  ISETP.GE.AND P0, PT, R35, R18, PT ;  /* 0x000000122300720c */ /* 0x020fe40003f06270 */
[----:B------:R-:W-:Y:S02]  /*ec70*/  ISETP.GE.AND P3, PT, R26, R39, PT ;  /* 0x000000271a00720c */ /* 0x000fe40003f66270 */
[----:B0-----:R-:W-:-:S02]  /*ec80*/  SEL R0, R25, R2, !P5 ;  /* 0x0000000219007207 */ /* 0x001fc40006800000 */
[----:B-1----:R-:W-:Y:S02]  /*ec90*/  SEL R10, R33, R14, !P3 ;  /* 0x0000000e210a7207 */ /* 0x002fe40005800000 */
[----:B------:R-:W-:Y:S02]  /*eca0*/  SEL R31, R14, R33, !P3 ;  /* 0x000000210e1f7207 */ /* 0x000fe40005800000 */
[----:B------:R-:W-:Y:S02]  /*ecb0*/  LEA R33, R6, UR19, 0x2 ;  /* 0x0000001306217c11 */ /* 0x000fe4000f8e10ff */
[----:B------:R-:W-:Y:S02]  /*ecc0*/  LEA R38, R0, UR19, 0x2 ;  /* 0x0000001300267c11 */ /* 0x000fe4000f8e10ff */
[----:B------:R-:W-:Y:S02]  /*ecd0*/  ISETP.GE.AND P2, PT, R7, R34, PT ;  /* 0x000000220700720c */ /* 0x000fe40003f46270 */
[----:B------:R-:W-:Y:S01]  /*ece0*/  LEA R26, R31, UR19, 0x2 ;  /* 0x000000131f1a7c11 */ /* 0x000fe2000f8e10ff */
[----:B------:R-:W2:Y:S01]  /*ecf0*/  @!P0 LDL R18, [R38] ;  /* 0x0000000026128983 */ /* 0x000ea20000100800 */
[----:B------:R-:W-:-:S02]  /*ed00*/  LEA R35, R10, UR19, 0x2 ;  /* 0x000000130a237c11 */ /* 0x000fc4000f8e10ff */
[----:B------:R-:W-:Y:S01]  /*ed10*/  LEA R14, R11, UR19, 0x2 ;  /* 0x000000130b0e7c11 */ /* 0x000fe2000f8e10ff */
[----:B------:R-:W2:Y:S01]  /*ed20*/  LDL R33, [R33] ;  /* 0x0000000021217983 */ /* 0x000ea20000100800 */
[----:B------:R-:W-:-:S03]  /*ed30*/  SEL R13, R19, R36, !P2 ;  /* 0x00000024130d7207 */ /* 0x000fc60005000000 */
[----:B------:R-:W3:Y:S01]  /*ed40*/  LDL R26, [R26] ;  /* 0x000000001a1a7983 */ /* 0x000ee20000100800 */
[----:B------:R-:W-:-:S03]  /*ed50*/  LEA R8, R13, UR19, 0x2 ;  /* 0x000000130d087c11 */ /* 0x000fc6000f8e10ff */
[----:B------:R0:W4:Y:S04]  /*ed60*/  @!P4 LDL R24, [R35] ;  /* 0x000000002318c983 */ /* 0x0001280000100800 */
[----:B------:R1:W4:Y:S04]  /*ed70*/  LDL R37, [R14] ;  /* 0x000000000e257983 */ /* 0x0003280000100800 */
[----:B------:R-:W5:Y:S01]  /*ed80*/  LDL R8, [R8] ;  /* 0x0000000008087983 */ /* 0x000f620000100800 */
[----:B------:R-:W-:Y:S02]  /*ed90*/  VIMNMX R34, PT, PT, R34, R7, PT ;  /* 0x0000000722227248 */ /* 0x000fe40003fe0100 */
[----:B0-----:R-:W-:Y:S01]  /*eda0*/  MOV R35, R21 ;  /* 0x0000001500237202 */ /* 0x001fe20000000f00 */
        /* <DEDUP_REMOVED lines=13> */
[----:B-1----:R-:W-:-:S04]  /*ee80*/  SEL R14, R22, R35, !P2 ;  /* 0x00000023160e7207 */ /* 0x002fc80005000000 */
[----:B------:R-:W-:-:S06]  /*ee90*/  LEA R4, R14, UR19, 0x2 ;  /* 0x000000130e047c11 */ /* 0x000fcc000f8e10ff */
[----:B------:R-:W5:Y:S01]  /*eea0*/  LDL R4, [R4] ;  /* 0x0000000004047983 */ /* 0x000f620000100800 */
[----:B------:R-:W-:Y:S02]  /*eeb0*/  IMAD.MOV.U32 R17, RZ, RZ, R20 ;  /* 0x000000ffff117224 */ /* 0x000fe400078e0014 */
[----:B------:R-:W-:Y:S01]  /*eec0*/  @!P0 IMAD.MOV.U32 R17, RZ, RZ, R0 ;  /* 0x000000ffff118224 */ /* 0x000fe200078e0000 */
[----:B------:R-:W-:Y:S01]  /*eed0*/  SEL R25, R2, R25, !P5 ;  /* 0x0000001902197207 */ /* 0x000fe20006800000 */
[----:B------:R-:W-:Y:S02]  /*eee0*/  @!P0 IMAD.MOV.U32 R0, RZ, RZ, R20 ;  /* 0x000000ffff008224 */ /* 0x000fe400078e0014 */
[----:B------:R-:W-:Y:S01]  /*eef0*/  IMAD.MOV.U32 R40, RZ, RZ, R16 ;  /* 0x000000ffff287224 */ /* 0x000fe200078e0010 */
[----:B------:R-:W-:Y:S01]  /*ef00*/  LEA R39, R25, UR19, 0x2 ;  /* 0x0000001319277c11 */ /* 0x000fe2000f8e10ff */
[----:B------:R-:W-:Y:S01]  /*ef10*/  @!P4 IMAD.MOV.U32 R40, RZ, RZ, R10 ;  /* 0x000000ffff28c224 */ /* 0x000fe200078e000a */
[----:B------:R-:W-:-:S02]  /*ef20*/  @!P4 MOV R10, R16 ;  /* 0x00000010000ac202 */ /* 0x000fc40000000f00 */
[----:B------:R-:W-:Y:S02]  /*ef30*/  LEA R2, R0, UR19, 0x2 ;  /* 0x0000001300027c11 */ /* 0x000fe4000f8e10ff */
[----:B------:R-:W5:Y:S04]  /*ef40*/  LDL R39, [R39] ;  /* 0x0000000027277983 */ /* 0x000f680000100800 */
[----:B------:R-:W5:Y:S01]  /*ef50*/  LDL R2, [R2] ;  /* 0x0000000002027983 */ /* 0x000f620000100800 */
[----:B------:R-:W-:Y:S02]  /*ef60*/  VIMNMX R32, PT, PT, R32, R3, PT ;  /* 0x0000000320207248 */ /* 0x000fe40003fe0100 */
[----:B------:R-:W-:Y:S02]  /*ef70*/  SEL R12, R27, R12, !P1 ;  /* 0x0000000c1b0c7207 */ /* 0x000fe40004800000 */
[----:B------:R-:W-:-:S04]  /*ef80*/  SEL R22, R35, R22, !P2 ;  /* 0x0000001623167207 */ /* 0x000fc80005000000 */
[----:B------:R-:W-:Y:S01]  /*ef90*/  LEA R3, R22, UR19, 0x2 ;  /* 0x0000001316037c11 */ /* 0x000fe2000f8e10ff */
[----:B------:R-:W-:Y:S01]  /*efa0*/  IMAD.MOV.U32 R35, RZ, RZ, R36 ;  /* 0x000000ffff237224 */ /* 0x000fe200078e0024 */
[----:B--2---:R-:W-:Y:S02]  /*efb0*/  VIMNMX R21, PT, PT, R33, R18, PT ;  /* 0x0000001221157248 */ /* 0x004fe40003fe0100 */
[----:B------:R-:W-:Y:S02]  /*efc0*/  ISETP.GE.AND P6, PT, R18, R33, PT ;  /* 0x000000211200720c */ /* 0x000fe40003fc6270 */
[----:B---3--:R-:W-:Y:S02]  /*efd0*/  ISETP.GE.AND P5, PT, R21, R26, PT ;  /* 0x0000001a1500720c */ /* 0x008fe40003fa6270 */
[----:B------:R-:W-:Y:S02]  /*efe0*/  SEL R33, R6, R17, !P6 ;  /* 0x0000001106217207 */ /* 0x000fe40007000000 */
[----:B------:R-:W-:-:S02]  /*eff0*/  SEL R18, R17, R6, !P6 ;  /* 0x0000000611127207 */ /* 0x000fc40007000000 */
[----:B----4-:R-:W-:Y:S02]  /*f000*/  ISETP.GE.AND P4, PT, R24, R37, PT ;  /* 0x000000251800720c */ /* 0x010fe40003f86270 */
[----:B------:R-:W-:Y:S02]  /*f010*/  VIMNMX R37, PT, PT, R37, R24, PT ;  /* 0x0000001825257248 */ /* 0x000fe40003fe0100 */
[----:B------:R-:W-:Y:S02]  /*f020*/  LEA R21, R33, UR19, 0x2 ;  /* 0x0000001321157c11 */ /* 0x000fe4000f8e10ff */
[----:B-----5:R-:W-:Y:S02]  /*f030*/  ISETP.GE.AND P0, PT, R37, R8, PT ;  /* 0x000000082500720c */ /* 0x020fe40003f06270 */
[----:B------:R-:W-:Y:S02]  /*f040*/  LEA R37, R10, UR19, 0x2 ;  /* 0x000000130a257c11 */ /* 0x000fe4000f8e10ff */
[----:B------:R-:W-:Y:S01]  /*f050*/  LEA R6, R18, UR19, 0x2 ;  /* 0x0000001312067c11 */ /* 0x000fe2000f8e10ff */
[----:B------:R-:W2:Y:S01]  /*f060*/  LDL R21, [R21] ;  /* 0x0000000015157983 */ /* 0x000ea20000100800 */
[----:B------:R-:W-:Y:S01]  /*f070*/  SEL R34, R11, R40, !P4 ;  /* 0x000000280b227207 */ /* 0x000fe20006000000 */
[--C-:B------:R-:W-:Y:S01]  /*f080*/  IMAD.MOV.U32 R24, RZ, RZ, R9.reuse ;  /* 0x000000ffff187224 */ /* 0x100fe200078e0009 */
[----:B------:R-:W-:Y:S01]  /*f090*/  @!P3 MOV R24, R19 ;  /* 0x000000130018b202 */ /* 0x000fe20000000f00 */
[----:B------:R0:W3:Y:S01]  /*f0a0*/  @!P5 LDL R26, [R6] ;  /* 0x00000000061ad983 */ /* 0x0000e20000100800 */
[----:B------:R-:W-:Y:S01]  /*f0b0*/  LEA R20, R34, UR19, 0x2 ;  /* 0x0000001322147c11 */ /* 0x000fe2000f8e10ff */
[----:B------:R-:W-:-:S02]  /*f0c0*/  @!P3 IMAD.MOV.U32 R19, RZ, RZ, R9 ;  /* 0x000000ffff13b224 */ /* 0x000fc400078e0009 */
[----:B------:R-:W3:Y:S01]  /*f0d0*/  LDL R37, [R37] ;  /* 0x0000000025257983 */ /* 0x000ee20000100800 */
[----:B------:R-:W-:Y:S02]  /*f0e0*/  SEL R16, R40, R11, !P4 ;  /* 0x0000000b28107207 */ /* 0x000fe40006000000 */
[----:B------:R-:W-:Y:S01]  /*f0f0*/  LEA R9, R19, UR19, 0x2 ;  /* 0x0000001313097c11 */ /* 0x000fe2000f8e10ff */
[----:B------:R-:W4:Y:S01]  /*f100*/  LDL R20, [R20] ;  /* 0x0000000014147983 */ /* 0x000f220000100800 */
[----:B------:R-:W-:-:S04]  /*f110*/  LEA R11, R16, UR19, 0x2 ;  /* 0x00000013100b7c11 */ /* 0x000fc8000f8e10ff */
[----:B------:R-:W5:Y:S01]  /*f120*/  LDL R9, [R9] ;  /* 0x0000000009097983 */ /* 0x000f620000100800 */
[----:B------:R-:W-:-:S03]  /*f130*/  ISETP.GE.AND P6, PT, R5, R38, PT ;  /* 0x000000260500720c */ /* 0x000fc60003fc6270 */
[----:B------:R1:W5:Y:S01]  /*f140*/  @!P0 LDL R8, [R11] ;  /* 0x000000000b088983 */ /* 0x0003620000100800 */
[----:B------:R-:W-:-:S04]  /*f150*/  SEL R17, R15, R24, !P6 ;  /* 0x000000180f117207 */ /* 0x000fc80007000000 */
[----:B0-----:R-:W-:-:S06]  /*f160*/  LEA R6, R17, UR19, 0x2 ;  /* 0x0000001311067c11 */ /* 0x001fcc000f8e10ff */
[----:B------:R-:W5:Y:S01]  /*f170*/  LDL R6, [R6] ;  /* 0x0000000006067983 */ /* 0x000f620000100800 */
[----:B------:R-:W-:Y:S02]  /*f180*/  ISETP.GE.AND P4, PT, R32, R7, PT ;  /* 0x000000072000720c */ /* 0x000fe40003f86270 */
[----:B------:R-:W-:Y:S02]  /*f190*/  LEA R32, R12, UR19, 0x2 ;  /* 0x000000130c207c11 */ /* 0x000fe4000f8e10ff */
[----:B------:R-:W-:-:S04]  /*f1a0*/  VIMNMX R5, PT, PT, R38, R5, PT ;  /* 0x0000000526057248 */ /* 0x000fc80003fe0100 */
[----:B------:R-:W-:Y:S01]  /*f1b0*/  ISETP.GE.AND P3, PT, R5, R4, PT ;  /* 0x000000040500720c */ /* 0x000fe20003f66270 */
[----:B------:R-:W5:Y:S01]  /*f1c0*/  LDL R32, [R32] ;  /* 0x0000000020207983 */ /* 0x000f620000100800 */
[----:B------:R-:W-:-:S03]  /*f1d0*/  SEL R24, R24, R15, !P6 ;  /* 0x0000000f18187207 */ /* 0x000fc60007000000 */
[----:B------:R0:W5:Y:S01]  /*f1e0*/  @!P4 LDL R7, [R3] ;  /* 0x000000000307c983 */ /* 0x0001620000100800 */
[----:B------:R-:W-:Y:S02]  /*f1f0*/  @!P4 IMAD.MOV.U32 R35, RZ, RZ, R22 ;  /* 0x000000ffff23c224 */ /* 0x000fe400078e0016 */
[----:B------:R-:W-:Y:S01]  /*f200*/  @!P4 IMAD.MOV.U32 R22, RZ, RZ, R36 ;  /* 0x000000ffff16c224 */ /* 0x000fe200078e0024 */
[----:B------:R-:W-:-:S04]  /*f210*/  LEA R5, R24, UR19, 0x2 ;  /* 0x0000001318057c11 */ /* 0x000fc8000f8e10ff */
[----:B------:R-:W-:Y:S01]  /*f220*/  LEA R15, R22, UR19, 0x2 ;  /* 0x00000013160f7c11 */ /* 0x000fe2000f8e10ff */
[----:B------:R5:W5:Y:S05]  /*f230*/  @!P3 LDL R4, [R5] ;  /* 0x000000000504b983 */ /* 0x000b6a0000100800 */
[----:B------:R-:W5:Y:S01]  /*f240*/  LDL R15, [R15] ;  /* 0x000000000f0f7983 */ /* 0x000f620000100800 */
[CC--:B------:R-:W-:Y:S02]  /*f250*/  VIMNMX R36, PT, PT, R39.reuse, R2.reuse, PT ;  /* 0x0000000227247248 */ /* 0x0c0fe40003fe0100 */
[----:B------:R-:W-:Y:S02]  /*f260*/  ISETP.GE.AND P1, PT, R39, R2, PT ;  /* 0x000000022700720c */ /* 0x000fe40003f26270 */
[----:B-1----:R-:W-:Y:S01]  /*f270*/  MOV R11, R31 ;  /* 0x0000001f000b7202 */ /* 0x002fe20000000f00 */
[----:B------:R-:W-:Y:S01]  /*f280*/  @!P5 IMAD.MOV.U32 R11, RZ, RZ, R18 ;  /* 0x000000ffff0bd224 */ /* 0x000fe200078e0012 */
[----:B------:R-:W-:Y:S01]  /*f290*/  SEL R2, R25, R0, !P1 ;  /* 0x0000000019027207 */ /* 0x000fe20004800000 */
[----:B------:R-:W-:-:S02]  /*f2a0*/  @!P5 IMAD.MOV.U32 R18, RZ, RZ, R31 ;  /* 0x000000ffff12d224 */ /* 0x000fc400078e001f */
[----:B------:R-:W-:-:S03]  /*f2b0*/  IMAD.MOV.U32 R38, RZ, RZ, R13 ;  /* 0x000000ffff267224 */ /* 0x000fc600078e000d */
[----:B------:R-:W-:Y:S01]  /*f2c0*/  LEA R39, R18, UR19, 0x2 ;  /* 0x0000001312277c11 */ /* 0x000fe2000f8e10ff */
[----:B------:R-:W-:Y:S01]  /*f2d0*/  @!P0 IMAD.MOV.U32 R38, RZ, RZ, R16 ;  /* 0x000000ffff268224 */ /* 0x000fe200078e0010 */
[----:B------:R-:W-:-:S04]  /*f2e0*/  @!P0 MOV R16, R13 ;  /* 0x0000000d00108202 */ /* 0x000fc80000000f00 */
[----:B------:R-:W-:-:S06]  /*f2f0*/  LEA R13, R16, UR19, 0x2 ;  /* 0x00000013100d7c11 */ /* 0x000fcc000f8e10ff */
[----:B------:R-:W5:Y:S01]  /*f300*/  LDL R13, [R13] ;  /* 0x000000000d0d7983 */ /* 0x000f620000100800 */
[----:B--2---:R-:W-:Y:S02]  /*f310*/  ISETP.GE.AND P2, PT, R36, R21, PT ;  /* 0x000000152400720c */ /* 0x004fe40003f46270 */
[----:B---3--:R-:W-:Y:S02]  /*f320*/  ISETP.GE.AND P4, PT, R26, R37, PT ;  /* 0x000000251a00720c */ /* 0x008fe40003f86270 */
[----:B0-----:R-:W-:Y:S02]  /*f330*/  VIMNMX R3, PT, PT, R37, R26, PT ;  /* 0x0000001a25037248 */ /* 0x001fe40003fe0100 */
[----:B------:R-:W-:Y:S02]  /*f340*/  SEL R27, R10, R11, !P4 ;  /* 0x0000000b0a1b7207 */ /* 0x000fe40006000000 */
[----:B----4-:R-:W-:Y:S02]  /*f350*/  ISETP.GE.AND P5, PT, R3, R20, PT ;  /* 0x000000140300720c */ /* 0x010fe40003fa6270 */
[----:B------:R-:W-:-:S02]  /*f360*/  LEA R26, R2, UR19, 0x2 ;  /* 0x00000013021a7c11 */ /* 0x000fc4000f8e10ff */
[----:B------:R-:W-:Y:S02]  /*f370*/  LEA R37, R27, UR19, 0x2 ;  /* 0x000000131b257c11 */ /* 0x000fe4000f8e10ff */
[----:B------:R-:W-:Y:S01]  /*f380*/  SEL R36, R11, R10, !P4 ;  /* 0x0000000a0b247207 */ /* 0x000fe20006000000 */
[----:B------:R-:W2:Y:S01]  /*f390*/  @!P2 LDL R21, [R26] ;  /* 0x000000001a15a983 */ /* 0x000ea20000100800 */
[----:B-----5:R-:W-:-:S03]  /*f3a0*/  ISETP.GE.AND P4, PT, R8, R9, PT ;  /* 0x000000090800720c */ /* 0x020fc60003f86270 */
[----:B------:R0:W2:Y:S01]  /*f3b0*/  LDL R10, [R39] ;  /* 0x00000000270a7983 */ /* 0x0000a20000100800 */
[----:B------:R-:W-:-:S03]  /*f3c0*/  LEA R3, R36, UR19, 0x2 ;  /* 0x0000001324037c11 */ /* 0x000fc6000f8e10ff */
[----:B------:R-:W3:Y:S01]  /*f3d0*/  LDL R37, [R37] ;  /* 0x0000000025257983 */ /* 0x000ee20000100800 */
[----:B------:R-:W-:-:S03]  /*f3e0*/  SEL R31, R19, R38, !P4 ;  /* 0x00000026131f7207 */ /* 0x000fc60006000000 */
[----:B------:R1:W4:Y:S01]  /*f3f0*/  @!P5 LDL R20, [R3] ;  /* 0x000000000314d983 */ /* 0x0003220000100800 */
[----:B------:R-:W-:Y:S02]  /*f400*/  LEA R5, R31, UR19, 0x2 ;  /* 0x000000131f057c11 */ /* 0x000fe4000f8e10ff */
[----:B------:R-:W-:Y:S01]  /*f410*/  VIMNMX R9, PT, PT, R9, R8, PT ;  /* 0x0000000809097248 */ /* 0x000fe20003fe0100 */
[----:B0-----:R-:W-:-:S03]  /*f420*/  IMAD.MOV.U32 R39, RZ, RZ, R14 ;  /* 0x000000ffff277224 */ /* 0x001fc600078e000e */
[----:B------:R-:W5:Y:S01]  /*f430*/  LDL R5, [R5] ;  /* 0x0000000005057983 */ /* 0x000f620000100800 */
[----:B------:R-:W-:Y:S01]  /*f440*/  ISETP.GE.AND P0, PT, R9, R6, PT ;  /* 0x000000060900720c */ /* 0x000fe20003f06270 */
        /* <DEDUP_REMOVED lines=13> */
[----:B-1----:R-:W-:-:S06]  /*f520*/  LEA R3, R32, UR19, 0x2 ;  /* 0x0000001320037c11 */ /* 0x002fcc000f8e10ff */
[----:B------:R-:W5:Y:S01]  /*f530*/  LDL R3, [R3] ;  /* 0x0000000003037983 */ /* 0x000f620000100800 */
[----:B------:R-:W-:Y:S01]  /*f540*/  MOV R43, R33 ;  /* 0x00000021002b7202 */ /* 0x000fe20000000f00 */
[----:B------:R-:W-:Y:S01]  /*f550*/  @!P2 IMAD.MOV.U32 R43, RZ, RZ, R2 ;  /* 0x000000ffff2ba224 */ /* 0x000fe200078e0002 */
[----:B------:R-:W-:Y:S01]  /*f560*/  SEL R11, R0, R25, !P1 ;  /* 0x00000019000b7207 */ /* 0x000fe20004800000 */
[----:B------:R-:W-:Y:S02]  /*f570*/  @!P2 IMAD.MOV.U32 R2, RZ, RZ, R33 ;  /* 0x000000ffff02a224 */ /* 0x000fe400078e0021 */
[----:B------:R-:W-:Y:S02]  /*f580*/  IMAD.MOV.U32 R47, RZ, RZ, R34 ;  /* 0x000000ffff2f7224 */ /* 0x000fe400078e0022 */
[----:B------:R-:W-:Y:S02]  /*f590*/  @!P5 IMAD.MOV.U32 R47, RZ, RZ, R36 ;  /* 0x000000ffff2fd224 */ /* 0x000fe400078e0024 */
[----:B------:R-:W-:Y:S01]  /*f5a0*/  @!P5 IMAD.MOV.U32 R36, RZ, RZ, R34 ;  /* 0x000000ffff24d224 */ /* 0x000fe200078e0022 */
[----:B0-----:R-:W-:-:S04]  /*f5b0*/  LEA R8, R2, UR19, 0x2 ;  /* 0x0000001302087c11 */ /* 0x001fc8000f8e10ff */
[----:B------:R-:W-:Y:S02]  /*f5c0*/  LEA R14, R36, UR19, 0x2 ;  /* 0x00000013240e7c11 */ /* 0x000fe4000f8e10ff */
[----:B------:R-:W5:Y:S01]  /*f5d0*/  LDL R8, [R8] ;  /* 0x0000000008087983 */ /* 0x000f620000100800 */
[----:B------:R-:W-:Y:S01]  /*f5e0*/  MOV R45, R17 ;  /* 0x00000011002d7202 */ /* 0x000fe20000000f00 */
[----:B------:R-:W-:Y:S02]  /*f5f0*/  @!P0 IMAD.MOV.U32 R45, RZ, RZ, R19 ;  /* 0x000000ffff2d8224 */ /* 0x000fe400078e0013 */
[----:B------:R-:W5:Y:S01]  /*f600*/  LDL R14, [R14] ;  /* 0x000000000e0e7983 */ /* 0x000f620000100800 */
[----:B------:R-:W-:Y:S01]  /*f610*/  @!P0 IMAD.MOV.U32 R19, RZ, RZ, R17 ;  /* 0x000000ffff138224 */ /* 0x000fe200078e0011 */
[----:B------:R-:W-:Y:S02]  /*f620*/  VIMNMX R15, PT, PT, R15, R4, PT ;  /* 0x000000040f0f7248 */ /* 0x000fe40003fe0100 */
[----:B--2---:R-:W-:-:S02]  /*f630*/  VIMNMX R0, PT, PT, R10, R21, PT ;  /* 0x000000150a007248 */ /* 0x004fc40003fe0100 */
[----:B------:R-:W-:Y:S02]  /*f640*/  ISETP.GE.AND P1, PT, R21, R10, PT ;  /* 0x0000000a1500720c */ /* 0x000fe40003f26270 */
[----:B---3--:R-:W-:Y:S02]  /*f650*/  ISETP.GE.AND P5, PT, R0, R37, PT ;  /* 0x000000250000720c */ /* 0x008fe40003fa6270 */
[----:B------:R-:W-:Y:S02]  /*f660*/  SEL R9, R43, R18, !P1 ;  /* 0x000000122b097207 */ /* 0x000fe40004800000 */
[----:B------:R-:W-:Y:S02]  /*f670*/  SEL R18, R18, R43, !P1 ;  /* 0x0000002b12127207 */ /* 0x000fe40004800000 */
[----:B------:R-:W-:Y:S02]  /*f680*/  LEA R21, R11, UR19, 0x2 ;  /* 0x000000130b157c11 */ /* 0x000fe4000f8e10ff */
[----:B----4-:R-:W-:-:S02]  /*f690*/  ISETP.GE.AND P1, PT, R20, R13, PT ;  /* 0x0000000d1400720c */ /* 0x010fc40003f26270 */
[----:B------:R-:W-:Y:S01]  /*f6a0*/  LEA R25, R18, UR19, 0x2 ;  /* 0x0000001312197c11 */ /* 0x000fe2000f8e10ff */
[----:B------:R0:W2:Y:S01]  /*f6b0*/  LDL R43, [R21] ;  /* 0x00000000152b7983 */ /* 0x0000a20000100800 */
[----:B------:R-:W-:Y:S02]  /*f6c0*/  VIMNMX R0, PT, PT, R13, R20, PT ;  /* 0x000000140d007248 */ /* 0x000fe40003fe0100 */
[----:B------:R-:W-:Y:S02]  /*f6d0*/  LEA R10, R9, UR19, 0x2 ;  /* 0x00000013090a7c11 */ /* 0x000fe4000f8e10ff */
[----:B------:R-:W-:Y:S01]  /*f6e0*/  SEL R33, R16, R47, !P1 ;  /* 0x0000002f10217207 */ /* 0x000fe20004800000 */
[----:B------:R-:W3:Y:S01]  /*f6f0*/  LDL R25, [R25] ;  /* 0x0000000019197983 */ /* 0x000ee20000100800 */
[----:B-----5:R-:W-:Y:S02]  /*f700*/  ISETP.GE.AND P2, PT, R0, R5, PT ;  /* 0x000000050000720c */ /* 0x020fe40003f46270 */
[----:B0-----:R-:W-:Y:S01]  /*f710*/  LEA R21, R33, UR19, 0x2 ;  /* 0x0000001321157c11 */ /* 0x001fe2000f8e10ff */
[----:B------:R0:W4:Y:S01]  /*f720*/  @!P5 LDL R37, [R10] ;  /* 0x000000000a25d983 */ /* 0x0001220000100800 */
[----:B------:R-:W-:-:S02]  /*f730*/  SEL R13, R47, R16, !P1 ;  /* 0x000000102f0d7207 */ /* 0x000fc40004800000 */
[----:B------:R-:W-:Y:S02]  /*f740*/  LEA R16, R19, UR19, 0x2 ;  /* 0x0000001313107c11 */ /* 0x000fe4000f8e10ff */
[----:B------:R-:W5:Y:S01]  /*f750*/  LDL R21, [R21] ;  /* 0x0000000015157983 */ /* 0x000f620000100800 */
[----:B------:R-:W-:-:S03]  /*f760*/  LEA R17, R13, UR19, 0x2 ;  /* 0x000000130d117c11 */ /* 0x000fc6000f8e10ff */
[----:B------:R-:W5:Y:S01]  /*f770*/  LDL R16, [R16] ;  /* 0x0000000010107983 */ /* 0x000f620000100800 */
[----:B------:R-:W-:-:S03]  /*f780*/  ISETP.GE.AND P1, PT, R6, R41, PT ;  /* 0x000000290600720c */ /* 0x000fc60003f26270 */
[----:B------:R1:W5:Y:S01]  /*f790*/  @!P2 LDL R5, [R17] ;  /* 0x000000001105a983 */ /* 0x0003620000100800 */
[----:B0-----:R-:W-:-:S04]  /*f7a0*/  SEL R10, R24, R45, !P1 ;  /* 0x0000002d180a7207 */ /* 0x001fc80004800000 */
[----:B------:R-:W-:-:S06]  /*f7b0*/  LEA R0, R10, UR19, 0x2 ;  /* 0x000000130a007c11 */ /* 0x000fcc000f8e10ff */
[----:B------:R-:W5:Y:S01]  /*f7c0*/  LDL R0, [R0] ;  /* 0x0000000000007983 */ /* 0x000f620000100800 */
[----:B------:R-:W-:Y:S02]  /*f7d0*/  ISETP.GE.AND P0, PT, R15, R26, PT ;  /* 0x0000001a0f00720c */ /* 0x000fe40003f06270 */
[----:B------:R-:W-:Y:S02]  /*f7e0*/  SEL R20, R35, R12, !P3 ;  /* 0x0000000c23147207 */ /* 0x000fe40005800000 */
[----:B------:R-:W-:Y:S02]  /*f7f0*/  SEL R15, R39, R22, !P4 ;  /* 0x00000016270f7207 */ /* 0x000fe40006000000 */
[----:B-1----:R-:W-:Y:S02]  /*f800*/  LEA R17, R20, UR19, 0x2 ;  /* 0x0000001314117c11 */ /* 0x002fe4000f8e10ff */
[----:B------:R-:W-:Y:S02]  /*f810*/  VIMNMX R6, PT, PT, R41, R6, PT ;  /* 0x0000000629067248 */ /* 0x000fe40003fe0100 */
[----:B------:R-:W-:Y:S01]  /*f820*/  LEA R4, R15, UR19, 0x2 ;  /* 0x000000130f047c11 */ /* 0x000fe2000f8e10ff */
[----:B------:R-:W-:Y:S01]  /*f830*/  IMAD.MOV.U32 R35, RZ, RZ, R7 ;  /* 0x000000ffff237224 */ /* 0x000fe200078e0007 */
[----:B------:R-:W-:Y:S01]  /*f840*/  ISETP.GE.AND P3, PT, R6, R3, PT ;  /* 0x000000030600720c */ /* 0x000fe20003f66270 */
[----:B------:R-:W5:Y:S01]  /*f850*/  LDL R17, [R17] ;  /* 0x0000000011117983 */ /* 0x000f620000100800 */
[----:B------:R-:W-:Y:S01]  /*f860*/  @!P0 IMAD.MOV.U32 R35, RZ, RZ, R15 ;  /* 0x000000ffff238224 */ /* 0x000fe200078e000f */
[----:B------:R-:W-:-:S02]  /*f870*/  @!P0 MOV R15, R7 ;  /* 0x00000007000f8202 */ /* 0x000fc40000000f00 */
[----:B------:R-:W5:Y:S01]  /*f880*/  @!P0 LDL R26, [R4] ;  /* 0x00000000041a8983 */ /* 0x000f620000100800 */
[----:B------:R-:W-:Y:S02]  /*f890*/  SEL R24, R45, R24, !P1 ;  /* 0x000000182d187207 */ /* 0x000fe40004800000 */
[----:B------:R-:W-:Y:S02]  /*f8a0*/  LEA R22, R15, UR19, 0x2 ;  /* 0x000000130f167c11 */ /* 0x000fe4000f8e10ff */
[----:B------:R-:W-:-:S04]  /*f8b0*/  LEA R6, R24, UR19, 0x2 ;  /* 0x0000001318067c11 */ /* 0x000fc8000f8e10ff */
[----:B------:R-:W5:Y:S04]  /*f8c0*/  LDL R22, [R22] ;  /* 0x0000000016167983 */ /* 0x000f680000100800 */
[----:B------:R0:W5:Y:S01]  /*f8d0*/  @!P3 LDL R3, [R6] ;  /* 0x000000000603b983 */ /* 0x0001620000100800 */
[----:B------:R-:W-:Y:S02]  /*f8e0*/  IMAD.MOV.U32 R7, RZ, RZ, R27 ;  /* 0x000000ffff077224 */ /* 0x000fe400078e001b */
[----:B------:R-:W-:Y:S02]  /*f8f0*/  @!P5 IMAD.MOV.U32 R7, RZ, RZ, R9 ;  /* 0x000000ffff07d224 */ /* 0x000fe400078e0009 */
[----:B------:R-:W-:-:S05]  /*f900*/  @!P5 IMAD.MOV.U32 R9, RZ, RZ, R27 ;  /* 0x000000ffff09d224 */ /* 0x000fca00078e001b */
[----:B0-----:R-:W-:-:S06]  /*f910*/  LEA R6, R9, UR19, 0x2 ;  /* 0x0000001309067c11 */ /* 0x001fcc000f8e10ff */
[----:B------:R-:W5:Y:S01]  /*f920*/  LDL R6, [R6] ;  /* 0x0000000006067983 */ /* 0x000f620000100800 */
[CC--:B--2---:R-:W-:Y:S02]  /*f930*/  VIMNMX R12, PT, PT, R43.reuse, R8.reuse, PT ;  /* 0x000000082b0c7248 */ /* 0x0c4fe40003fe0100 */
[----:B------:R-:W-:Y:S02]  /*f940*/  ISETP.GE.AND P6, PT, R43, R8, PT ;  /* 0x000000082b00720c */ /* 0x000fe40003fc6270 */
[----:B---3--:R-:W-:Y:S02]  /*f950*/  ISETP.GE.AND P1, PT, R12, R25, PT ;  /* 0x000000190c00720c */ /* 0x008fe40003f26270 */
[----:B------:R-:W-:Y:S02]  /*f960*/  SEL R4, R11, R2, !P6 ;  /* 0x000000020b047207 */ /* 0x000fe40007000000 */
[----:B----4-:R-:W-:Y:S02]  /*f970*/  ISETP.GE.AND P0, PT, R37, R14, PT ;  /* 0x0000000e2500720c */ /* 0x010fe40003f06270 */
[----:B------:R-:W-:Y:S01]  /*f980*/  VIMNMX R34, PT, PT, R14, R37, PT ;  /* 0x000000250e227248 */ /* 0x000fe20003fe0100 */
[----:B------:R-:W-:Y:S01]  /*f990*/  IMAD.MOV.U32 R12, RZ, RZ, R31 ;  /* 0x000000ffff0c7224 */ /* 0x000fe200078e001f */
[----:B------:R-:W-:-:S02]  /*f9a0*/  SEL R8, R7, R36, !P0 ;  /* 0x0000002407087207 */ /* 0x000fc40004000000 */
[----:B------:R-:W-:Y:S02]  /*f9b0*/  SEL R14, R36, R7, !P0 ;  /* 0x00000007240e7207 */ /* 0x000fe40004000000 */
[----:B-----5:R-:W-:Y:S02]  /*f9c0*/  ISETP.GE.AND P0, PT, R34, R21, PT ;  /* 0x000000152200720c */ /* 0x020fe40003f06270 */
[----:B------:R-:W-:Y:S02]  /*f9d0*/  LEA R38, R4, UR19, 0x2 ;  /* 0x0000001304267c11 */ /* 0x000fe4000f8e10ff */
[----:B------:R-:W-:Y:S01]  /*f9e0*/  @!P2 MOV R12, R13 ;  /* 0x0000000d000ca202 */ /* 0x000fe20000000f00 */
[----:B------:R-:W-:Y:S01]  /*f9f0*/  @!P2 IMAD.MOV.U32 R13, RZ, RZ, R31 ;  /* 0x000000ffff0da224 */ /* 0x000fe200078e001f */
[----:B------:R-:W-:Y:S01]  /*fa00*/  LEA R27, R14, UR19, 0x2 ;  /* 0x000000130e1b7c11 */ /* 0x000fe2000f8e10ff */
[----:B------:R-:W2:Y:S01]  /*fa10*/  @!P1 LDL R25, [R38] ;  /* 0x0000000026199983 */ /* 0x000ea20000100800 */
[----:B------:R-:W-:-:S02]  /*fa20*/  ISETP.GE.AND P4, PT, R5, R16, PT ;  /* 0x000000100500720c */ /* 0x000fc40003f86270 */
        /* <DEDUP_REMOVED lines=8> */
[----:B------:R-:W5:Y:S01]  /*fab0*/  LDL R7, [R7] ;  /* 0x0000000007077983 */ /* 0x000f620000100800 */
[----:B------:R-:W-:Y:S01]  /*fac0*/  ISETP.GE.AND P2, PT, R5, R0, PT ;  /* 0x000000000500720c */ /* 0x000fe20003f46270 */
[----:B------:R-:W-:Y:S02]  /*fad0*/  IMAD.MOV.U32 R34, RZ, RZ, R32 ;  /* 0x000000ffff227224 */ /* 0x000fe400078e0020 */
        /* <DEDUP_REMOVED lines=15> */
[----:B------:R-:W-:Y:S01]  /*fbd0*/  MOV R32, R33 ;  /* 0x0000002100207202 */ /* 0x000fe20000000f00 */
[----:B------:R-:W-:Y:S02]  /*fbe0*/  IMAD.MOV.U32 R38, RZ, RZ, R18 ;  /* 0x000000ffff267224 */ /* 0x000fe400078e0012 */
[----:B------:R-:W-:Y:S01]  /*fbf0*/  @!P0 IMAD.MOV.U32 R32, RZ, RZ, R8 ;  /* 0x000000ffff208224 */ /* 0x000fe200078e0008 */
[----:B------:R-:W-:Y:S01]  /*fc00*/  SEL R11, R2, R11, !P6 ;  /* 0x0000000b020b7207 */ /* 0x000fe20007000000 */
[----:B------:R-:W-:Y:S02]  /*fc10*/  @!P0 IMAD.MOV.U32 R8, RZ, RZ, R33 ;  /* 0x000000ffff088224 */ /* 0x000fe400078e0021 */
[----:B------:R-:W-:Y:S01]  /*fc20*/  @!P1 IMAD.MOV.U32 R38, RZ, RZ, R4 ;  /* 0x000000ffff269224 */ /* 0x000fe200078e0004 */
[----:B------:R-:W-:Y:S02]  /*fc30*/  @!P1 MOV R4, R18 ;  /* 0x0000001200049202 */ /* 0x000fe40000000f00 */
[----:B------:R-:W-:-:S02]  /*fc40*/  LEA R39, R11, UR19, 0x2 ;  /* 0x000000130b277c11 */ /* 0x000fc4000f8e10ff */
[----:B------:R-:W-:Y:S01]  /*fc50*/  LEA R18, R8, UR19, 0x2 ;  /* 0x0000001308127c11 */ /* 0x000fe2000f8e10ff */
[----:B------:R-:W-:-:S03]  /*fc60*/  IMAD.MOV.U32 R41, RZ, RZ, R10 ;  /* 0x000000ffff297224 */ /* 0x000fc600078e000a */
[----:B------:R-:W5:Y:S01]  /*fc70*/  LDL R39, [R39] ;  /* 0x0000000027277983 */ /* 0x000f620000100800 */
[----:B------:R-:W-:Y:S02]  /*fc80*/  @!P2 IMAD.MOV.U32 R41, RZ, RZ, R12 ;  /* 0x000000ffff29a224 */ /* 0x000fe400078e000c */
[----:B------:R-:W-:Y:S01]  /*fc90*/  @!P2 IMAD.MOV.U32 R12, RZ, RZ, R10 ;  /* 0x000000ffff0ca224 */ /* 0x000fe200078e000a */
[----:B------:R-:W5:Y:S01]  /*fca0*/  LDL R18, [R18] ;  /* 0x0000000012127983 */ /* 0x000f620000100800 */
[----:B------:R-:W-:Y:S02]  /*fcb0*/  VIMNMX R3, PT, PT, R22, R3, PT ;  /* 0x0000000316037248 */ /* 0x000fe40003fe0100 */
[----:B------:R-:W-:Y:S02]  /*fcc0*/  SEL R20, R35, R20, !P3 ;  /* 0x0000001423147207 */ /* 0x000fe40005800000 */
[----:B------:R-:W-:Y:S02]  /*fcd0*/  SEL R15, R34, R15, !P4 ;  /* 0x0000000f220f7207 */ /* 0x000fe40006000000 */
[----:B--2---:R-:W-:-:S02]  /*fce0*/  VIMNMX R40, PT, PT, R6, R25, PT ;  /* 0x0000001906287248 */ /* 0x004fc40003fe0100 */
[----:B------:R-:W-:Y:S02]  /*fcf0*/  ISETP.GE.AND P5, PT, R25, R6, PT ;  /* 0x000000061900720c */ /* 0x000fe40003fa6270 */
[----:B---3--:R-:W-:Y:S02]  /*fd00*/  ISETP.GE.AND P0, PT, R40, R27, PT ;  /* 0x0000001b2800720c */ /* 0x008fe40003f06270 */
[----:B------:R-:W-:Y:S02]  /*fd10*/  SEL R6, R38, R9, !P5 ;  /* 0x0000000926067207 */ /* 0x000fe40006800000 */
[----:B----4-:R-:W-:Y:S02]  /*fd20*/  VIMNMX R2, PT, PT, R36, R21, PT ;  /* 0x0000001524027248 */ /* 0x010fe40003fe0100 */
[----:B------:R-:W-:Y:S02]  /*fd30*/  ISETP.GE.AND P6, PT, R21, R36, PT ;  /* 0x000000241500720c */ /* 0x000fe40003fc6270 */
[----:B------:R-:W-:-:S02]  /*fd40*/  LEA R36, R4, UR19, 0x2 ;  /* 0x0000001304247c11 */ /* 0x000fc4000f8e10ff */
[----:B------:R-:W-:Y:S02]  /*fd50*/  SEL R21, R9, R38, !P5 ;  /* 0x0000002609157207 */ /* 0x000fe40006800000 */
[----:B------:R-:W-:Y:S02]  /*fd60*/  LEA R25, R6, UR19, 0x2 ;  /* 0x0000001306197c11 */ /* 0x000fe4000f8e10ff */
[----:B0-----:R-:W-:Y:S01]  /*fd70*/  SEL R19, R13, R32, !P6 ;  /* 0x000000200d137207 */ /* 0x001fe20007000000 */
[----:B------:R-:W2:Y:S01]  /*fd80*/  LDL R36, [R36] ;  /* 0x0000000024247983 */ /* 0x000ea20000100800 */
[----:B------:R-:W-:Y:S02]  /*fd90*/  LEA R38, R21, UR19, 0x2 ;  /* 0x0000001315267c11 */ /* 0x000fe4000f8e10ff */
[----:B-----5:R-:W-:Y:S01]  /*fda0*/  ISETP.GE.AND P1, PT, R2, R7, PT ;  /* 0x000000070200720c */ /* 0x020fe20003f26270 */
[----:B------:R-:W3:Y:S01]  /*fdb0*/  @!P0 LDL R27, [R25] ;  /* 0x00000000191b8983 */ /* 0x000ee20000100800 */
[----:B------:R-:W-:-:S02]  /*fdc0*/  LEA R2, R19, UR19, 0x2 ;  /* 0x0000001313027c11 */ /* 0x000fc4000f8e10ff */
[----:B------:R-:W-:Y:S01]  /*fdd0*/  SEL R13, R32, R13, !P6 ;  /* 0x0000000d200d7207 */ /* 0x000fe20007000000 */
[----:B------:R-:W4:Y:S01]  /*fde0*/  LDL R25, [R38] ;  /* 0x0000000026197983 */ /* 0x000f220000100800 */
[----:B------:R-:W-:Y:S02]  /*fdf0*/  LEA R32, R12, UR19, 0x2 ;  /* 0x000000130c207c11 */ /* 0x000fe4000f8e10ff */
[----:B------:R-:W-:Y:S01]  /*fe00*/  LEA R33, R13, UR19, 0x2 ;  /* 0x000000130d217c11 */ /* 0x000fe2000f8e10ff */
[----:B------:R0:W5:Y:S01]  /*fe10*/  LDL R9, [R2] ;  /* 0x0000000002097983 */ /* 0x0001620000100800 */
[----:B------:R-:W-:-:S03]  /*fe20*/  ISETP.GE.AND P6, PT, R0, R37, PT ;  /* 0x000000250000720c */ /* 0x000fc60003fc6270 */
[----:B------:R1:W5:Y:S04]  /*fe30*/  @!P1 LDL R7, [R33] ;  /* 0x0000000021079983 */ /* 0x0003680000100800 */
[----:B------:R-:W5:Y:S01]  /*fe40*/  LDL R32, [R32] ;  /* 0x0000000020207983 */ /* 0x000f620000100800 */
[----:B------:R-:W-:-:S04]  /*fe50*/  SEL R10, R24, R41, !P6 ;  /* 0x00000029180a7207 */ /* 0x000fc80007000000 */
[----:B0-----:R-:W-:Y:S02]  /*fe60*/  LEA R2, R10, UR19, 0x2 ;  /* 0x000000130a027c11 */ /* 0x001fe4000f8e10ff */
[----:B------:R-:W-:-:S04]  /*fe70*/  ISETP.GE.AND P5, PT, R3, R16, PT ;  /* 0x000000100300720c */ /* 0x000fc80003fa6270 */
[----:B------:R-:W5:Y:S01]  /*fe80*/  LDL R2, [R2] ;  /* 0x0000000002027983 */ /* 0x000f620000100800 */
[----:B------:R-:W-:Y:S02]  /*fe90*/  VIMNMX R22, PT, PT, R37, R0, PT ;  /* 0x0000000025167248 */ /* 0x000fe40003fe0100 */
[----:B------:R-:W-:Y:S02]  /*fea0*/  LEA R3, R20, UR19, 0x2 ;  /* 0x0000001314037c11 */ /* 0x000fe4000f8e10ff */
[----:B------:R-:W-:Y:S01]  /*feb0*/  LEA R0, R15, UR19, 0x2 ;  /* 0x000000130f007c11 */ /* 0x000fe2000f8e10ff */
[--C-:B-1----:R-:W-:Y:S01]  /*fec0*/  IMAD.MOV.U32 R33, RZ, RZ, R26.reuse ;  /* 0x000000ffff217224 */ /* 0x102fe200078e001a */
[----:B------:R-:W-:Y:S02]  /*fed0*/  ISETP.GE.AND P2, PT, R22, R5, PT ;  /* 0x000000051600720c */ /* 0x000fe40003f46270 */
[----:B------:R-:W5:Y:S01]  /*fee0*/  LDL R3, [R3] ;  /* 0x0000000003037983 */ /* 0x000f620000100800 */
[----:B------:R-:W-:Y:S01]  /*fef0*/  @!P5 MOV R33, R15 ;  /* 0x0000000f0021d202 */ /* 0x000fe20000000f00 */
[----:B------:R-:W-:-:S02]  /*ff00*/  @!P5 IMAD.MOV.U32 R15, RZ, RZ, R26 ;  /* 0x000000ffff0fd224 */ /* 0x000fc400078e001a */
[----:B------:R2:W5:Y:S01]  /*ff10*/  @!P5 LDL R16, [R0] ;  /* 0x000000000010d983 */ /* 0x0005620000100800 */
[----:B------:R-:W-:Y:S02]  /*ff20*/  SEL R24, R41, R24, !P6 ;  /* 0x0000001829187207 */ /* 0x000fe40007000000 */
[----:B------:R-:W-:Y:S02]  /*ff30*/  LEA R22, R15, UR19, 0x2 ;  /* 0x000000130f167c11 */ /* 0x000fe4000f8e10ff */
[----:B------:R-:W-:-:S04]  /*ff40*/  LEA R26, R24, UR19, 0x2 ;  /* 0x00000013181a7c11 */ /* 0x000fc8000f8e10ff */
[----:B------:R-:W5:Y:S04]  /*ff50*/  LDL R22, [R22] ;  /* 0x0000000016167983 */ /* 0x000f680000100800 */
[----:B------:R0:W5:Y:S01]  /*ff60*/  @!P2 LDL R5, [R26] ;  /* 0x000000001a05a983 */ /* 0x0001620000100800 */
[----:B------:R-:W-:Y:S02]  /*ff70*/  IMAD.MOV.U32 R37, RZ, RZ, R14 ;  /* 0x000000ffff257224 */ /* 0x000fe400078e000e */
[----:B------:R-:W-:Y:S02]  /*ff80*/  @!P0 IMAD.MOV.U32 R37, RZ, RZ, R6 ;  /* 0x000000ffff258224 */ /* 0x000fe400078e0006 */
[----:B------:R-:W-:Y:S02]  /*ff90*/  @!P0 IMAD.MOV.U32 R6, RZ, RZ, R14 ;  /* 0x000000ffff068224 */ /* 0x000fe400078e000e */
[--C-:B------:R-:W-:Y:S01]  /*ffa0*/  IMAD.MOV.U32 R35, RZ, RZ, R31.reuse ;  /* 0x000000ffff237224 */ /* 0x100fe200078e001f */
[----:B------:R-:W-:Y:S01]  /*ffb0*/  @!P1 MOV R35, R13 ;  /* 0x0000000d00239202 */ /* 0x000fe20000000f00 */
[----:B------:R-:W-:-:S05]  /*ffc0*/  @!P1 IMAD.MOV.U32 R13, RZ, RZ, R31 ;  /* 0x000000ffff0d9224 */ /* 0x000fca00078e001f */
[----:B------:R-:W-:-:S06]  /*ffd0*/  LEA R38, R13, UR19, 0x2 ;  /* 0x000000130d267c11 */ /* 0x000fcc000f8e10ff */
[----:B------:R-:W5:Y:S01]  /*ffe0*/  LDL R38, [R38] ;  /* 0x0000000026267983 */ /* 0x000f620000100800 */
[CC--:B--2---:R-:W-:Y:S02]  /*fff0*/  VIMNMX R0, PT, PT, R39.reuse, R36.reuse, PT ;  /* 0x0000002427007248 */ /* 0x0c4fe40003fe0100 */
[----:B------:R-:W-:Y:S02]  /*10000*/  ISETP.GE.AND P4, PT, R39, R36, PT ;  /* 0x000000242700720c */ /* 0x000fe40003f86270 */
[----:B---3--:R-:W-:Y:S02]  /*10010*/  VIMNMX R34, PT, PT, R18, R27, PT ;  /* 0x0000001b12227248 */ /* 0x008fe40003fe0100 */
[----:B------:R-:W-:Y:S02]  /*10020*/  ISETP.GE.AND P6, PT, R27, R18, PT ;  /* 0x000000121b00720c */ /* 0x000fe40003fc6270 */
[----:B----4-:R-:W-:Y:S02]  /*10030*/  ISETP.GE.AND P5, PT, R0, R25, PT ;  /* 0x000000190000720c */ /* 0x010fe40003fa6270 */
[----:B------:R-:W-:-:S02]  /*10040*/  SEL R0, R11, R4, !P4 ;  /* 0x000000040b007207 */ /* 0x000fc40006000000 */
[----:B-----5:R-:W-:Y:S02]  /*10050*/  ISETP.GE.AND P3, PT, R34, R9, PT ;  /* 0x000000092200720c */ /* 0x020fe40003f66270 */
[----:B------:R-:W-:Y:S02]  /*10060*/  SEL R18, R37, R8, !P6 ;  /* 0x0000000825127207 */ /* 0x000fe40007000000 */
[----:B------:R-:W-:Y:S02]  /*10070*/  LEA R34, R0, UR19, 0x2 ;  /* 0x0000001300227c11 */ /* 0x000fe4000f8e10ff */
[----:B------:R-:W-:Y:S02]  /*10080*/  LEA R39, R6, UR19, 0x2 ;  /* 0x0000001306277c11 */ /* 0x000fe4000f8e10ff */
[----:B------:R-:W-:Y:S01]  /*10090*/  SEL R14, R8, R37, !P6 ;  /* 0x00000025080e7207 */ /* 0x000fe20007000000 */
[----:B------:R-:W2:Y:S01]  /*100a0*/  @!P5 LDL R25, [R34] ;  /* 0x000000002219d983 */ /* 0x000ea20000100800 */
[----:B------:R-:W-:-:S02]  /*100b0*/  ISETP.GE.AND P1, PT, R7, R32, PT ;  /* 0x000000200700720c */ /* 0x000fc40003f26270 */
[----:B0-----:R-:W-:Y:S01]  /*100c0*/  LEA R26, R18, UR19, 0x2 ;  /* 0x00000013121a7c11 */ /* 0x001fe2000f8e10ff */
[----:B------:R-:W2:Y:S01]  /*100d0*/  LDL R40, [R39] ;  /* 0x0000000027287983 */ /* 0x000ea20000100800 */
[----:B------:R-:W-:Y:S02]  /*100e0*/  LEA R31, R14, UR19, 0x2 ;  /* 0x000000130e1f7c11 */ /* 0x000fe4000f8e10ff */
[----:B------:R-:W-:Y:S01]  /*100f0*/  SEL R27, R12, R35, !P1 ;  /* 0x000000230c1b7207 */ /* 0x000fe20004800000 */
[----:B------:R0:W3:Y:S04]  /*10100*/  @!P3 LDL R9, [R26] ;  /* 0x000000001a09b983 */ /* 0x0000e80000100800 */
[----:B------:R-:W4:Y:S01]  /*10110*/  LDL R31, [R31] ;  /* 0x000000001f1f7983 */ /* 0x000f220000100800 */
[----:B0-----:R-:W-:-:S02]  /*10120*/  LEA R26, R27, UR19, 0x2 ;  /* 0x000000131b1a7c11 */ /* 0x001fc4000f8e10ff */
[----:B------:R-:W-:-:S04]  /*10130*/  VIMNMX R7, PT, PT, R32, R7, PT ;  /* 0x0000000720077248 */ /* 0x000fc80003fe0100 */
[----:B------:R-:W5:Y:S01]  /*10140*/  LDL R26, [R26] ;  /* 0x000000001a1a7983 */ /* 0x000f620000100800 */
[----:B------:R-:W-:Y:S01]  /*10150*/  ISETP.GE.AND P0, PT, R7, R2, PT ;  /* 0x000000020700720c */ /* 0x000fe20003f06270 */
[----:B------:R-:W-:Y:S02]  /*10160*/  IMAD.MOV.U32 R36, RZ, RZ, R17 ;  /* 0x000000ffff247224 */ /* 0x000fe400078e0011 */
        /* <DEDUP_REMOVED lines=15> */
[--C-:B------:R-:W-:Y:S01]  /*10260*/  IMAD.MOV.U32 R37, RZ, RZ, R21.reuse ;  /* 0x000000ffff257224 */ /* 0x100fe200078e0015 */
[----:B------:R-:W-:Y:S01]  /*10270*/  @!P5 MOV R37, R0 ;  /* 0x000000000025d202 */ /* 0x000fe20000000f00 */
[----:B------:R-:W-:Y:S02]  /*10280*/  @!P5 IMAD.MOV.U32 R0, RZ, RZ, R21 ;  /* 0x000000ffff00d224 */ /* 0x000fe400078e0015 */
[--C-:B------:R-:W-:Y:S02]  /*10290*/  IMAD.MOV.U32 R16, RZ, RZ, R19.reuse ;  /* 0x000000ffff107224 */ /* 0x100fe400078e0013 */
[----:B------:R-:W-:Y:S02]  /*102a0*/  @!P3 IMAD.MOV.U32 R16, RZ, RZ, R18 ;  /* 0x000000ffff10b224 */ /* 0x000fe400078e0012 */
[----:B------:R-:W-:Y:S02]  /*102b0*/  @!P3 IMAD.MOV.U32 R18, RZ, RZ, R19 ;  /* 0x000000ffff12b224 */ /* 0x000fe400078e0013 */
[----:B------:R-:W-:-:S03]  /*102c0*/  IMAD.MOV.U32 R39, RZ, RZ, R10 ;  /* 0x000000ffff277224 */ /* 0x000fc600078e000a */
[----:B------:R-:W-:Y:S01]  /*102d0*/  LEA R41, R18, UR19, 0x2 ;  /* 0x0000001312297c11 */ /* 0x000fe2000f8e10ff */
[----:B------:R-:W-:Y:S02]  /*102e0*/  @!P0 IMAD.MOV.U32 R39, RZ, RZ, R12 ;  /* 0x000000ffff278224 */ /* 0x000fe400078e000c */
[----:B------:R-:W-:Y:S02]  /*102f0*/  @!P0 IMAD.MOV.U32 R12, RZ, RZ, R10 ;  /* 0x000000ffff0c8224 */ /* 0x000fe400078e000a */
[----:B------:R-:W5:Y:S01]  /*10300*/  LDL R10, [R41] ;  /* 0x00000000290a7983 */ /* 0x000f620000100800 */
[----:B------:R-:W-:Y:S02]  /*10310*/  VIMNMX R5, PT, PT, R22, R5, PT ;  /* 0x0000000516057248 */ /* 0x000fe40003fe0100 */
[----:B------:R-:W-:Y:S02]  /*10320*/  SEL R20, R33, R20, !P1 ;  /* 0x0000001421147207 */ /* 0x000fe40004800000 */
[----:B------:R-:W-:-:S02]  /*10330*/  SEL R15, R36, R15, !P2 ;  /* 0x0000000f240f7207 */ /* 0x000fc40005000000 */
[----:B--2---:R-:W-:Y:S02]  /*10340*/  ISETP.GE.AND P6, PT, R25, R40, PT ;  /* 0x000000281900720c */ /* 0x004fe40003fc6270 */
[----:B------:R-:W-:Y:S02]  /*10350*/  VIMNMX R40, PT, PT, R40, R25, PT ;  /* 0x0000001928287248 */ /* 0x000fe40003fe0100 */
[----:B---3--:R-:W-:Y:S02]  /*10360*/  VIMNMX R17, PT, PT, R38, R9, PT ;  /* 0x0000000926117248 */ /* 0x008fe40003fe0100 */
[----:B----4-:R-:W-:Y:S02]  /*10370*/  ISETP.GE.AND P5, PT, R40, R31, PT ;  /* 0x0000001f2800720c */ /* 0x010fe40003fa6270 */
[----:B------:R-:W-:Y:S02]  /*10380*/  ISETP.GE.AND P3, PT, R9, R38, PT ;  /* 0x000000260900720c */ /* 0x000fe40003f66270 */
[----:B------:R-:W-:-:S02]  /*10390*/  SEL R9, R4, R11, !P4 ;  /* 0x0000000b04097207 */ /* 0x000fc40006000000 */
[----:B0-----:R-:W-:Y:S02]  /*103a0*/  SEL R7, R37, R6, !P6 ;  /* 0x0000000625077207 */ /* 0x001fe40007000000 */
[----:B------:R-:W-:Y:S02]  /*103b0*/  SEL R6, R6, R37, !P6 ;  /* 0x0000002506067207 */ /* 0x000fe40007000000 */
[----:B-----5:R-:W-:Y:S02]  /*103c0*/  ISETP.GE.AND P4, PT, R17, R26, PT ;  /* 0x0000001a1100720c */ /* 0x020fe40003f86270 */
[----:B------:R-:W-:Y:S02]  /*103d0*/  SEL R17, R13, R16, !P3 ;  /* 0x000000100d117207 */ /* 0x000fe40005800000 */
[----:B------:R-:W-:Y:S02]  /*103e0*/  LEA R11, R9, UR19, 0x2 ;  /* 0x00000013090b7c11 */ /* 0x000fe4000f8e10ff */
[----:B------:R-:W-:-:S02]  /*103f0*/  LEA R38, R0, UR19, 0x2 ;  /* 0x0000001300267c11 */ /* 0x000fc4000f8e10ff */
[----:B------:R-:W-:Y:S02]  /*10400*/  LEA R40, R7, UR19, 0x2 ;  /* 0x0000001307287c11 */ /* 0x000fe4000f8e10ff */
[----:B------:R-:W-:Y:S01]  /*10410*/  LEA R21, R17, UR19, 0x2 ;  /* 0x0000001311157c11 */ /* 0x000fe2000f8e10ff */
[----:B------:R-:W2:Y:S01]  /*10420*/  LDL R11, [R11] ;  /* 0x000000000b0b7983 */ /* 0x000ea20000100800 */
[----:B------:R-:W-:Y:S02]  /*10430*/  LEA R19, R6, UR19, 0x2 ;  /* 0x0000001306137c11 */ /* 0x000fe4000f8e10ff */
[----:B------:R-:W-:Y:S01]  /*10440*/  SEL R16, R16, R13, !P3 ;  /* 0x0000000d10107207 */ /* 0x000fe20005800000 */
[----:B------:R-:W3:Y:S01]  /*10450*/  @!P5 LDL R31, [R40] ;  /* 0x00000000281fd983 */ /* 0x000ee20000100800 */
[----:B------:R-:W-:-:S03]  /*10460*/  LEA R37, R12, UR19, 0x2 ;  /* 0x000000130c257c11 */ /* 0x000fc6000f8e10ff */
[----:B------:R-:W2:Y:S01]  /*10470*/  LDL R38, [R38] ;  /* 0x0000000026267983 */ /* 0x000ea20000100800 */
[----:B------:R-:W-:-:S03]  /*10480*/  LEA R13, R16, UR19, 0x2 ;  /* 0x00000013100d7c11 */ /* 0x000fc6000f8e10ff */
[----:B------:R-:W4:Y:S04]  /*10490*/  LDL R21, [R21] ;  /* 0x0000000015157983 */ /* 0x000f280000100800 */
[----:B------:R-:W5:Y:S01]  /*104a0*/  LDL R19, [R19] ;  /* 0x0000000013137983 */ /* 0x000f620000100800 */
[----:B------:R-:W-:-:S03]  /*104b0*/  ISETP.GE.AND P3, PT, R2, R35, PT ;  /* 0x000000230200720c */ /* 0x000fc60003f66270 */
[----:B------:R0:W5:Y:S04]  /*104c0*/  @!P4 LDL R26, [R13] ;  /* 0x000000000d1ac983 */ /* 0x0001680000100800 */
[----:B------:R-:W5:Y:S01]  /*104d0*/  LDL R37, [R37] ;  /* 0x0000000025257983 */ /* 0x000f620000100800 */
[----:B------:R-:W-:-:S04]  /*104e0*/  SEL R25, R24, R39, !P3 ;  /* 0x0000002718197207 */ /* 0x000fc80005800000 */
[----:B------:R-:W-:Y:S02]  /*104f0*/  LEA R4, R25, UR19, 0x2 ;  /* 0x0000001319047c11 */ /* 0x000fe4000f8e10ff */
[----:B------:R-:W-:-:S04]  /*10500*/  ISETP.GE.AND P0, PT, R5, R8, PT ;  /* 0x000000080500720c */ /* 0x000fc80003f06270 */
[----:B------:R-:W5:Y:S01]  /*10510*/  LDL R4, [R4] ;  /* 0x0000000004047983 */ /* 0x000f620000100800 */
[----:B------:R-:W-:Y:S02]  /*10520*/  VIMNMX R22, PT, PT, R35, R2, PT ;  /* 0x0000000223167248 */ /* 0x000fe40003fe0100 */
[----:B------:R-:W-:Y:S02]  /*10530*/  LEA R5, R20, UR19, 0x2 ;  /* 0x0000001314057c11 */ /* 0x000fe4000f8e10ff */
[----:B------:R-:W-:Y:S02]  /*10540*/  LEA R2, R15, UR19, 0x2 ;  /* 0x000000130f027c11 */ /* 0x000fe4000f8e10ff */
[----:B------:R-:W-:Y:S02]  /*10550*/  ISETP.GE.AND P1, PT, R22, R3, PT ;  /* 0x000000031600720c */ /* 0x000fe40003f26270 */
[----:B0-----:R-:W-:Y:S01]  /*10560*/  MOV R13, R32 ;  /* 0x00000020000d7202 */ /* 0x001fe20000000f00 */
[----:B------:R-:W-:Y:S01]  /*10570*/  @!P0 IMAD.MOV.U32 R13, RZ, RZ, R15 ;  /* 0x000000ffff0d8224 */ /* 0x000fe200078e000f */
[----:B------:R2:W5:Y:S01]  /*10580*/  @!P0 LDL R8, [R2] ;  /* 0x0000000002088983 */ /* 0x0005620000100800 */
[----:B------:R-:W-:Y:S01]  /*10590*/  @!P0 IMAD.MOV.U32 R15, RZ, RZ, R32 ;  /* 0x000000ffff0f8224 */ /* 0x000fe200078e0020 */
[----:B------:R-:W-:-:S02]  /*105a0*/  SEL R24, R39, R24, !P3 ;  /* 0x0000001827187207 */ /* 0x000fc40005800000 */
[----:B------:R-:W5:Y:S02]  /*105b0*/  LDL R5, [R5] ;  /* 0x0000000005057983 */ /* 0x000f640000100800 */
[----:B------:R-:W-:Y:S02]  /*105c0*/  LEA R22, R15, UR19, 0x2 ;  /* 0x000000130f167c11 */ /* 0x000fe4000f8e10ff */
[----:B------:R-:W-:-:S04]  /*105d0*/  LEA R33, R24, UR19, 0x2 ;  /* 0x0000001318217c11 */ /* 0x000fc8000f8e10ff */
[----:B------:R-:W5:Y:S04]  /*105e0*/  LDL R22, [R22] ;  /* 0x0000000016167983 */ /* 0x000f680000100800 */
[----:B------:R0:W5:Y:S01]  /*105f0*/  @!P1 LDL R3, [R33] ;  /* 0x0000000021039983 */ /* 0x0001620000100800 */
[----:B------:R-:W-:Y:S02]  /*10600*/  IMAD.MOV.U32 R32, RZ, RZ, R34 ;  /* 0x000000ffff207224 */ /* 0x000fe400078e0022 */
[----:B------:R-:W-:Y:S01]  /*10610*/  @!P1 IMAD.MOV.U32 R32, RZ, RZ, R24 ;  /* 0x000000ffff209224 */ /* 0x000fe200078e0018 */
[----:B------:R-:W-:Y:S01]  /*10620*/  @!P1 MOV R24, R34 ;  /* 0x0000002200189202 */ /* 0x000fe20000000f00 */
[----:B------:R-:W-:Y:S01]  /*10630*/  IMAD.MOV.U32 R39, RZ, RZ, R14 ;  /* 0x000000ffff277224 */ /* 0x000fe200078e000e */
[----:B------:R-:W-:Y:S01]  /*10640*/  @!P5 MOV R39, R7 ;  /* 0x000000070027d202 */ /* 0x000fe20000000f00 */
[----:B------:R-:W-:-:S02]  /*10650*/  IMAD.MOV.U32 R35, RZ, RZ, R27 ;  /* 0x000000ffff237224 */ /* 0x000fc400078e001b */
[----:B------:R-:W-:Y:S02]  /*10660*/  @!P4 IMAD.MOV.U32 R35, RZ, RZ, R16 ;  /* 0x000000ffff23c224 */ /* 0x000fe400078e0010 */
[----:B------:R-:W-:Y:S02]  /*10670*/  @!P4 IMAD.MOV.U32 R16, RZ, RZ, R27 ;  /* 0x000000ffff10c224 */ /* 0x000fe400078e001b */
[----:B------:R-:W-:-:S03]  /*10680*/  @!P5 IMAD.MOV.U32 R7, RZ, RZ, R14 ;  /* 0x000000ffff07d224 */ /* 0x000fc600078e000e */
[----:B------:R-:W-:Y:S02]  /*10690*/  LEA R36, R16, UR19, 0x2 ;  /* 0x0000001310247c11 */ /* 0x000fe4000f8e10ff */
[----:B------:R-:W-:-:S04]  /*106a0*/  LEA R14, R7, UR19, 0x2 ;  /* 0x00000013070e7c11 */ /* 0x000fc8000f8e10ff */
[----:B------:R-:W5:Y:S04]  /*106b0*/  LDL R36, [R36] ;  /* 0x0000000024247983 */ /* 0x000f680000100800 */
[----:B------:R-:W5:Y:S01]  /*106c0*/  LDL R14, [R14] ;  /* 0x000000000e0e7983 */ /* 0x000f620000100800 */
[----:B---3--:R-:W-:Y:S02]  /*106d0*/  VIMNMX R34, PT, PT, R10, R31, PT ;  /* 0x0000001f0a227248 */ /* 0x008fe40003fe0100 */
[----:B--2---:R-:W-:Y:S02]  /*106e0*/  VIMNMX R2, PT, PT, R11, R38, PT ;  /* 0x000000260b027248 */ /* 0x004fe40003fe0100 */
[----:B------:R-:W-:Y:S02]  /*106f0*/  ISETP.GE.AND P3, PT, R31, R10, PT ;  /* 0x0000000a1f00720c */ /* 0x000fe40003f66270 */
[----:B----4-:R-:W-:-:S02]  /*10700*/  ISETP.GE.AND P2, PT, R34, R21, PT ;  /* 0x000000152200720c */ /* 0x010fc40003f46270 */
[----:B------:R-:W-:Y:S02]  /*10710*/  ISETP.GE.AND P1, PT, R11, R38, PT ;  /* 0x000000260b00720c */ /* 0x000fe40003f26270 */
[----:B-----5:R-:W-:Y:S02]  /*10720*/  ISETP.GE.AND P0, PT, R2, R19, PT ;  /* 0x000000130200720c */ /* 0x020fe40003f06270 */
[----:B------:R-:W-:Y:S02]  /*10730*/  SEL R11, R18, R39, !P3 ;  /* 0x00000027120b7207 */ /* 0x000fe40005800000 */
[----:B------:R-:W-:Y:S02]  /*10740*/  SEL R10, R39, R18, !P3 ;  /* 0x00000012270a7207 */ /* 0x000fe40005800000 */
[----:B------:R-:W-:Y:S02]  /*10750*/  SEL R2, R9, R0, !P1 ;  /* 0x0000000009027207 */ /* 0x000fe40004800000 */
[----:B------:R-:W-:-:S02]  /*10760*/  ISETP.GE.AND P3, PT, R26, R37, PT ;  /* 0x000000251a00720c */ /* 0x000fc40003f66270 */
[----:B------:R-:W-:Y:S02]  /*10770*/  VIMNMX R37, PT, PT, R37, R26, PT ;  /* 0x0000001a25257248 */ /* 0x000fe40003fe0100 */
[----:B------:R-:W-:Y:S02]  /*10780*/  LEA R26, R10, UR19, 0x2 ;  /* 0x000000130a1a7c11 */ /* 0x000fe4000f8e10ff */
[----:B------:R-:W-:Y:S02]  /*10790*/  LEA R27, R2, UR19, 0x2 ;  /* 0x00000013021b7c11 */ /* 0x000fe4000f8e10ff */
[----:B0-----:R-:W-:Y:S01]  /*107a0*/  SEL R33, R12, R35, !P3 ;  /* 0x000000230c217207 */ /* 0x001fe20005800000 */
[----:B------:R-:W2:Y:S01]  /*107b0*/  @!P2 LDL R21, [R26] ;  /* 0x000000001a15a983 */ /* 0x000ea20000100800 */
[----:B------:R-:W-:Y:S02]  /*107c0*/  LEA R31, R11, UR19, 0x2 ;  /* 0x000000130b1f7c11 */ /* 0x000fe4000f8e10ff */
[----:B------:R-:W-:Y:S01]  /*107d0*/  LEA R34, R33, UR19, 0x2 ;  /* 0x0000001321227c11 */ /* 0x000fe2000f8e10ff */
[----:B------:R0:W3:Y:S01]  /*107e0*/  @!P0 LDL R19, [R27] ;  /* 0x000000001b138983 */ /* 0x0000e20000100800 */
[----:B------:R-:W-:-:S03]  /*107f0*/  ISETP.GE.AND P6, PT, R37, R4, PT ;  /* 0x000000042500720c */ /* 0x000fc60003fc6270 */
[----:B------:R-:W4:Y:S04]  /*10800*/  LDL R31, [R31] ;  /* 0x000000001f1f7983 */ /* 0x000f280000100800 */
[----:B------:R-:W5:Y:S01]  /*10810*/  LDL R34, [R34] ;  /* 0x0000000022227983 */ /* 0x000f620000100800 */
[----:B0-----:R-:W-:Y:S02]  /*10820*/  SEL R27, R35, R12, !P3 ;  /* 0x0000000c231b7207 */ /* 0x001fe40005800000 */
        /* <DEDUP_REMOVED lines=12> */
[----:B------:R-:W-:Y:S02]  /*108f0*/  IMAD.MOV.U32 R39, RZ, RZ, R25 ;  /* 0x000000ffff277224 */ /* 0x000fe400078e0019 */
[----:B------:R-:W-:Y:S02]  /*10900*/  @!P6 IMAD.MOV.U32 R39, RZ, RZ, R27 ;  /* 0x000000ffff27e224 */ /* 0x000fe400078e001b */
[----:B------:R-:W-:Y:S02]  /*10910*/  @!P6 IMAD.MOV.U32 R27, RZ, RZ, R25 ;  /* 0x000000ffff1be224 */ /* 0x000fe400078e0019 */
[--C-:B------:R-:W-:Y:S02]  /*10920*/  IMAD.MOV.U32 R25, RZ, RZ, R17.reuse ;  /* 0x000000ffff197224 */ /* 0x100fe400078e0011 */
[----:B------:R-:W-:Y:S02]  /*10930*/  @!P2 IMAD.MOV.U32 R25, RZ, RZ, R10 ;  /* 0x000000ffff19a224 */ /* 0x000fe400078e000a */
[----:B------:R-:W-:Y:S01]  /*10940*/  @!P2 IMAD.MOV.U32 R10, RZ, RZ, R17 ;  /* 0x000000ffff0aa224 */ /* 0x000fe200078e0011 */
[-C--:B------:R-:W-:Y:S01]  /*10950*/  MOV R38, R6.reuse ;  /* 0x0000000600267202 */ /* 0x080fe20000000f00 */
[----:B------:R-:W-:Y:S01]  /*10960*/  @!P0 IMAD.MOV.U32 R38, RZ, RZ, R2 ;  /* 0x000000ffff268224 */ /* 0x000fe200078e0002 */
[----:B------:R-:W-:-:S02]  /*10970*/  @!P0 MOV R2, R6 ;  /* 0x0000000600028202 */ /* 0x000fc40000000f00 */
[----:B------:R-:W-:-:S04]  /*10980*/  SEL R9, R0, R9, !P1 ;  /* 0x0000000900097207 */ /* 0x000fc80004800000 */
[----:B------:R-:W-:Y:S02]  /*10990*/  LEA R40, R9, UR19, 0x2 ;  /* 0x0000001309287c11 */ /* 0x000fe4000f8e10ff */
[----:B------:R-:W-:Y:S02]  /*109a0*/  VIMNMX R3, PT, PT, R22, R3, PT ;  /* 0x0000000316037248 */ /* 0x000fe40003fe0100 */
[----:B------:R-:W-:Y:S02]  /*109b0*/  SEL R15, R32, R15, !P4 ;  /* 0x0000000f200f7207 */ /* 0x000fe40006000000 */
[----:B------:R-:W-:Y:S02]  /*109c0*/  SEL R13, R13, R20, !P5 ;  /* 0x000000140d0d7207 */ /* 0x000fe40006800000 */
[----:B--2---:R-:W-:Y:S02]  /*109d0*/  ISETP.GE.AND P2, PT, R21, R36, PT ;  /* 0x000000241500720c */ /* 0x004fe40003f46270 */
[----:B------:R-:W-:-:S02]  /*109e0*/  VIMNMX R21, PT, PT, R36, R21, PT ;  /* 0x0000001524157248 */ /* 0x000fc40003fe0100 */
[----:B---3--:R-:W-:Y:S02]  /*109f0*/  VIMNMX R8, PT, PT, R14, R19, PT ;  /* 0x000000130e087248 */ /* 0x008fe40003fe0100 */
[----:B------:R-:W-:Y:S02]  /*10a00*/  ISETP.GE.AND P6, PT, R19, R14, PT ;  /* 0x0000000e1300720c */ /* 0x000fe40003fc6270 */
[----:B------:R-:W-:Y:S02]  /*10a10*/  SEL R14, R25, R16, !P2 ;  /* 0x00000010190e7207 */ /* 0x000fe40005000000 */
[----:B----4-:R-:W-:Y:S02]  /*10a20*/  ISETP.GE.AND P3, PT, R8, R31, PT ;  /* 0x0000001f0800720c */ /* 0x010fe40003f66270 */
[----:B------:R-:W-:Y:S02]  /*10a30*/  SEL R16, R16, R25, !P2 ;  /* 0x0000001910107207 */ /* 0x000fe40005000000 */
[----:B-----5:R-:W-:-:S02]  /*10a40*/  ISETP.GE.AND P2, PT, R21, R34, PT ;  /* 0x000000221500720c */ /* 0x020fc40003f46270 */
[----:B------:R-:W-:Y:S02]  /*10a50*/  SEL R8, R38, R7, !P6 ;  /* 0x0000000726087207 */ /* 0x000fe40007000000 */
[----:B------:R-:W-:Y:S02]  /*10a60*/  LEA R19, R27, UR19, 0x2 ;  /* 0x000000131b137c11 */ /* 0x000fe4000f8e10ff */
[----:B------:R-:W-:Y:S02]  /*10a70*/  LEA R25, R8, UR19, 0x2 ;  /* 0x0000001308197c11 */ /* 0x000fe4000f8e10ff */
[----:B------:R-:W-:Y:S02]  /*10a80*/  LEA R36, R10, UR19, 0x2 ;  /* 0x000000130a247c11 */ /* 0x000fe4000f8e10ff */
[----:B------:R-:W-:Y:S01]  /*10a90*/  LEA R21, R14, UR19, 0x2 ;  /* 0x000000130e157c11 */ /* 0x000fe2000f8e10ff */
[----:B------:R1:W2:Y:S01]  /*10aa0*/  @!P3 LDL R31, [R25] ;  /* 0x00000000191fb983 */ /* 0x0002a20000100800 */
[----:B0-----:R-:W-:-:S02]  /*10ab0*/  LEA R18, R16, UR19, 0x2 ;  /* 0x0000001310127c11 */ /* 0x001fc4000f8e10ff */
[----:B------:R-:W-:Y:S01]  /*10ac0*/  ISETP.GE.AND P1, PT, R4, R37, PT ;  /* 0x000000250400720c */ /* 0x000fe20003f26270 */
[----:B------:R0:W3:Y:S01]  /*10ad0*/  @!P2 LDL R34, [R21] ;  /* 0x000000001522a983 */ /* 0x0000e20000100800 */
[----:B------:R-:W-:-:S03]  /*10ae0*/  SEL R7, R7, R38, !P6 ;  /* 0x0000002607077207 */ /* 0x000fc60007000000 */
[----:B------:R-:W3:Y:S01]  /*10af0*/  LDL R19, [R19] ;  /* 0x0000000013137983 */ /* 0x000ee20000100800 */
[----:B-1----:R-:W-:-:S03]  /*10b00*/  LEA R25, R2, UR19, 0x2 ;  /* 0x0000001302197c11 */ /* 0x002fc6000f8e10ff */
[----:B------:R-:W2:Y:S01]  /*10b10*/  LDL R36, [R36] ;  /* 0x0000000024247983 */ /* 0x000ea20000100800 */
[----:B------:R-:W-:Y:S02]  /*10b20*/  SEL R17, R24, R39, !P1 ;  /* 0x0000002718117207 */ /* 0x000fe40004800000 */
[----:B------:R-:W-:Y:S01]  /*10b30*/  LEA R6, R7, UR19, 0x2 ;  /* 0x0000001307067c11 */ /* 0x000fe2000f8e10ff */
[----:B------:R-:W4:Y:S01]  /*10b40*/  LDL R18, [R18] ;  /* 0x0000000012127983 */ /* 0x000f220000100800 */
[----:B------:R-:W-:-:S03]  /*10b50*/  LEA R0, R17, UR19, 0x2 ;  /* 0x0000001311007c11 */ /* 0x000fc6000f8e10ff */
[----:B------:R-:W5:Y:S04]  /*10b60*/  LDL R38, [R40] ;  /* 0x0000000028267983 */ /* 0x000f680000100800 */
[----:B------:R-:W5:Y:S04]  /*10b70*/  LDL R25, [R25] ;  /* 0x0000000019197983 */ /* 0x000f680000100800 */
[----:B------:R-:W5:Y:S04]  /*10b80*/  LDL R6, [R6] ;  /* 0x0000000006067983 */ /* 0x000f680000100800 */
[----:B------:R-:W5:Y:S01]  /*10b90*/  LDL R0, [R0] ;  /* 0x0000000000007983 */ /* 0x000f620000100800 */
[----:B------:R-:W-:-:S02]  /*10ba0*/  ISETP.GE.AND P6, PT, R3, R12, PT ;  /* 0x0000000c0300720c */ /* 0x000fc40003fc6270 */
[----:B------:R-:W-:Y:S02]  /*10bb0*/  VIMNMX R20, PT, PT, R37, R4, PT ;  /* 0x0000000425147248 */ /* 0x000fe40003fe0100 */
[----:B------:R-:W-:Y:S02]  /*10bc0*/  LEA R3, R15, UR19, 0x2 ;  /* 0x000000130f037c11 */ /* 0x000fe4000f8e10ff */
[----:B------:R-:W-:Y:S02]  /*10bd0*/  LEA R4, R13, UR19, 0x2 ;  /* 0x000000130d047c11 */ /* 0x000fe4000f8e10ff */
[----:B------:R-:W-:Y:S01]  /*10be0*/  ISETP.GE.AND P0, PT, R20, R5, PT ;  /* 0x000000051400720c */ /* 0x000fe20003f06270 */
[----:B------:R-:W-:Y:S01]  /*10bf0*/  IMAD.MOV.U32 R20, RZ, RZ, R35 ;  /* 0x000000ffff147224 */ /* 0x000fe200078e0023 */
[----:B------:R-:W-:Y:S02]  /*10c00*/  SEL R24, R39, R24, !P1 ;  /* 0x0000001827187207 */ /* 0x000fe40004800000 */
[----:B------:R-:W5:Y:S01]  /*10c10*/  LDL R39, [R4] ;  /* 0x0000000004277983 */ /* 0x000f620000100800 */
[----:B------:R-:W-:-:S02]  /*10c20*/  @!P6 IMAD.MOV.U32 R20, RZ, RZ, R15 ;  /* 0x000000ffff14e224 */ /* 0x000fc400078e000f */
[----:B------:R-:W-:Y:S01]  /*10c30*/  @!P6 IMAD.MOV.U32 R15, RZ, RZ, R35 ;  /* 0x000000ffff0fe224 */ /* 0x000fe200078e0023 */
[----:B------:R-:W5:Y:S01]  /*10c40*/  @!P6 LDL R12, [R3] ;  /* 0x00000000030ce983 */ /* 0x000f620000100800 */
[----:B0-----:R-:W-:-:S03]  /*10c50*/  LEA R21, R24, UR19, 0x2 ;  /* 0x0000001318157c11 */ /* 0x001fc6000f8e10ff */
[----:B------:R-:W-:Y:S02]  /*10c60*/  LEA R22, R15, UR19, 0x2 ;  /* 0x000000130f167c11 */ /* 0x000fe4000f8e10ff */
[----:B------:R0:W5:Y:S04]  /*10c70*/  @!P0 LDL R5, [R21] ;  /* 0x0000000015058983 */ /* 0x0001680000100800 */
[----:B------:R-:W5:Y:S01]  /*10c80*/  LDL R22, [R22] ;  /* 0x0000000016167983 */ /* 0x000f620000100800 */
[----:B------:R-:W-:Y:S01]  /*10c90*/  MOV R32, R33 ;  /* 0x0000002100207202 */ /* 0x000fe20000000f00 */
[----:B------:R-:W-:Y:S02]  /*10ca0*/  @!P2 IMAD.MOV.U32 R32, RZ, RZ, R14 ;  /* 0x000000ffff20a224 */ /* 0x000fe400078e000e */
[----:B------:R-:W-:-:S02]  /*10cb0*/  IMAD.MOV.U32 R35, RZ, RZ, R11 ;  /* 0x000000ffff237224 */ /* 0x000fc400078e000b */
[----:B------:R-:W-:Y:S02]  /*10cc0*/  @!P3 IMAD.MOV.U32 R35, RZ, RZ, R8 ;  /* 0x000000ffff23b224 */ /* 0x000fe400078e0008 */
[----:B------:R-:W-:Y:S02]  /*10cd0*/  @!P2 IMAD.MOV.U32 R14, RZ, RZ, R33 ;  /* 0x000000ffff0ea224 */ /* 0x000fe400078e0021 */
[----:B------:R-:W-:Y:S01]  /*10ce0*/  @!P3 IMAD.MOV.U32 R8, RZ, RZ, R11 ;  /* 0x000000ffff08b224 */ /* 0x000fe200078e000b */
[----:B---3--:R-:W-:Y:S02]  /*10cf0*/  ISETP.GE.AND P5, PT, R34, R19, PT ;  /* 0x000000132200720c */ /* 0x008fe40003fa6270 */
[----:B--2---:R-:W-:Y:S02]  /*10d00*/  VIMNMX R37, PT, PT, R36, R31, PT ;  /* 0x0000001f24257248 */ /* 0x004fe40003fe0100 */
[----:B0-----:R-:W-:Y:S02]  /*10d10*/  SEL R21, R32, R27, !P5 ;  /* 0x0000001b20157207 */ /* 0x001fe40006800000 */
[----:B------:R-:W-:-:S02]  /*10d20*/  ISETP.GE.AND P4, PT, R31, R36, PT ;  /* 0x000000241f00720c */ /* 0x000fc40003f86270 */
[----:B----4-:R-:W-:Y:S02]  /*10d30*/  ISETP.GE.AND P1, PT, R37, R18, PT ;  /* 0x000000122500720c */ /* 0x010fe40003f26270 */
[----:B------:R-:W-:Y:S02]  /*10d40*/  SEL R27, R27, R32, !P5 ;  /* 0x000000201b1b7207 */ /* 0x000fe40006800000 */
[----:B------:R-:W-:Y:S02]  /*10d50*/  VIMNMX R3, PT, PT, R19, R34, PT ;  /* 0x0000002213037248 */ /* 0x000fe40003fe0100 */
[CC--:B-----5:R-:W-:Y:S02]  /*10d60*/  ISETP.GE.AND P5, PT, R38.reuse, R25.reuse, PT ;  /* 0x000000192600720c */ /* 0x0e0fe40003fa6270 */
[----:B------:R-:W-:Y:S02]  /*10d70*/  VIMNMX R25, PT, PT, R38, R25, PT ;  /* 0x0000001926197248 */ /* 0x000fe40003fe0100 */
[----:B------:R-:W-:-:S02]  /*10d80*/  SEL R19, R35, R10, !P4 ;  /* 0x0000000a23137207 */ /* 0x000fc40006000000 */
[----:B------:R-:W-:Y:S02]  /*10d90*/  ISETP.GE.AND P3, PT, R25, R6, PT ;  /* 0x000000061900720c */ /* 0x000fe40003f66270 */
[----:B------:R-:W-:Y:S02]  /*10da0*/  LEA R11, R19, UR19, 0x2 ;  /* 0x00000013130b7c11 */ /* 0x000fe4000f8e10ff */
[----:B------:R-:W-:Y:S02]  /*10db0*/  LEA R32, R14, UR19, 0x2 ;  /* 0x000000130e207c11 */ /* 0x000fe4000f8e10ff */
[----:B------:R-:W-:Y:S01]  /*10dc0*/  ISETP.GE.AND P2, PT, R3, R0, PT ;  /* 0x000000000300720c */ /* 0x000fe20003f46270 */
[----:B------:R-:W2:Y:S01]  /*10dd0*/  @!P1 LDL R18, [R11] ;  /* 0x000000000b129983 */ /* 0x000ea20000100800 */
[----:B------:R-:W-:Y:S01]  /*10de0*/  MOV R34, R26 ;  /* 0x0000001a00227202 */ /* 0x000fe20000000f00 */
[----:B------:R-:W-:Y:S01]  /*10df0*/  @!P0 IMAD.MOV.U32 R34, RZ, RZ, R24 ;  /* 0x000000ffff228224 */ /* 0x000fe200078e0018 */
[----:B------:R-:W-:Y:S01]  /*10e00*/  SEL R3, R9, R2, !P5 ;  /* 0x0000000209037207 */ /* 0x000fe20006800000 */
[----:B------:R-:W-:Y:S01]  /*10e10*/  @!P0 IMAD.MOV.U32 R24, RZ, RZ, R26 ;  /* 0x000000ffff188224 */ /* 0x000fe200078e001a */
[----:B------:R0:W2:Y:S01]  /*10e20*/  LDL R41, [R32] ;  /* 0x0000000020297983 */ /* 0x0000a20000100800 */
[----:B------:R-:W-:-:S02]  /*10e30*/  LEA R31, R27, UR19, 0x2 ;  /* 0x000000131b1f7c11 */ /* 0x000fc4000f8e10ff */
[----:B------:R-:W-:Y:S02]  /*10e40*/  LEA R38, R8, UR19, 0x2 ;  /* 0x0000001308267c11 */ /* 0x000fe4000f8e10ff */
[----:B------:R-:W-:Y:S02]  /*10e50*/  LEA R36, R3, UR19, 0x2 ;  /* 0x0000001303247c11 */ /* 0x000fe4000f8e10ff */
[----:B------:R-:W-:Y:S01]  /*10e60*/  SEL R25, R10, R35, !P4 ;  /* 0x000000230a197207 */ /* 0x000fe20006000000 */
[----:B------:R-:W3:Y:S01]  /*10e70*/  LDL R31, [R31] ;  /* 0x000000001f1f7983 */ /* 0x000ee20000100800 */
[----:B------:R-:W-:Y:S02]  /*10e80*/  LEA R37, R24, UR19, 0x2 ;  /* 0x0000001318257c11 */ /* 0x000fe4000f8e10ff */
[----:B------:R-:W-:Y:S01]  /*10e90*/  LEA R4, R21, UR19, 0x2 ;  /* 0x0000001315047c11 */ /* 0x000fe2000f8e10ff */
[----:B------:R-:W4:Y:S01]  /*10ea0*/  @!P3 LDL R6, [R36] ;  /* 0x000000002406b983 */ /* 0x000f220000100800 */
[----:B------:R-:W-:-:S03]  /*10eb0*/  LEA R26, R25, UR19, 0x2 ;  /* 0x00000013191a7c11 */ /* 0x000fc6000f8e10ff */
[----:B------:R-:W4:Y:S04]  /*10ec0*/  LDL R43, [R38] ;  /* 0x00000000262b7983 */ /* 0x000f280000100800 */
[----:B------:R1:W5:Y:S04]  /*10ed0*/  @!P2 LDL R0, [R4] ;  /* 0x000000000400a983 */ /* 0x0003680000100800 */
[----:B------:R-:W5:Y:S01]  /*10ee0*/  LDL R37, [R37] ;  /* 0x0000000025257983 */ /* 0x000f620000100800 */
[----:B------:R-:W-:-:S03]  /*10ef0*/  ISETP.GE.AND P0, PT, R12, R39, PT ;  /* 0x000000270c00720c */ /* 0x000fc60003f06270 */
[----:B------:R-:W5:Y:S01]  /*10f00*/  LDL R26, [R26] ;  /* 0x000000001a1a7983 */ /* 0x000f620000100800 */
[----:B------:R-:W-:-:S04]  /*10f10*/  SEL R33, R13, R20, !P0 ;  /* 0x000000140d217207 */ /* 0x000fc80004000000 */
[----:B------:R-:W-:Y:S02]  /*10f20*/  LEA R12, R33, UR19, 0x2 ;  /* 0x00000013210c7c11 */ /* 0x000fe4000f8e10ff */
[----:B------:R-:W-:-:S04]  /*10f30*/  ISETP.GE.AND P4, PT, R5, R22, PT ;  /* 0x000000160500720c */ /* 0x000fc80003f86270 */
[----:B------:R-:W5:Y:S01]  /*10f40*/  LDL R12, [R12] ;  /* 0x000000000c0c7983 */ /* 0x000f620000100800 */
[----:B0-----:R-:W-:-:S04]  /*10f50*/  SEL R32, R15, R34, !P4 ;  /* 0x000000220f207207 */ /* 0x001fc80006000000 */
[----:B-1----:R-:W-:-:S06]  /*10f60*/  LEA R4, R32, UR19, 0x2 ;  /* 0x0000001320047c11 */ /* 0x002fcc000f8e10ff */
[----:B------:R-:W5:Y:S01]  /*10f70*/  LDL R4, [R4] ;  /* 0x0000000004047983 */ /* 0x000f620000100800 */
[--C-:B------:R-:W-:Y:S01]  /*10f80*/  IMAD.MOV.U32 R39, RZ, RZ, R16.reuse ;  /* 0x000000ffff277224 */ /* 0x100fe200078e0010 */
[----:B------:R-:W-:Y:S01]  /*10f90*/  @!P1 MOV R39, R19 ;  /* 0x0000001300279202 */ /* 0x000fe20000000f00 */
[----:B------:R-:W-:Y:S02]  /*10fa0*/  @!P1 IMAD.MOV.U32 R19, RZ, RZ, R16 ;  /* 0x000000ffff139224 */ /* 0x000fe400078e0010 */
[----:B------:R-:W-:Y:S01]  /*10fb0*/  IMAD.MOV.U32 R35, RZ, RZ, R17 ;  /* 0x000000ffff237224 */ /* 0x000fe200078e0011 */
[----:B------:R-:W-:Y:S01]  /*10fc0*/  SEL R10, R2, R9, !P5 ;  /* 0x00000009020a7207 */ /* 0x000fe20006800000 */
[----:B------:R-:W-:Y:S02]  /*10fd0*/  @!P2 IMAD.MOV.U32 R35, RZ, RZ, R21 ;  /* 0x000000ffff23a224 */ /* 0x000fe400078e0015 */
[----:B------:R-:W-:-:S05]  /*10fe0*/  @!P2 IMAD.MOV.U32 R21, RZ, RZ, R17 ;  /* 0x000000ffff15a224 */ /* 0x000fca00078e0011 */
[----:B------:R-:W-:Y:S02]  /*10ff0*/  LEA R16, R21, UR19, 0x2 ;  /* 0x0000001315107c11 */ /* 0x000fe4000f8e10ff */
[----:B------:R-:W-:-:S04]  /*11000*/  LEA R38, R10, UR19, 0x2 ;  /* 0x000000130a267c11 */ /* 0x000fc8000f8e10ff */
[----:B------:R-:W5:Y:S01]  /*11010*/  LDL R16, [R16] ;  /* 0x0000000010107983 */ /* 0x000f620000100800 */
[----:B------:R-:W-:Y:S02]  /*11020*/  SEL R13, R20, R13, !P0 ;  /* 0x0000000d140d7207 */ /* 0x000fe40004000000 */
[----:B--2---:R-:W-:Y:S02]  /*11030*/  ISETP.GE.AND P6, PT, R18, R41, PT ;  /* 0x000000291200720c */ /* 0x004fe40003fc6270 */
[----:B------:R-:W-:Y:S02]  /*11040*/  VIMNMX R18, PT, PT, R41, R18, PT ;  /* 0x0000001229127248 */ /* 0x000fe40003fe0100 */
[----:B------:R-:W-:Y:S02]  /*11050*/  SEL R11, R39, R14, !P6 ;  /* 0x0000000e270b7207 */ /* 0x000fe40007000000 */
[----:B------:R-:W-:Y:S02]  /*11060*/  SEL R14, R14, R39, !P6 ;  /* 0x000000270e0e7207 */ /* 0x000fe40007000000 */
[----:B---3--:R-:W-:Y:S01]  /*11070*/  ISETP.GE.AND P1, PT, R18, R31, PT ;  /* 0x0000001f1200720c */ /* 0x008fe20003f26270 */
[----:B------:R-:W-:Y:S01]  /*11080*/  IMAD.MOV.U32 R41, RZ, RZ, R7 ;  /* 0x000000ffff297224 */ /* 0x000fe200078e0007 */
[----:B------:R-:W-:-:S02]  /*11090*/  @!P3 MOV R41, R3 ;  /* 0x000000030029b202 */ /* 0x000fc40000000f00 */
[----:B----4-:R-:W-:Y:S02]  /*110a0*/  ISETP.GE.AND P6, PT, R6, R43, PT ;  /* 0x0000002b0600720c */ /* 0x010fe40003fc6270 */
[----:B------:R-:W-:Y:S02]  /*110b0*/  VIMNMX R43, PT, PT, R43, R6, PT ;  /* 0x000000062b2b7248 */ /* 0x000fe40003fe0100 */
[----:B-----5:R-:W-:Y:S02]  /*110c0*/  ISETP.GE.AND P5, PT, R0, R37, PT ;  /* 0x000000250000720c */ /* 0x020fe40003fa6270 */
[----:B------:R-:W-:Y:S02]  /*110d0*/  ISETP.GE.AND P2, PT, R43, R26, PT ;  /* 0x0000001a2b00720c */ /* 0x000fe40003f46270 */
[----:B------:R-:W-:Y:S01]  /*110e0*/  SEL R9, R24, R35, !P5 ;  /* 0x0000002318097207 */ /* 0x000fe20006800000 */
[----:B------:R-:W-:Y:S01]  /*110f0*/  @!P3 IMAD.MOV.U32 R3, RZ, RZ, R7 ;  /* 0x000000ffff03b224 */ /* 0x000fe200078e0007 */
[----:B------:R-:W-:-:S02]  /*11100*/  LEA R17, R11, UR19, 0x2 ;  /* 0x000000130b117c11 */ /* 0x000fc4000f8e10ff */
[----:B------:R-:W-:Y:S02]  /*11110*/  SEL R2, R41, R8, !P6 ;  /* 0x0000000829027207 */ /* 0x000fe40007000000 */
[----:B------:R-:W-:Y:S01]  /*11120*/  LEA R6, R9, UR19, 0x2 ;  /* 0x0000001309067c11 */ /* 0x000fe2000f8e10ff */
[----:B------:R0:W2:Y:S01]  /*11130*/  @!P1 LDL R31, [R17] ;  /* 0x00000000111f9983 */ /* 0x0000a20000100800 */
[----:B------:R-:W-:Y:S02]  /*11140*/  LEA R39, R19, UR19, 0x2 ;  /* 0x0000001313277c11 */ /* 0x000fe4000f8e10ff */
[----:B------:R-:W-:Y:S02]  /*11150*/  LEA R36, R2, UR19, 0x2 ;  /* 0x0000001302247c11 */ /* 0x000fe4000f8e10ff */
[----:B------:R-:W-:Y:S01]  /*11160*/  LEA R18, R3, UR19, 0x2 ;  /* 0x0000001303127c11 */ /* 0x000fe2000f8e10ff */
[----:B------:R-:W3:Y:S01]  /*11170*/  LDL R6, [R6] ;  /* 0x0000000006067983 */ /* 0x000ee20000100800 */
[----:B------:R-:W-:-:S02]  /*11180*/  SEL R8, R8, R41, !P6 ;  /* 0x0000002908087207 */ /* 0x000fc40007000000 */
[----:B------:R-:W-:Y:S01]  /*11190*/  LEA R7, R14, UR19, 0x2 ;  /* 0x000000130e077c11 */ /* 0x000fe2000f8e10ff */
[----:B------:R1:W4:Y:S01]  /*111a0*/  @!P2 LDL R26, [R36] ;  /* 0x00000000241aa983 */ /* 0x0003220000100800 */
[----:B0-----:R-:W-:Y:S02]  /*111b0*/  VIMNMX R17, PT, PT, R22, R5, PT ;  /* 0x0000000516117248 */ /* 0x001fe40003fe0100 */
[----:B------:R-:W-:Y:S01]  /*111c0*/  LEA R40, R8, UR19, 0x2 ;  /* 0x0000001308287c11 */ /* 0x000fe2000f8e10ff */
[----:B------:R-:W4:Y:S01]  /*111d0*/  LDL R39, [R39] ;  /* 0x0000000027277983 */ /* 0x000f220000100800 */
[----:B------:R-:W-:-:S03]  /*111e0*/  ISETP.GE.AND P3, PT, R17, R12, PT ;  /* 0x0000000c1100720c */ /* 0x000fc60003f66270 */
[----:B------:R-:W5:Y:S04]  /*111f0*/  LDL R41, [R38] ;  /* 0x0000000026297983 */ /* 0x000f680000100800 */
[----:B------:R-:W5:Y:S04]  /*11200*/  LDL R18, [R18] ;  /* 0x0000000012127983 */ /* 0x000f680000100800 */
[----:B------:R-:W5:Y:S01]  /*11210*/  LDL R7, [R7] ;  /* 0x0000000007077983 */ /* 0x000f620000100800 */
[----:B------:R-:W-:-:S03]  /*11220*/  SEL R17, R34, R15, !P4 ;  /* 0x0000000f22117207 */ /* 0x000fc60006000000 */
[----:B------:R-:W5:Y:S01]  /*11230*/  LDL R5, [R40] ;  /* 0x0000000028057983 */ /* 0x000f620000100800 */
[----:B------:R-:W-:Y:S02]  /*11240*/  VIMNMX R43, PT, PT, R37, R0, PT ;  /* 0x00000000252b7248 */ /* 0x000fe40003fe0100 */
[----:B------:R-:W-:Y:S02]  /*11250*/  LEA R37, R13, UR19, 0x2 ;  /* 0x000000130d257c11 */ /* 0x000fe4000f8e10ff */
[----:B------:R-:W-:Y:S01]  /*11260*/  LEA R15, R17, UR19, 0x2 ;  /* 0x00000013110f7c11 */ /* 0x000fe2000f8e10ff */
[----:B------:R-:W-:Y:S01]  /*11270*/  IMAD.MOV.U32 R0, RZ, RZ, R33 ;  /* 0x000000ffff007224 */ /* 0x000fe200078e0021 */
[----:B------:R-:W-:Y:S01]  /*11280*/  ISETP.GE.AND P0, PT, R43, R4, PT ;  /* 0x000000042b00720c */ /* 0x000fe20003f06270 */
[----:B------:R-:W-:Y:S01]  /*11290*/  @!P3 IMAD.MOV.U32 R0, RZ, RZ, R17 ;  /* 0x000000ffff00b224 */ /* 0x000fe200078e0011 */
[----:B------:R-:W5:Y:S01]  /*112a0*/  LDL R37, [R37] ;  /* 0x0000000025257983 */ /* 0x000f620000100800 */
[----:B------:R-:W-:-:S03]  /*112b0*/  @!P3 IMAD.MOV.U32 R17, RZ, RZ, R33 ;  /* 0x000000ffff11b224 */ /* 0x000fc600078e0021 */
[----:B------:R-:W5:Y:S01]  /*112c0*/  @!P3 LDL R12, [R15] ;  /* 0x000000000f0cb983 */ /* 0x000f620000100800 */
[----:B------:R-:W-:Y:S02]  /*112d0*/  SEL R24, R35, R24, !P5 ;  /* 0x0000001823187207 */ /* 0x000fe40006800000 */
[----:B------:R-:W-:Y:S02]  /*112e0*/  LEA R33, R17, UR19, 0x2 ;  /* 0x0000001311217c11 */ /* 0x000fe4000f8e10ff */
[----:B------:R-:W-:-:S04]  /*112f0*/  LEA R20, R24, UR19, 0x2 ;  /* 0x0000001318147c11 */ /* 0x000fc8000f8e10ff */
[----:B------:R-:W5:Y:S04]  /*11300*/  LDL R33, [R33] ;  /* 0x0000000021217983 */ /* 0x000f680000100800 */
[----:B------:R0:W5:Y:S01]  /*11310*/  @!P0 LDL R4, [R20] ;  /* 0x0000000014048983 */ /* 0x0001620000100800 */
[----:B------:R-:W-:Y:S01]  /*11320*/  MOV R22, R27 ;  /* 0x0000001b00167202 */ /* 0x000fe20000000f00 */
[----:B------:R-:W-:Y:S02]  /*11330*/  @!P1 IMAD.MOV.U32 R22, RZ, RZ, R11 ;  /* 0x000000ffff169224 */ /* 0x000fe400078e000b */
[----:B-1----:R-:W-:Y:S02]  /*11340*/  IMAD.MOV.U32 R36, RZ, RZ, R32 ;  /* 0x000000ffff247224 */ /* 0x002fe400078e0020 */
[----:B------:R-:W-:-:S02]  /*11350*/  @!P0 IMAD.MOV.U32 R36, RZ, RZ, R24 ;  /* 0x000000ffff248224 */ /* 0x000fc400078e0018 */
[----:B------:R-:W-:Y:S02]  /*11360*/  @!P0 IMAD.MOV.U32 R24, RZ, RZ, R32 ;  /* 0x000000ffff188224 */ /* 0x000fe400078e0020 */
[--C-:B------:R-:W-:Y:S02]  /*11370*/  IMAD.MOV.U32 R32, RZ, RZ, R25.reuse ;  /* 0x000000ffff207224 */ /* 0x100fe400078e0019 */
[----:B------:R-:W-:Y:S01]  /*11380*/  @!P2 IMAD.MOV.U32 R32, RZ, RZ, R2 ;  /* 0x000000ffff20a224 */ /* 0x000fe200078e0002 */
[----:B------:R-:W-:Y:S01]  /*11390*/  @!P1 MOV R11, R27 ;  /* 0x0000001b000b9202 */ /* 0x000fe20000000f00 */
[----:B------:R-:W-:-:S03]  /*113a0*/  @!P2 IMAD.MOV.U32 R2, RZ, RZ, R25 ;  /* 0x000000ffff02a224 */ /* 0x000fc600078e0019 */
[----:B------:R-:W-:-:S05]  /*113b0*/  LEA R25, R11, UR19, 0x2 ;  /* 0x000000130b197c11 */ /* 0x000fca000f8e10ff */
[----:B------:R-:W5:Y:S01]  /*113c0*/  LDL R38, [R25] ;  /* 0x0000000019267983 */ /* 0x000f620000100800 */
[----:B--2---:R-:W-:Y:S02]  /*113d0*/  VIMNMX R35, PT, PT, R16, R31, PT ;  /* 0x0000001f10237248 */ /* 0x004fe40003fe0100 */
[----:B------:R-:W-:Y:S02]  /*113e0*/  ISETP.GE.AND P3, PT, R31, R16, PT ;  /* 0x000000101f00720c */ /* 0x000fe40003f66270 */
[----:B---3--:R-:W-:Y:S02]  /*113f0*/  ISETP.GE.AND P4, PT, R35, R6, PT ;  /* 0x000000062300720c */ /* 0x008fe40003f86270 */
[----:B------:R-:W-:Y:S02]  /*11400*/  SEL R16, R22, R21, !P3 ;  /* 0x0000001516107207 */ /* 0x000fe40005800000 */
[----:B------:R-:W-:Y:S02]  /*11410*/  SEL R21, R21, R22, !P3 ;  /* 0x0000001615157207 */ /* 0x000fe40005800000 */
[----:B----4-:R-:W-:-:S02]  /*11420*/  VIMNMX R34, PT, PT, R39, R26, PT ;  /* 0x0000001a27227248 */ /* 0x010fc40003fe0100 */
[----:B------:R-:W-:Y:S02]  /*11430*/  ISETP.GE.AND P0, PT, R26, R39, PT ;  /* 0x000000271a00720c */ /* 0x000fe40003f06270 */
[----:B------:R-:W-:Y:S02]  /*11440*/  LEA R35, R24, UR19, 0x2 ;  /* 0x0000001318237c11 */ /* 0x000fe4000f8e10ff */
[CC--:B-----5:R-:W-:Y:S02]  /*11450*/  VIMNMX R22, PT, PT, R41.reuse, R18.reuse, PT ;  /* 0x0000001229167248 */ /* 0x0e0fe40003fe0100 */
[----:B------:R-:W-:Y:S02]  /*11460*/  ISETP.GE.AND P1, PT, R41, R18, PT ;  /* 0x000000122900720c */ /* 0x000fe40003f26270 */
[----:B------:R-:W2:Y:S01]  /*11470*/  LDL R35, [R35] ;  /* 0x0000000023237983 */ /* 0x000ea20000100800 */
[----:B------:R-:W-:Y:S02]  /*11480*/  ISETP.GE.AND P5, PT, R34, R7, PT ;  /* 0x000000072200720c */ /* 0x000fe40003fa6270 */
[----:B0-----:R-:W-:-:S02]  /*11490*/  LEA R20, R16, UR19, 0x2 ;  /* 0x0000001310147c11 */ /* 0x001fc4000f8e10ff */
[----:B------:R-:W-:Y:S02]  /*114a0*/  ISETP.GE.AND P3, PT, R22, R5, PT ;  /* 0x000000051600720c */ /* 0x000fe40003f66270 */
[----:B------:R-:W-:Y:S01]  /*114b0*/  SEL R15, R32, R19, !P0 ;  /* 0x00000013200f7207 */ /* 0x000fe20004000000 */
[----:B------:R0:W2:Y:S01]  /*114c0*/  @!P4 LDL R6, [R20] ;  /* 0x000000001406c983 */ /* 0x0000a20000100800 */
[----:B------:R-:W-:Y:S02]  /*114d0*/  SEL R22, R10, R3, !P1 ;  /* 0x000000030a167207 */ /* 0x000fe40004800000 */
[----:B------:R-:W-:Y:S02]  /*114e0*/  LEA R18, R15, UR19, 0x2 ;  /* 0x000000130f127c11 */ /* 0x000fe4000f8e10ff */
[----:B------:R-:W-:Y:S02]  /*114f0*/  SEL R19, R19, R32, !P0 ;  /* 0x0000002013137207 */ /* 0x000fe40004000000 */
[----:B------:R-:W-:Y:S01]  /*11500*/  LEA R31, R22, UR19, 0x2 ;  /* 0x00000013161f7c11 */ /* 0x000fe2000f8e10ff */
[----:B------:R-:W3:Y:S01]  /*11510*/  @!P5 LDL R7, [R18] ;  /* 0x000000001207d983 */ /* 0x000ee20000100800 */
[----:B------:R-:W-:-:S02]  /*11520*/  LEA R32, R2, UR19, 0x2 ;  /* 0x0000001302207c11 */ /* 0x000fc4000f8e10ff */
[----:B------:R-:W-:Y:S01]  /*11530*/  LEA R27, R21, UR19, 0x2 ;  /* 0x00000013151b7c11 */ /* 0x000fe2000f8e10ff */
[----:B------:R-:W4:Y:S01]  /*11540*/  @!P3 LDL R5, [R31] ;  /* 0x000000001f05b983 */ /* 0x000f220000100800 */
[----:B------:R-:W-:Y:S02]  /*11550*/  LEA R26, R19, UR19, 0x2 ;  /* 0x00000013131a7c11 */ /* 0x000fe4000f8e10ff */
[----:B------:R-:W-:Y:S01]  /*11560*/  ISETP.GE.AND P0, PT, R12, R37, PT ;  /* 0x000000250c00720c */ /* 0x000fe20003f06270 */
[----:B------:R1:W4:Y:S03]  /*11570*/  LDL R40, [R32] ;  /* 0x0000000020287983 */ /* 0x0003260000100800 */
[----:B------:R-:W-:Y:S01]  /*11580*/  SEL R37, R13, R0, !P0 ;  /* 0x000000000d257207 */ /* 0x000fe20004000000 */
[----:B------:R-:W5:Y:S04]  /*11590*/  LDL R27, [R27] ;  /* 0x000000001b1b7983 */ /* 0x000f680000100800 */
[----:B------:R-:W5:Y:S01]  /*115a0*/  LDL R26, [R26] ;  /* 0x000000001a1a7983 */ /* 0x000f620000100800 */
[----:B0-----:R-:W-:-:S02]  /*115b0*/  LEA R20, R37, UR19, 0x2 ;  /* 0x0000001325147c11 */ /* 0x001fc4000f8e10ff */
        /* <DEDUP_REMOVED lines=8> */
[--C-:B-1----:R-:W-:Y:S02]  /*11640*/  IMAD.MOV.U32 R32, RZ, RZ, R14.reuse ;  /* 0x000000ffff207224 */ /* 0x102fe400078e000e */
[----:B------:R-:W-:Y:S02]  /*11650*/  @!P5 IMAD.MOV.U32 R32, RZ, RZ, R15 ;  /* 0x000000ffff20d224 */ /* 0x000fe400078e000f */
[----:B------:R-:W-:Y:S01]  /*11660*/  @!P5 IMAD.MOV.U32 R15, RZ, RZ, R14 ;  /* 0x000000ffff0fd224 */ /* 0x000fe200078e000e */
[----:B------:R-:W-:-:S02]  /*11670*/  SEL R17, R36, R17, !P2 ;  /* 0x0000001124117207 */ /* 0x000fc40005000000 */
[----:B------:R-:W-:Y:S02]  /*11680*/  VIMNMX R33, PT, PT, R33, R4, PT ;  /* 0x0000000421217248 */ /* 0x000fe40003fe0100 */
[----:B------:R-:W-:Y:S02]  /*11690*/  LEA R36, R16, UR19, 0x2 ;  /* 0x0000001310247c11 */ /* 0x000fe4000f8e10ff */
[----:B--2---:R-:W-:-:S04]  /*116a0*/  ISETP.GE.AND P6, PT, R6, R35, PT ;  /* 0x000000230600720c */ /* 0x004fc80003fc6270 */
[----:B------:R-:W-:Y:S02]  /*116b0*/  SEL R9, R25, R24, !P6 ;  /* 0x0000001819097207 */ /* 0x000fe40007000000 */
[----:B------:R-:W-:Y:S02]  /*116c0*/  SEL R18, R24, R25, !P6 ;  /* 0x0000001918127207 */ /* 0x000fe40007000000 */
[----:B---3--:R-:W-:Y:S02]  /*116d0*/  VIMNMX R24, PT, PT, R38, R7, PT ;  /* 0x0000000726187248 */ /* 0x008fe40003fe0100 */
[----:B------:R-:W-:Y:S02]  /*116e0*/  ISETP.GE.AND P5, PT, R7, R38, PT ;  /* 0x000000260700720c */ /* 0x000fe40003fa6270 */
[----:B------:R-:W-:Y:S01]  /*116f0*/  MOV R25, R8 ;  /* 0x0000000800197202 */ /* 0x000fe20000000f00 */
[----:B------:R-:W-:Y:S01]  /*11700*/  @!P3 IMAD.MOV.U32 R25, RZ, RZ, R22 ;  /* 0x000000ffff19b224 */ /* 0x000fe200078e0016 */
[----:B------:R0:W2:Y:S01]  /*11710*/  LDL R38, [R36] ;  /* 0x0000000024267983 */ /* 0x0000a20000100800 */
[----:B----4-:R-:W-:-:S02]  /*11720*/  VIMNMX R7, PT, PT, R40, R5, PT ;  /* 0x0000000528077248 */ /* 0x010fc40003fe0100 */
[----:B------:R-:W-:Y:S02]  /*11730*/  ISETP.GE.AND P4, PT, R5, R40, PT ;  /* 0x000000280500720c */ /* 0x000fe40003f86270 */
[----:B-----5:R-:W-:Y:S02]  /*11740*/  ISETP.GE.AND P2, PT, R24, R27, PT ;  /* 0x0000001b1800720c */ /* 0x020fe40003f46270 */
[----:B------:R-:W-:Y:S02]  /*11750*/  SEL R5, R32, R11, !P5 ;  /* 0x0000000b20057207 */ /* 0x000fe40006800000 */
[----:B------:R-:W-:Y:S02]  /*11760*/  ISETP.GE.AND P6, PT, R7, R26, PT ;  /* 0x0000001a0700720c */ /* 0x000fe40003fc6270 */
[----:B------:R-:W-:Y:S02]  /*11770*/  SEL R31, R25, R2, !P4 ;  /* 0x00000002191f7207 */ /* 0x000fe40006000000 */
[----:B------:R-:W-:-:S02]  /*11780*/  LEA R7, R5, UR19, 0x2 ;  /* 0x0000001305077c11 */ /* 0x000fc4000f8e10ff */
[----:B------:R-:W-:Y:S02]  /*11790*/  SEL R11, R11, R32, !P5 ;  /* 0x000000200b0b7207 */ /* 0x000fe40006800000 */
[----:B------:R-:W-:Y:S01]  /*117a0*/  LEA R39, R31, UR19, 0x2 ;  /* 0x000000131f277c11 */ /* 0x000fe2000f8e10ff */
[----:B------:R-:W2:Y:S01]  /*117b0*/  @!P2 LDL R27, [R7] ;  /* 0x00000000071ba983 */ /* 0x000ea20000100800 */
[----:B------:R-:W-:Y:S02]  /*117c0*/  LEA R40, R15, UR19, 0x2 ;  /* 0x000000130f287c11 */ /* 0x000fe4000f8e10ff */
[----:B------:R-:W-:Y:S01]  /*117d0*/  ISETP.GE.AND P5, PT, R33, R20, PT ;  /* 0x000000142100720c */ /* 0x000fe20003fa6270 */
[----:B------:R1:W3:Y:S01]  /*117e0*/  @!P6 LDL R26, [R39] ;  /* 0x00000000271ae983 */ /* 0x0002e20000100800 */
[----:B------:R-:W-:Y:S02]  /*117f0*/  LEA R14, R18, UR19, 0x2 ;  /* 0x00000013120e7c11 */ /* 0x000fe4000f8e10ff */
[----:B------:R-:W-:Y:S01]  /*11800*/  LEA R32, R11, UR19, 0x2 ;  /* 0x000000130b207c11 */ /* 0x000fe2000f8e10ff */
[----:B------:R-:W3:Y:S01]  /*11810*/  LDL R41, [R40] ;  /* 0x0000000028297983 */ /* 0x000ee20000100800 */
[----:B------:R-:W-:-:S02]  /*11820*/  SEL R24, R0, R13, !P0 ;  /* 0x0000000d00187207 */ /* 0x000fc40004000000 */
[----:B------:R-:W-:Y:S01]  /*11830*/  VIMNMX R35, PT, PT, R35, R6, PT ;  /* 0x0000000623237248 */ /* 0x000fe20003fe0100 */
[----:B------:R-:W4:Y:S01]  /*11840*/  LDL R14, [R14] ;  /* 0x000000000e0e7983 */ /* 0x000f220000100800 */
[----:B------:R-:W-:Y:S02]  /*11850*/  LEA R0, R17, UR19, 0x2 ;  /* 0x0000001311007c11 */ /* 0x000fe4000f8e10ff */
[----:B------:R-:W-:Y:S01]  /*11860*/  LEA R4, R24, UR19, 0x2 ;  /* 0x0000001318047c11 */ /* 0x000fe2000f8e10ff */
[----:B------:R-:W5:Y:S01]  /*11870*/  LDL R32, [R32] ;  /* 0x0000000020207983 */ /* 0x000f620000100800 */
[----:B------:R-:W-:Y:S01]  /*11880*/  ISETP.GE.AND P0, PT, R35, R12, PT ;  /* 0x0000000c2300720c */ /* 0x000fe20003f06270 */
[----:B------:R-:W-:Y:S02]  /*11890*/  IMAD.MOV.U32 R13, RZ, RZ, R37 ;  /* 0x000000ffff0d7224 */ /* 0x000fe400078e0025 */
[----:B------:R5:W5:Y:S01]  /*118a0*/  @!P5 LDL R20, [R0] ;  /* 0x000000000014d983 */ /* 0x000b620000100800 */
[----:B------:R-:W-:-:S02]  /*118b0*/  @!P5 IMAD.MOV.U32 R13, RZ, RZ, R17 ;  /* 0x000000ffff0dd224 */ /* 0x000fc400078e0011 */
[----:B------:R-:W-:Y:S01]  /*118c0*/  @!P5 IMAD.MOV.U32 R17, RZ, RZ, R37 ;  /* 0x000000ffff11d224 */ /* 0x000fe200078e0025 */
[----:B------:R-:W5:Y:S01]  /*118d0*/  LDL R7, [R4] ;  /* 0x0000000004077983 */ /* 0x000f620000100800 */
[----:B------:R-:W-:-:S03]  /*118e0*/  LEA R35, R9, UR19, 0x2 ;  /* 0x0000001309237c11 */ /* 0x000fc6000f8e10ff */
[----:B------:R-:W-:Y:S02]  /*118f0*/  LEA R33, R17, UR19, 0x2 ;  /* 0x0000001311217c11 */ /* 0x000fe4000f8e10ff */
[----:B------:R5:W5:Y:S04]  /*11900*/  @!P0 LDL R12, [R35] ;  /* 0x00000000230c8983 */ /* 0x000b680000100800 */
[----:B------:R-:W5:Y:S01]  /*11910*/  LDL R33, [R33] ;  /* 0x0000000021217983 */ /* 0x000f620000100800 */
[----:B0-----:R-:W-:Y:S01]  /*11920*/  MOV R36, R34 ;  /* 0x0000002200247202 */ /* 0x001fe20000000f00 */
[----:B------:R-:W-:Y:S02]  /*11930*/  IMAD.MOV.U32 R37, RZ, RZ, R21 ;  /* 0x000000ffff257224 */ /* 0x000fe400078e0015 */
[----:B------:R-:W-:-:S02]  /*11940*/  @!P0 IMAD.MOV.U32 R36, RZ, RZ, R9 ;  /* 0x000000ffff248224 */ /* 0x000fc400078e0009 */
[----:B------:R-:W-:Y:S02]  /*11950*/  @!P0 IMAD.MOV.U32 R9, RZ, RZ, R34 ;  /* 0x000000ffff098224 */ /* 0x000fe400078e0022 */
[----:B------:R-:W-:Y:S01]  /*11960*/  @!P2 IMAD.MOV.U32 R37, RZ, RZ, R5 ;  /* 0x000000ffff25a224 */ /* 0x000fe200078e0005 */
[----:B------:R-:W-:Y:S01]  /*11970*/  @!P2 MOV R5, R21 ;  /* 0x000000150005a202 */ /* 0x000fe20000000f00 */
[----:B------:R-:W-:Y:S02]  /*11980*/  IMAD.MOV.U32 R34, RZ, RZ, R19 ;  /* 0x000000ffff227224 */ /* 0x000fe400078e0013 */
[----:B------:R-:W-:Y:S01]  /*11990*/  @!P6 IMAD.MOV.U32 R34, RZ, RZ, R31 ;  /* 0x000000ffff22e224 */ /* 0x000fe200078e001f */
[----:B------:R-:W-:Y:S02]  /*119a0*/  SEL R3, R3, R10, !P1 ;  /* 0x0000000a03037207 */ /* 0x000fe40004800000 */
[----:B------:R-:W-:Y:S01]  /*119b0*/  LEA R10, R9, UR19, 0x2 ;  /* 0x00000013090a7c11 */ /* 0x000fe2000f8e10ff */
[----:B------:R-:W-:Y:S01]  /*119c0*/  @!P3 IMAD.MOV.U32 R22, RZ, RZ, R8 ;  /* 0x000000ffff16b224 */ /* 0x000fe200078e0008 */
[----:B------:R-:W-:-:S02]  /*119d0*/  SEL R2, R2, R25, !P4 ;  /* 0x0000001902027207 */ /* 0x000fc40006000000 */
[----:B-1----:R-:W-:Y:S02]  /*119e0*/  LEA R39, R3, UR19, 0x2 ;  /* 0x0000001303277c11 */ /* 0x002fe4000f8e10ff */
[----:B------:R-:W-:-:S03]  /*119f0*/  LEA R8, R2, UR19, 0x2 ;  /* 0x0000001302087c11 */ /* 0x000fc6000f8e10ff */
[----:B------:R-:W5:Y:S04]  /*11a00*/  LDL R25, [R39] ;  /* 0x0000000027197983 */ /* 0x000f680000100800 */
[----:B------:R-:W5:Y:S01]  /*11a10*/  LDL R8, [R8] ;  /* 0x0000000008087983 */ /* 0x000f620000100800 */
[----:B--2---:R-:W-:Y:S02]  /*11a20*/  ISETP.GE.AND P0, PT, R27, R38, PT ;  /* 0x000000261b00720c */ /* 0x004fe40003f06270 */
[----:B------:R-:W-:Y:S02]  /*11a30*/  VIMNMX R27, PT, PT, R38, R27, PT ;  /* 0x0000001b261b7248 */ /* 0x000fe40003fe0100 */
[----:B------:R-:W-:Y:S02]  /*11a40*/  SEL R6, R37, R16, !P0 ;  /* 0x0000001025067207 */ /* 0x000fe40004000000 */
[----:B---3--:R-:W-:-:S02]  /*11a50*/  VIMNMX R21, PT, PT, R41, R26, PT ;  /* 0x0000001a29157248 */ /* 0x008fc40003fe0100 */
[----:B------:R-:W-:Y:S02]  /*11a60*/  SEL R16, R16, R37, !P0 ;  /* 0x0000002510107207 */ /* 0x000fe40004000000 */
[----:B----4-:R-:W-:Y:S02]  /*11a70*/  ISETP.GE.AND P5, PT, R27, R14, PT ;  /* 0x0000000e1b00720c */ /* 0x010fe40003fa6270 */
[----:B------:R-:W-:Y:S01]  /*11a80*/  ISETP.GE.AND P0, PT, R26, R41, PT ;  /* 0x000000291a00720c */ /* 0x000fe20003f06270 */
[----:B------:R-:W2:Y:S01]  /*11a90*/  LDL R27, [R10] ;  /* 0x000000000a1b7983 */ /* 0x000ea20000100800 */
[----:B-----5:R-:W-:Y:S02]  /*11aa0*/  ISETP.GE.AND P2, PT, R21, R32, PT ;  /* 0x000000201500720c */ /* 0x020fe40003f46270 */
[----:B------:R-:W-:Y:S02]  /*11ab0*/  SEL R0, R34, R15, !P0 ;  /* 0x0000000f22007207 */ /* 0x000fe40004000000 */
[----:B------:R-:W-:-:S02]  /*11ac0*/  LEA R37, R5, UR19, 0x2 ;  /* 0x0000001305257c11 */ /* 0x000fc4000f8e10ff */
[----:B------:R-:W-:Y:S02]  /*11ad0*/  ISETP.GE.AND P1, PT, R20, R7, PT ;  /* 0x000000071400720c */ /* 0x000fe40003f26270 */
[----:B------:R-:W-:Y:S02]  /*11ae0*/  LEA R4, R6, UR19, 0x2 ;  /* 0x0000001306047c11 */ /* 0x000fe4000f8e10ff */
[----:B------:R-:W3:Y:S01]  /*11af0*/  LDL R37, [R37] ;  /* 0x0000000025257983 */ /* 0x000ee20000100800 */
[----:B------:R-:W-:Y:S02]  /*11b00*/  LEA R35, R0, UR19, 0x2 ;  /* 0x0000001300237c11 */ /* 0x000fe4000f8e10ff */
[----:B------:R-:W-:Y:S01]  /*11b10*/  SEL R21, R24, R13, !P1 ;  /* 0x0000000d18157207 */ /* 0x000fe20004800000 */
[----:B------:R0:W2:Y:S03]  /*11b20*/  @!P5 LDL R14, [R4] ;  /* 0x00000000040ed983 */ /* 0x0000a60000100800 */
[----:B------:R-:W-:Y:S01]  /*11b30*/  LEA R7, R21, UR19, 0x2 ;  /* 0x0000001315077c11 */ /* 0x000fe2000f8e10ff */
[----:B------:R-:W3:Y:S01]  /*11b40*/  @!P2 LDL R32, [R35] ;  /* 0x000000002320a983 */ /* 0x000ee20000100800 */
[----:B------:R-:W-:-:S02]  /*11b50*/  LEA R26, R16, UR19, 0x2 ;  /* 0x00000013101a7c11 */ /* 0x000fc4000f8e10ff */
[----:B------:R-:W-:Y:S02]  /*11b60*/  ISETP.GE.AND P3, PT, R12, R33, PT ;  /* 0x000000210c00720c */ /* 0x000fe40003f66270 */
[----:B------:R-:W4:Y:S02]  /*11b70*/  LDL R7, [R7] ;  /* 0x0000000007077983 */ /* 0x000f240000100800 */
[----:B------:R-:W-:Y:S02]  /*11b80*/  SEL R20, R17, R36, !P3 ;  /* 0x0000002411147207 */ /* 0x000fe40005800000 */
[----:B------:R-:W5:Y:S02]  /*11b90*/  LDL R26, [R26] ;  /* 0x000000001a1a7983 */ /* 0x000f640000100800 */
[----:B0-----:R-:W-:Y:S02]  /*11ba0*/  LEA R4, R20, UR19, 0x2 ;  /* 0x0000001314047c11 */ /* 0x001fe4000f8e10ff */
[----:B------:R-:W-:-:S04]  /*11bb0*/  LEA R38, R22, UR19, 0x2 ;  /* 0x0000001316267c11 */ /* 0x000fc8000f8e10ff */
[----:B------:R-:W5:Y:S04]  /*11bc0*/  LDL R4, [R4] ;  /* 0x0000000004047983 */ /* 0x000f680000100800 */
[----:B------:R-:W5:Y:S01]  /*11bd0*/  LDL R38, [R38] ;  /* 0x0000000026267983 */ /* 0x000f620000100800 */
[--C-:B------:R-:W-:Y:S01]  /*11be0*/  IMAD.MOV.U32 R40, RZ, RZ, R18.reuse ;  /* 0x000000ffff287224 */ /* 0x100fe200078e0012 */
[----:B------:R-:W-:Y:S01]  /*11bf0*/  @!P5 MOV R40, R6 ;  /* 0x000000060028d202 */ /* 0x000fe20000000f00 */
[----:B------:R-:W-:Y:S01]  /*11c00*/  @!P5 IMAD.MOV.U32 R6, RZ, RZ, R18 ;  /* 0x000000ffff06d224 */ /* 0x000fe200078e0012 */
[----:B------:R-:W-:Y:S01]  /*11c10*/  SEL R17, R36, R17, !P3 ;  /* 0x0000001124117207 */ /* 0x000fe20005800000 */
[----:B------:R-:W-:Y:S02]  /*11c20*/  IMAD.MOV.U32 R18, RZ, RZ, R11 ;  /* 0x000000ffff127224 */ /* 0x000fe400078e000b */
[----:B------:R-:W-:-:S02]  /*11c30*/  @!P2 IMAD.MOV.U32 R18, RZ, RZ, R0 ;  /* 0x000000ffff12a224 */ /* 0x000fc400078e0000 */
[----:B------:R-:W-:Y:S01]  /*11c40*/  @!P6 IMAD.MOV.U32 R31, RZ, RZ, R19 ;  /* 0x000000ffff1fe224 */ /* 0x000fe200078e0013 */
[----:B------:R-:W-:Y:S02]  /*11c50*/  LEA R19, R6, UR19, 0x2 ;  /* 0x0000001306137c11 */ /* 0x000fe4000f8e10ff */
[----:B------:R-:W-:Y:S02]  /*11c60*/  SEL R24, R13, R24, !P1 ;  /* 0x000000180d187207 */ /* 0x000fe40004800000 */
[----:B------:R-:W-:Y:S02]  /*11c70*/  SEL R15, R15, R34, !P0 ;  /* 0x000000220f0f7207 */ /* 0x000fe40004000000 */
[----:B------:R-:W-:-:S05]  /*11c80*/  LEA R36, R31, UR19, 0x2 ;  /* 0x000000131f247c11 */ /* 0x000fca000f8e10ff */
[----:B------:R-:W5:Y:S01]  /*11c90*/  LDL R39, [R36] ;  /* 0x0000000024277983 */ /* 0x000f620000100800 */
[----:B--2---:R-:W-:Y:S02]  /*11ca0*/  ISETP.GE.AND P5, PT, R14, R27, PT ;  /* 0x0000001b0e00720c */ /* 0x004fe40003fa6270 */
[----:B---3--:R-:W-:Y:S02]  /*11cb0*/  VIMNMX R35, PT, PT, R37, R32, PT ;  /* 0x0000002025237248 */ /* 0x008fe40003fe0100 */
[----:B------:R-:W-:Y:S02]  /*11cc0*/  ISETP.GE.AND P3, PT, R32, R37, PT ;  /* 0x000000252000720c */ /* 0x000fe40003f66270 */
[----:B------:R-:W-:Y:S01]  /*11cd0*/  VIMNMX R32, PT, PT, R33, R12, PT ;  /* 0x0000000c21207248 */ /* 0x000fe20003fe0100 */
[----:B------:R-:W2:Y:S01]  /*11ce0*/  LDL R37, [R19] ;  /* 0x0000000013257983 */ /* 0x000ea20000100800 */
[----:B------:R-:W-:Y:S02]  /*11cf0*/  SEL R10, R40, R9, !P5 ;  /* 0x00000009280a7207 */ /* 0x000fe40006800000 */
[----:B------:R-:W-:-:S02]  /*11d00*/  SEL R12, R9, R40, !P5 ;  /* 0x00000028090c7207 */ /* 0x000fc40006800000 */
[----:B----4-:R-:W-:Y:S02]  /*11d10*/  ISETP.GE.AND P5, PT, R32, R7, PT ;  /* 0x000000072000720c */ /* 0x010fe40003fa6270 */
[----:B-----5:R-:W-:Y:S02]  /*11d20*/  ISETP.GE.AND P4, PT, R35, R26, PT ;  /* 0x0000001a2300720c */ /* 0x020fe40003f86270 */
[----:B------:R-:W-:Y:S02]  /*11d30*/  VIMNMX R27, PT, PT, R27, R14, PT ;  /* 0x0000000e1b1b7248 */ /* 0x000fe40003fe0100 */
[----:B------:R-:W-:Y:S02]  /*11d40*/  SEL R33, R18, R5, !P3 ;  /* 0x0000000512217207 */ /* 0x000fe40005800000 */
[----:B------:R-:W-:Y:S02]  /*11d50*/  ISETP.GE.AND P6, PT, R27, R4, PT ;  /* 0x000000041b00720c */ /* 0x000fe40003fc6270 */
[----:B------:R-:W-:-:S02]  /*11d60*/  LEA R32, R33, UR19, 0x2 ;  /* 0x0000001321207c11 */ /* 0x000fc4000f8e10ff */
[----:B------:R-:W-:Y:S01]  /*11d70*/  MOV R9, R21 ;  /* 0x0000001500097202 */ /* 0x000fe20000000f00 */
[----:B------:R-:W-:Y:S01]  /*11d80*/  @!P5 IMAD.MOV.U32 R9, RZ, RZ, R17 ;  /* 0x000000ffff09d224 */ /* 0x000fe200078e0011 */
[----:B------:R-:W-:Y:S01]  /*11d90*/  LEA R14, R17, UR19, 0x2 ;  /* 0x00000013110e7c11 */ /* 0x000fe2000f8e10ff */
[----:B------:R-:W-:Y:S01]  /*11da0*/  @!P5 IMAD.MOV.U32 R17, RZ, RZ, R21 ;  /* 0x000000ffff11d224 */ /* 0x000fe200078e0015 */
[----:B------:R-:W-:Y:S01]  /*11db0*/  VIMNMX R13, PT, PT, R25, R38, PT ;  /* 0x00000026190d7248 */ /* 0x000fe20003fe0100 */
[----:B------:R0:W2:Y:S01]  /*11dc0*/  @!P4 LDL R26, [R32] ;  /* 0x00000000201ac983 */ /* 0x0000a20000100800 */
[----:B------:R-:W-:Y:S02]  /*11dd0*/  LEA R27, R12, UR19, 0x2 ;  /* 0x000000130c1b7c11 */ /* 0x000fe4000f8e10ff */
[----:B------:R-:W-:Y:S01]  /*11de0*/  ISETP.GE.AND P1, PT, R13, R8, PT ;  /* 0x000000080d00720c */ /* 0x000fe20003f26270 */
[----:B------:R-:W3:Y:S01]  /*11df0*/  @!P5 LDL R7, [R14] ;  /* 0x000000000e07d983 */ /* 0x000ee20000100800 */
[----:B------:R-:W-:-:S02]  /*11e00*/  ISETP.GE.AND P0, PT, R25, R38, PT ;  /* 0x000000261900720c */ /* 0x000fc40003f06270 */
[----:B------:R-:W-:Y:S01]  /*11e10*/  LEA R13, R17, UR19, 0x2 ;  /* 0x00000013110d7c11 */ /* 0x000fe2000f8e10ff */
[----:B------:R1:W4:Y:S01]  /*11e20*/  LDL R25, [R27] ;  /* 0x000000001b197983 */ /* 0x0003220000100800 */
[----:B0-----:R-:W-:Y:S02]  /*11e30*/  LEA R32, R10, UR19, 0x2 ;  /* 0x000000130a207c11 */ /* 0x001fe4000f8e10ff */
[----:B------:R-:W-:Y:S02]  /*11e40*/  SEL R21, R3, R22, !P0 ;  /* 0x0000001603157207 */ /* 0x000fe40004000000 */
[----:B------:R-:W5:Y:S02]  /*11e50*/  LDL R13, [R13] ;  /* 0x000000000d0d7983 */ /* 0x000f640000100800 */
[----:B------:R-:W-:Y:S02]  /*11e60*/  LEA R35, R21, UR19, 0x2 ;  /* 0x0000001315237c11 */ /* 0x000fe4000f8e10ff */
[----:B------:R0:W5:Y:S01]  /*11e70*/  @!P6 LDL R4, [R32] ;  /* 0x000000002004e983 */ /* 0x0001620000100800 */
[----:B------:R-:W-:-:S03]  /*11e80*/  LEA R19, R15, UR19, 0x2 ;  /* 0x000000130f137c11 */ /* 0x000fc6000f8e10ff */
[----:B------:R0:W3:Y:S04]  /*11e90*/  @!P1 LDL R8, [R35] ;  /* 0x0000000023089983 */ /* 0x0000e80000100800 */
[----:B------:R-:W3:Y:S01]  /*11ea0*/  LDL R19, [R19] ;  /* 0x0000000013137983 */ /* 0x000ee20000100800 */
[----:B-1----:R-:W-:-:S05]  /*11eb0*/  LEA R27, R24, UR19, 0x2 ;  /* 0x00000013181b7c11 */ /* 0x002fca000f8e10ff */
[----:B------:R1:W3:Y:S01]  /*11ec0*/  LDL R34, [R27] ;  /* 0x000000001b227983 */ /* 0x0002e20000100800 */
[----:B0-----:R-:W-:Y:S02]  /*11ed0*/  IMAD.MOV.U32 R32, RZ, RZ, R20 ;  /* 0x000000ffff207224 */ /* 0x001fe400078e0014 */
[----:B------:R-:W-:Y:S01]  /*11ee0*/  @!P6 IMAD.MOV.U32 R32, RZ, RZ, R10 ;  /* 0x000000ffff20e224 */ /* 0x000fe200078e000a */
[----:B------:R-:W-:Y:S01]  /*11ef0*/  @!P6 MOV R10, R20 ;  /* 0x00000014000ae202 */ /* 0x000fe20000000f00 */
[--C-:B------:R-:W-:Y:S02]  /*11f00*/  IMAD.MOV.U32 R35, RZ, RZ, R16.reuse ;  /* 0x000000ffff237224 */ /* 0x100fe400078e0010 */
[----:B------:R-:W-:Y:S02]  /*11f10*/  @!P2 IMAD.MOV.U32 R0, RZ, RZ, R11 ;  /* 0x000000ffff00a224 */ /* 0x000fe400078e000b */
[----:B------:R-:W-:Y:S01]  /*11f20*/  @!P4 IMAD.MOV.U32 R35, RZ, RZ, R33 ;  /* 0x000000ffff23c224 */ /* 0x000fe200078e0021 */
[----:B------:R-:W-:Y:S01]  /*11f30*/  SEL R5, R5, R18, !P3 ;  /* 0x0000001205057207 */ /* 0x000fe20005800000 */
[----:B------:R-:W-:Y:S01]  /*11f40*/  @!P4 IMAD.MOV.U32 R33, RZ, RZ, R16 ;  /* 0x000000ffff21c224 */ /* 0x000fe200078e0010 */
[----:B------:R-:W-:-:S02]  /*11f50*/  LEA R16, R10, UR19, 0x2 ;  /* 0x000000130a107c11 */ /* 0x000fc4000f8e10ff */
[----:B------:R-:W-:Y:S01]  /*11f60*/  MOV R14, R2 ;  /* 0x00000002000e7202 */ /* 0x000fe20000000f00 */
[----:B------:R-:W-:Y:S02]  /*11f70*/  @!P1 IMAD.MOV.U32 R14, RZ, RZ, R21 ;  /* 0x000000ffff0e9224 */ /* 0x000fe400078e0015 */
[----:B------:R-:W3:Y:S01]  /*11f80*/  LDL R36, [R16] ;  /* 0x0000000010247983 */ /* 0x000ee20000100800 */
[----:B--2---:R-:W-:Y:S02]  /*11f90*/  VIMNMX R20, PT, PT, R37, R26, PT ;  /* 0x0000001a25147248 */ /* 0x004fe40003fe0100 */
[----:B------:R-:W-:Y:S02]  /*11fa0*/  ISETP.GE.AND P5, PT, R26, R37, PT ;  /* 0x000000251a00720c */ /* 0x000fe40003fa6270 */
[----:B----4-:R-:W-:Y:S02]  /*11fb0*/  ISETP.GE.AND P2, PT, R20, R25, PT ;  /* 0x000000191400720c */ /* 0x010fe40003f46270 */
[----:B------:R-:W-:-:S02]  /*11fc0*/  SEL R38, R35, R6, !P5 ;  /* 0x0000000623267207 */ /* 0x000fc40006800000 */
[----:B-----5:R-:W-:Y:S02]  /*11fd0*/  ISETP.GE.AND P3, PT, R4, R13, PT ;  /* 0x0000000d0400720c */ /* 0x020fe40003f66270 */
[----:B------:R-:W-:Y:S02]  /*11fe0*/  LEA R11, R38, UR19, 0x2 ;  /* 0x00000013260b7c11 */ /* 0x000fe4000f8e10ff */
[----:B------:R-:W-:Y:S02]  /*11ff0*/  SEL R18, R17, R32, !P3 ;  /* 0x0000002011127207 */ /* 0x000fe40005800000 */
[----:B---3--:R-:W-:-:S03]  /*12000*/  VIMNMX R20, PT, PT, R39, R8, PT ;  /* 0x0000000827147248 */ /* 0x008fc60003fe0100 */
[----:B------:R0:W2:Y:S01]  /*12010*/  @!P2 LDL R25, [R11] ;  /* 0x000000000b19a983 */ /* 0x0000a20000100800 */
[----:B-1----:R-:W-:Y:S02]  /*12020*/  LEA R27, R18, UR19, 0x2 ;  /* 0x00000013121b7c11 */ /* 0x002fe4000f8e10ff */
[----:B------:R-:W-:Y:S02]  /*12030*/  SEL R6, R6, R35, !P5 ;  /* 0x0000002306067207 */ /* 0x000fe40006800000 */
[----:B------:R-:W-:Y:S02]  /*12040*/  ISETP.GE.AND P5, PT, R8, R39, PT ;  /* 0x000000270800720c */ /* 0x000fe40003fa6270 */
[----:B------:R-:W-:Y:S01]  /*12050*/  ISETP.GE.AND P4, PT, R20, R19, PT ;  /* 0x000000131400720c */ /* 0x000fe20003f86270 */
[----:B------:R2:W3:Y:S01]  /*12060*/  LDL R8, [R27] ;  /* 0x000000001b087983 */ /* 0x0004e20000100800 */
[----:B------:R-:W-:Y:S02]  /*12070*/  SEL R20, R14, R31, !P5 ;  /* 0x0000001f0e147207 */ /* 0x000fe40006800000 */
[----:B------:R-:W-:-:S02]  /*12080*/  LEA R37, R0, UR19, 0x2 ;  /* 0x0000001300257c11 */ /* 0x000fc4000f8e10ff */
[----:B------:R-:W-:Y:S02]  /*12090*/  LEA R35, R20, UR19, 0x2 ;  /* 0x0000001314237c11 */ /* 0x000fe4000f8e10ff */
[----:B------:R-:W-:Y:S01]  /*120a0*/  LEA R39, R5, UR19, 0x2 ;  /* 0x0000001305277c11 */ /* 0x000fe2000f8e10ff */
[----:B------:R-:W4:Y:S04]  /*120b0*/  LDL R42, [R37] ;  /* 0x00000000252a7983 */ /* 0x000f280000100800 */
[----:B------:R-:W4:Y:S04]  /*120c0*/  @!P4 LDL R19, [R35] ;  /* 0x000000002313c983 */ /* 0x000f280000100800 */
[----:B------:R-:W5:Y:S01]  /*120d0*/  LDL R16, [R39] ;  /* 0x0000000027107983 */ /* 0x000f620000100800 */
[----:B------:R-:W-:-:S04]  /*120e0*/  ISETP.GE.AND P6, PT, R7, R34, PT ;  /* 0x000000220700720c */ /* 0x000fc80003fc6270 */
[----:B------:R-:W-:-:S04]  /*120f0*/  SEL R26, R24, R9, !P6 ;  /* 0x00000009181a7207 */ /* 0x000fc80007000000 */
[----:B------:R-:W-:-:S06]  /*12100*/  LEA R7, R26, UR19, 0x2 ;  /* 0x000000131a077c11 */ /* 0x000fcc000f8e10ff */
[----:B------:R-:W5:Y:S01]  /*12110*/  LDL R7, [R7] ;  /* 0x0000000007077983 */ /* 0x000f620000100800 */
[----:B0-----:R-:W-:Y:S01]  /*12120*/  IMAD.MOV.U32 R11, RZ, RZ, R12 ;  /* 0x000000ffff0b7224 */ /* 0x001fe200078e000c */
[----:B------:R-:W-:Y:S01]  /*12130*/  SEL R17, R32, R17, !P3 ;  /* 0x0000001120117207 */ /* 0x000fe20005800000 */
[----:B------:R-:W-:Y:S02]  /*12140*/  @!P2 IMAD.MOV.U32 R11, RZ, RZ, R38 ;  /* 0x000000ffff0ba224 */ /* 0x000fe400078e0026 */
[----:B------:R-:W-:Y:S01]  /*12150*/  @!P2 IMAD.MOV.U32 R38, RZ, RZ, R12 ;  /* 0x000000ffff26a224 */ /* 0x000fe200078e000c */
[----:B------:R-:W-:Y:S02]  /*12160*/  MOV R12, R18 ;  /* 0x00000012000c7202 */ /* 0x000fe40000000f00 */
[----:B------:R-:W-:Y:S02]  /*12170*/  VIMNMX R4, PT, PT, R13, R4, PT ;  /* 0x000000040d047248 */ /* 0x000fe40003fe0100 */
[----:B------:R-:W-:-:S02]  /*12180*/  SEL R9, R9, R24, !P6 ;  /* 0x0000001809097207 */ /* 0x000fc40007000000 */
[----:B------:R-:W-:Y:S02]  /*12190*/  LEA R13, R17, UR19, 0x2 ;  /* 0x00000013110d7c11 */ /* 0x000fe4000f8e10ff */
[----:B------:R-:W-:-:S06]  /*121a0*/  LEA R24, R9, UR19, 0x2 ;  /* 0x0000001309187c11 */ /* 0x000fcc000f8e10ff */
[----:B------:R-:W5:Y:S01]  /*121b0*/  LDL R24, [R24] ;  /* 0x0000000018187983 */ /* 0x000f620000100800 */
[----:B--2---:R-:W-:Y:S02]  /*121c0*/  VIMNMX R27, PT, PT, R36, R25, PT ;  /* 0x00000019241b7248 */ /* 0x004fe40003fe0100 */
[----:B------:R-:W-:Y:S02]  /*121d0*/  ISETP.GE.AND P2, PT, R25, R36, PT ;  /* 0x000000241900720c */ /* 0x000fe40003f46270 */
[----:B---3--:R-:W-:Y:S02]  /*121e0*/  ISETP.GE.AND P3, PT, R27, R8, PT ;  /* 0x000000081b00720c */ /* 0x008fe40003f66270 */
[----:B------:R-:W-:-:S04]  /*121f0*/  SEL R40, R11, R10, !P2 ;  /* 0x0000000a0b287207 */ /* 0x000fc80005000000 */
[----:B------:R-:W-:Y:S02]  /*12200*/  LEA R25, R40, UR19, 0x2 ;  /* 0x0000001328197c11 */ /* 0x000fe4000f8e10ff */
[----:B------:R-:W-:Y:S01]  /*12210*/  SEL R10, R10, R11, !P2 ;  /* 0x0000000b0a0a7207 */ /* 0x000fe20005000000 */
[----:B------:R-:W-:Y:S01]  /*12220*/  IMAD.MOV.U32 R11, RZ, RZ, R15 ;  /* 0x000000ffff0b7224 */ /* 0x000fe200078e000f */
[----:B----4-:R-:W-:-:S03]  /*12230*/  VIMNMX R27, PT, PT, R42, R19, PT ;  /* 0x000000132a1b7248 */ /* 0x010fc60003fe0100 */
[----:B------:R-:W-:Y:S01]  /*12240*/  @!P3 IMAD.MOV.U32 R12, RZ, RZ, R40 ;  /* 0x000000ffff0cb224 */ /* 0x000fe200078e0028 */
[----:B------:R0:W2:Y:S01]  /*12250*/  @!P3 LDL R8, [R25] ;  /* 0x000000001908b983 */ /* 0x0000a20000100800 */
[----:B------:R-:W-:Y:S01]  /*12260*/  @!P3 IMAD.MOV.U32 R40, RZ, RZ, R18 ;  /* 0x000000ffff28b224 */ /* 0x000fe200078e0012 */
[----:B------:R-:W-:Y:S01]  /*12270*/  ISETP.GE.AND P3, PT, R19, R42, PT ;  /* 0x0000002a1300720c */ /* 0x000fe20003f66270 */
[----:B------:R-:W-:Y:S01]  /*12280*/  @!P4 IMAD.MOV.U32 R11, RZ, RZ, R20 ;  /* 0x000000ffff0bc224 */ /* 0x000fe200078e0014 */
[----:B-----5:R-:W-:-:S04]  /*12290*/  ISETP.GE.AND P2, PT, R27, R16, PT ;  /* 0x000000101b00720c */ /* 0x020fc80003f46270 */
[----:B------:R-:W-:Y:S02]  /*122a0*/  SEL R19, R11, R0, !P3 ;  /* 0x000000000b137207 */ /* 0x000fe40005800000 */
[----:B------:R-:W-:Y:S02]  /*122b0*/  LEA R27, R33, UR19, 0x2 ;  /* 0x00000013211b7c11 */ /* 0x000fe4000f8e10ff */
[----:B------:R-:W-:Y:S02]  /*122c0*/  LEA R18, R19, UR19, 0x2 ;  /* 0x0000001313127c11 */ /* 0x000fe4000f8e10ff */
[----:B0-----:R-:W-:Y:S02]  /*122d0*/  LEA R25, R6, UR19, 0x2 ;  /* 0x0000001306197c11 */ /* 0x001fe4000f8e10ff */
[----:B------:R-:W3:Y:S04]  /*122e0*/  LDL R27, [R27] ;  /* 0x000000001b1b7983 */ /* 0x000ee80000100800 */
[----:B------:R-:W3:Y:S01]  /*122f0*/  @!P2 LDL R16, [R18] ;  /* 0x000000001210a983 */ /* 0x000ee20000100800 */
[----:B------:R-:W-:-:S03]  /*12300*/  ISETP.GE.AND P6, PT, R4, R7, PT ;  /* 0x000000070400720c */ /* 0x000fc60003fc6270 */
[----:B------:R-:W4:Y:S10]  /*12310*/  LDL R25, [R25] ;  /* 0x0000000019197983 */ /* 0x000f340000100800 */
[----:B------:R0:W5:Y:S01]  /*12320*/  @!P6 LDL R7, [R13] ;  /* 0x000000000d07e983 */ /* 0x0001620000100800 */
[----:B------:R-:W-:Y:S01]  /*12330*/  MOV R4, R5 ;  /* 0x0000000500047202 */ /* 0x000fe20000000f00 */
[----:B------:R-:W-:Y:S01]  /*12340*/  @!P1 IMAD.MOV.U32 R21, RZ, RZ, R2 ;  /* 0x000000ffff159224 */ /* 0x000fe200078e0002 */
[----:B------:R-:W-:Y:S01]  /*12350*/  SEL R22, R22, R3, !P0 ;  /* 0x0000000316167207 */ /* 0x000fe20004000000 */
[----:B------:R-:W-:Y:S01]  /*12360*/  @!P2 IMAD.MOV.U32 R4, RZ, RZ, R19 ;  /* 0x000000ffff04a224 */ /* 0x000fe200078e0013 */
[----:B------:R-:W-:-:S02]  /*12370*/  LEA R32, R38, UR19, 0x2 ;  /* 0x0000001326207c11 */ /* 0x000fc4000f8e10ff */
[----:B------:R-:W-:-:S04]  /*12380*/  LEA R3, R10, UR19, 0x2 ;  /* 0x000000130a037c11 */ /* 0x000fc8000f8e10ff */
[----:B------:R-:W2:Y:S04]  /*12390*/  LDL R32, [R32] ;  /* 0x0000000020207983 */ /* 0x000ea80000100800 */
[----:B------:R-:W2:Y:S01]  /*123a0*/  LDL R3, [R3] ;  /* 0x0000000003037983 */ /* 0x000ea20000100800 */
[----:B---3--:R-:W-:Y:S02]  /*123b0*/  VIMNMX R18, PT, PT, R27, R16, PT ;  /* 0x000000101b127248 */ /* 0x008fe40003fe0100 */
[----:B------:R-:W-:Y:S01]  /*123c0*/  ISETP.GE.AND P1, PT, R16, R27, PT ;  /* 0x0000001b1000720c */ /* 0x000fe20003f26270 */
[----:B------:R-:W-:Y:S01]  /*123d0*/  IMAD.MOV.U32 R16, RZ, RZ, R26 ;  /* 0x000000ffff107224 */ /* 0x000fe200078e001a */
[----:B----4-:R-:W-:Y:S01]  /*123e0*/  ISETP.GE.AND P0, PT, R18, R25, PT ;  /* 0x000000191200720c */ /* 0x010fe20003f06270 */
[----:B------:R-:W-:Y:S01]  /*123f0*/  @!P6 IMAD.MOV.U32 R16, RZ, RZ, R17 ;  /* 0x000000ffff10e224 */ /* 0x000fe200078e0011 */
[----:B------:R-:W-:-:S02]  /*12400*/  @!P6 MOV R17, R26 ;  /* 0x0000001a0011e202 */ /* 0x000fc40000000f00 */
[----:B------:R-:W-:Y:S02]  /*12410*/  SEL R18, R4, R33, !P1 ;  /* 0x0000002104127207 */ /* 0x000fe40004800000 */
[----:B0-----:R-:W-:Y:S02]  /*12420*/  LEA R13, R17, UR19, 0x2 ;  /* 0x00000013110d7c11 */ /* 0x001fe4000f8e10ff */
[----:B------:R-:W-:Y:S02]  /*12430*/  LEA R26, R18, UR19, 0x2 ;  /* 0x00000013121a7c11 */ /* 0x000fe4000f8e10ff */
[----:B-----5:R-:W-:Y:S02]  /*12440*/  ISETP.GE.AND P6, PT, R7, R24, PT ;  /* 0x000000180700720c */ /* 0x020fe40003fc6270 */
[----:B------:R-:W2:Y:S04]  /*12450*/  LDL R13, [R13] ;  /* 0x000000000d0d7983 */ /* 0x000ea80000100800 */
[----:B------:R-:W3:Y:S01]  /*12460*/  @!P0 LDL R25, [R26] ;  /* 0x000000001a198983 */ /* 0x000ee20000100800 */
[----:B------:R-:W-:-:S04]  /*12470*/  SEL R2, R9, R16, !P6 ;  /* 0x0000001009027207 */ /* 0x000fc80007000000 */
[----:B------:R-:W-:-:S05]  /*12480*/  LEA R24, R2, UR19, 0x2 ;  /* 0x0000001302187c11 */ /* 0x000fca000f8e10ff */
[----:B------:R-:W4:Y:S01]  /*12490*/  LDL R27, [R24] ;  /* 0x00000000181b7983 */ /* 0x000f220000100800 */
[----:B------:R-:W-:Y:S01]  /*124a0*/  SEL R31, R31, R14, !P5 ;  /* 0x0000000e1f1f7207 */ /* 0x000fe20006800000 */
[----:B------:R-:W-:Y:S02]  /*124b0*/  @!P4 IMAD.MOV.U32 R20, RZ, RZ, R15 ;  /* 0x000000ffff14c224 */ /* 0x000fe400078e000f */
[----:B------:R-:W-:Y:S02]  /*124c0*/  IMAD.MOV.U32 R7, RZ, RZ, R6 ;  /* 0x000000ffff077224 */ /* 0x000fe400078e0006 */
[----:B------:R-:W-:Y:S01]  /*124d0*/  @!P0 IMAD.MOV.U32 R7, RZ, RZ, R18 ;  /* 0x000000ffff078224 */ /* 0x000fe200078e0012 */
[----:B------:R-:W-:-:S04]  /*124e0*/  SEL R35, R16, R9, !P6 ;  /* 0x0000000910237207 */ /* 0x000fc80007000000 */
[----:B------:R-:W-:-:S05]  /*124f0*/  LEA R9, R35, UR19, 0x2 ;  /* 0x0000001323097c11 */ /* 0x000fca000f8e10ff */
[----:B------:R-:W5:Y:S01]  /*12500*/  LDL R14, [R9] ;  /* 0x00000000090e7983 */ /* 0x000f620000100800 */
[----:B--2---:R-:W-:Y:S02]  /*12510*/  ISETP.GE.AND P5, PT, R8, R13, PT ;  /* 0x0000000d0800720c */ /* 0x004fe40003fa6270 */
[----:B---3--:R-:W-:Y:S02]  /*12520*/  ISETP.GE.AND P4, PT, R25, R32, PT ;  /* 0x000000201900720c */ /* 0x008fe40003f86270 */
[----:B------:R-:W-:Y:S02]  /*12530*/  VIMNMX R32, PT, PT, R32, R25, PT ;  /* 0x0000001920207248 */ /* 0x000fe40003fe0100 */
[----:B------:R-:W-:Y:S02]  /*12540*/  SEL R36, R12, R17, !P5 ;  /* 0x000000110c247207 */ /* 0x000fe40006800000 */
[----:B------:R-:W-:Y:S02]  /*12550*/  SEL R12, R17, R12, !P5 ;  /* 0x0000000c110c7207 */ /* 0x000fe40006800000 */
[----:B------:R-:W-:-:S02]  /*12560*/  ISETP.GE.AND P5, PT, R32, R3, PT ;  /* 0x000000032000720c */ /* 0x000fc40003fa6270 */
[----:B------:R-:W-:Y:S02]  /*12570*/  SEL R17, R7, R38, !P4 ;  /* 0x0000002607117207 */ /* 0x000fe40006000000 */
[----:B------:R-:W-:Y:S02]  /*12580*/  VIMNMX R8, PT, PT, R13, R8, PT ;  /* 0x000000080d087248 */ /* 0x000fe40003fe0100 */
[----:B------:R-:W-:Y:S02]  /*12590*/  LEA R15, R17, UR19, 0x2 ;  /* 0x00000013110f7c11 */ /* 0x000fe4000f8e10ff */
[----:B------:R-:W-:Y:S02]  /*125a0*/  LEA R13, R40, UR19, 0x2 ;  /* 0x00000013280d7c11 */ /* 0x000fe4000f8e10ff */
[----:B----4-:R-:W-:Y:S02]  /*125b0*/  ISETP.GE.AND P6, PT, R8, R27, PT ;  /* 0x0000001b0800720c */ /* 0x010fe40003fc6270 */
[----:B------:R-:W-:Y:S01]  /*125c0*/  LEA R24, R12, UR19, 0x2 ;  /* 0x000000130c187c11 */ /* 0x000fe2000f8e10ff */
[----:B------:R-:W2:Y:S04]  /*125d0*/  @!P5 LDL R3, [R15] ;  /* 0x000000000f03d983 */ /* 0x000ea80000100800 */
[----:B------:R-:W2:Y:S01]  /*125e0*/  LDL R16, [R13] ;  /* 0x000000000d107983 */ /* 0x000ea20000100800 */
[----:B------:R-:W-:-:S03]  /*125f0*/  LEA R8, R36, UR19, 0x2 ;  /* 0x0000001324087c11 */ /* 0x000fc6000f8e10ff */
[----:B------:R-:W3:Y:S04]  /*12600*/  LDL R25, [R24] ;  /* 0x0000000018197983 */ /* 0x000ee80000100800 */
[----:B------:R-:W5:Y:S01]  /*12610*/  @!P6 LDL R27, [R8] ;  /* 0x00000000081be983 */ /* 0x000f620000100800 */
[----:B------:R-:W-:Y:S01]  /*12620*/  SEL R32, R0, R11, !P3 ;  /* 0x0000000b00207207 */ /* 0x000fe20005800000 */
[----:B------:R-:W-:Y:S01]  /*12630*/  @!P2 IMAD.MOV.U32 R19, RZ, RZ, R5 ;  /* 0x000000ffff13a224 */ /* 0x000fe200078e0005 */
[----:B------:R-:W-:Y:S01]  /*12640*/  MOV R5, R10 ;  /* 0x0000000a00057202 */ /* 0x000fe20000000f00 */
[----:B------:R-:W-:Y:S01]  /*12650*/  @!P5 IMAD.MOV.U32 R5, RZ, RZ, R17 ;  /* 0x000000ffff05d224 */ /* 0x000fe200078e0011 */
[----:B--2---:R-:W-:Y:S02]  /*12660*/  VIMNMX R0, PT, PT, R16, R3, PT ;  /* 0x0000000310007248 */ /* 0x004fe40003fe0100 */
[----:B------:R-:W-:-:S02]  /*12670*/  ISETP.GE.AND P3, PT, R3, R16, PT ;  /* 0x000000100300720c */ /* 0x000fc40003f66270 */
[----:B---3--:R-:W-:Y:S01]  /*12680*/  ISETP.GE.AND P2, PT, R0, R25, PT ;  /* 0x000000190000720c */ /* 0x008fe20003f46270 */
[----:B------:R-:W-:Y:S02]  /*12690*/  IMAD.MOV.U32 R0, RZ, RZ, R2 ;  /* 0x000000ffff007224 */ /* 0x000fe400078e0002 */
[----:B------:R-:W-:Y:S02]  /*126a0*/  @!P6 IMAD.MOV.U32 R0, RZ, RZ, R36 ;  /* 0x000000ffff00e224 */ /* 0x000fe400078e0024 */
[----:B------:R-:W-:Y:S01]  /*126b0*/  @!P6 IMAD.MOV.U32 R36, RZ, RZ, R2 ;  /* 0x000000ffff24e224 */ /* 0x000fe200078e0002 */
[----:B------:R-:W-:Y:S02]  /*126c0*/  SEL R16, R5, R40, !P3 ;  /* 0x0000002805107207 */ /* 0x000fe40005800000 */
[----:B-----5:R-:W-:Y:S02]  /*126d0*/  ISETP.GE.AND P6, PT, R27, R14, PT ;  /* 0x0000000e1b00720c */ /* 0x020fe40003fc6270 */
[----:B------:R-:W-:-:S02]  /*126e0*/  LEA R8, R36, UR19, 0x2 ;  /* 0x0000001324087c11 */ /* 0x000fc4000f8e10ff */
[----:B------:R-:W-:Y:S02]  /*126f0*/  LEA R2, R16, UR19, 0x2 ;  /* 0x0000001310027c11 */ /* 0x000fe4000f8e10ff */
[----:B------:R-:W-:Y:S02]  /*12700*/  SEL R13, R35, R0, !P6 ;  /* 0x00000000230d7207 */ /* 0x000fe40007000000 */
[----:B------:R-:W2:Y:S02]  /*12710*/  LDL R8, [R8] ;  /* 0x0000000008087983 */ /* 0x000ea40000100800 */
[----:B------:R-:W-:Y:S02]  /*12720*/  LEA R11, R13, UR19, 0x2 ;  /* 0x000000130d0b7c11 */ /* 0x000fe4000f8e10ff */
[----:B------:R0:W2:Y:S04]  /*12730*/  @!P2 LDL R25, [R2] ;  /* 0x000000000219a983 */ /* 0x0000a80000100800 */
[----:B------:R-:W3:Y:S01]  /*12740*/  LDL R14, [R11] ;  /* 0x000000000b0e7983 */ /* 0x000ee20000100800 */
[----:B------:R-:W-:Y:S01]  /*12750*/  MOV R9, R12 ;  /* 0x0000000c00097202 */ /* 0x000fe20000000f00 */
[----:B------:R-:W-:Y:S01]  /*12760*/  @!P2 IMAD.MOV.U32 R9, RZ, RZ, R16 ;  /* 0x000000ffff09a224 */ /* 0x000fe200078e0010 */
[----:B------:R-:W-:-:S02]  /*12770*/  SEL R33, R33, R4, !P1 ;  /* 0x0000000421217207 */ /* 0x000fc40004800000 */
[----:B------:R-:W-:-:S04]  /*12780*/  SEL R35, R0, R35, !P6 ;  /* 0x0000002300237207 */ /* 0x000fc80007000000 */
[----:B0-----:R-:W-:-:S05]  /*12790*/  LEA R2, R35, UR19, 0x2 ;  /* 0x0000001323027c11 */ /* 0x001fca000f8e10ff */
[----:B------:R-:W4:Y:S01]  /*127a0*/  LDL R11, [R2] ;  /* 0x00000000020b7983 */ /* 0x000f220000100800 */
[----:B--2---:R-:W-:Y:S02]  /*127b0*/  VIMNMX R3, PT, PT, R8, R25, PT ;  /* 0x0000001908037248 */ /* 0x004fe40003fe0100 */
[----:B------:R-:W-:Y:S02]  /*127c0*/  ISETP.GE.AND P6, PT, R25, R8, PT ;  /* 0x000000081900720c */ /* 0x000fe40003fc6270 */
[----:B---3--:R-:W-:Y:S02]  /*127d0*/  ISETP.GE.AND P1, PT, R3, R14, PT ;  /* 0x0000000e0300720c */ /* 0x008fe40003f26270 */
[----:B------:R-:W-:-:S04]  /*127e0*/  SEL R3, R9, R36, !P6 ;  /* 0x0000002409037207 */ /* 0x000fc80007000000 */
[----:B------:R-:W-:-:S07]  /*127f0*/  LEA R0, R3, UR19, 0x2 ;  /* 0x0000001303007c11 */ /* 0x000fce000f8e10ff */
[----:B------:R-:W4:Y:S01]  /*12800*/  @!P1 LDL R14, [R0] ;  /* 0x00000000000e9983 */ /* 0x000f220000100800 */
[----:B------:R-:W-:Y:S01]  /*12810*/  UISETP.NE.AND UP0, UPT, UR4, 0x10, UPT ;  /* 0x000000100400788c */ /* 0x000fe2000bf05270 */
[----:B------:R-:W-:Y:S02]  /*12820*/  IMAD.MOV.U32 R34, RZ, RZ, R13 ;  /* 0x000000ffff227224 */ /* 0x000fe400078e000d */
[----:B------:R-:W-:Y:S02]  /*12830*/  @!P0 IMAD.MOV.U32 R18, RZ, RZ, R6 ;  /* 0x000000ffff128224 */ /* 0x000fe400078e0006 */
[----:B------:R-:W-:Y:S01]  /*12840*/  @!P1 IMAD.MOV.U32 R34, RZ, RZ, R3 ;  /* 0x000000ffff229224 */ /* 0x000fe200078e0003 */
[----:B------:R-:W-:Y:S01]  /*12850*/  SEL R38, R38, R7, !P4 ;  /* 0x0000000726267207 */ /* 0x000fe20006000000 */
[----:B------:R-:W-:Y:S01]  /*12860*/  @!P5 IMAD.MOV.U32 R17, RZ, RZ, R10 ;  /* 0x000000ffff11d224 */ /* 0x000fe200078e000a */
[----:B------:R-:W-:Y:S01]  /*12870*/  SEL R40, R40, R5, !P3 ;  /* 0x0000000528287207 */ /* 0x000fe20005800000 */
[----:B------:R-:W-:Y:S01]  /*12880*/  @!P1 IMAD.MOV.U32 R3, RZ, RZ, R13 ;  /* 0x000000ffff039224 */ /* 0x000fe200078e000d */
[----:B------:R-:W-:-:S02]  /*12890*/  @!P2 MOV R16, R12 ;  /* 0x0000000c0010a202 */ /* 0x000fc40000000f00 */
[----:B------:R-:W-:Y:S02]  /*128a0*/  SEL R36, R36, R9, !P6 ;  /* 0x0000000924247207 */ /* 0x000fe40007000000 */
[----:B----4-:R-:W-:-:S04]  /*128b0*/  ISETP.GE.AND P0, PT, R14, R11, PT ;  /* 0x0000000b0e00720c */ /* 0x010fc80003f06270 */
[----:B------:R-:W-:Y:S02]  /*128c0*/  SEL R2, R34, R35, !P0 ;  /* 0x0000002322027207 */ /* 0x000fe40004000000 */
[----:B------:R-:W-:Y:S01]  /*128d0*/  SEL R34, R35, R34, !P0 ;  /* 0x0000002223227207 */ /* 0x000fe20004000000 */
[----:B------:R-:W-:Y:S06]  /*128e0*/  BRA.U !UP0, `(.L_x_135) ;  /* 0x000000c108d47547 */ /* 0x000fec000b800000 */
[----:B------:R-:W-:Y:S01]  /*128f0*/  LEA R0, R2, UR19, 0x2 ;  /* 0x0000001302007c11 */ /* 0x000fe2000f8e10ff */
[----:B------:R-:W2:Y:S04]  /*12900*/  LDL.128 R24, [R1+0x3840] ;  /* 0x0038400001187983 */ /* 0x000ea80000100c00 */
[----:B------:R-:W3:Y:S04]  /*12910*/  LDL.128 R4, [R1+0x3850] ;  /* 0x0038500001047983 */ /* 0x000ee80000100c00 */
[----:B------:R-:W4:Y:S04]  /*12920*/  LDL.S16 R0, [R0+0x2] ;  /* 0x0000020000007983 */ /* 0x000f280000100600 */
[----:B------:R-:W5:Y:S04]  /*12930*/  LDL.128 R8, [R1+0x3860] ;  /* 0x0038600001087983 */ /* 0x000f680000100c00 */
[----:B------:R-:W5:Y:S01]  /*12940*/  LDL.128 R12, [R1+0x3870] ;  /* 0x00387000010c7983 */ /* 0x000f620000100c00 */
[----:B------:R-:W-:Y:S01]  /*12950*/  UMOV UR5, URZ ;  /* 0x000000ff00057c82 */ /* 0x000fe20008000000 */
[----:B--2---:R-:W-:-:S02]  /*12960*/  SHF.R.S32.HI R35, RZ, 0x10, R24 ;  /* 0x00000010ff237819 */ /* 0x004fc40000011418 */
[----:B------:R-:W-:-:S03]  /*12970*/  SHF.R.S32.HI R37, RZ, 0x10, R25 ;  /* 0x00000010ff257819 */ /* 0x000fc60000011419 */
[----:B----4-:R-:W-:Y:S01]  /*12980*/  IMAD R24, R0, -0x2, R35 ;  /* 0xfffffffe00187824 */ /* 0x010fe200078e0223 */
[----:B------:R-:W-:-:S04]  /*12990*/  SHF.R.S32.HI R39, RZ, 0x10, R26 ;  /* 0x00000010ff277819 */ /* 0x000fc8000001141a */
[C---:B------:R-:W-:Y:S02]  /*129a0*/  IADD3 R24, PT, PT, -R0.reuse, R24, R37 ;  /* 0x0000001800187210 */ /* 0x040fe40007ffe125 */
[----:B------:R-:W-:Y:S02]  /*129b0*/  SHF.R.S32.HI R41, RZ, 0x10, R27 ;  /* 0x00000010ff297819 */ /* 0x000fe4000001141b */
[C---:B------:R-:W-:Y:S02]  /*129c0*/  IADD3 R24, PT, PT, -R0.reuse, R24, R39 ;  /* 0x0000001800187210 */ /* 0x040fe40007ffe127 */
[----:B---3--:R-:W-:Y:S02]  /*129d0*/  SHF.R.S32.HI R43, RZ, 0x10, R4 ;  /* 0x00000010ff2b7819 */ /* 0x008fe40000011404 */
[----:B------:R-:W-:Y:S02]  /*129e0*/  IADD3 R24, PT, PT, -R0, R24, R41 ;  /* 0x0000001800187210 */ /* 0x000fe40007ffe129 */
[----:B------:R-:W-:-:S02]  /*129f0*/  SHF.R.S32.HI R5, RZ, 0x10, R5 ;  /* 0x00000010ff057819 */ /* 0x000fc40000011405 */
[C---:B------:R-:W-:Y:S02]  /*12a00*/  IADD3 R24, PT, PT, -R0.reuse, R24, R43 ;  /* 0x0000001800187210 */ /* 0x040fe40007ffe12b */
[----:B------:R-:W-:Y:S02]  /*12a10*/  SHF.R.S32.HI R45, RZ, 0x10, R6 ;  /* 0x00000010ff2d7819 */ /* 0x000fe40000011406 */
[C---:B------:R-:W-:Y:S02]  /*12a20*/  IADD3 R24, PT, PT, -R0.reuse, R24, R5 ;  /* 0x0000001800187210 */ /* 0x040fe40007ffe105 */
[----:B------:R-:W-:Y:S02]  /*12a30*/  SHF.R.S32.HI R7, RZ, 0x10, R7 ;  /* 0x00000010ff077819 */ /* 0x000fe40000011407 */
[----:B------:R-:W-:Y:S02]  /*12a40*/  IADD3 R24, PT, PT, -R0, R24, R45 ;  /* 0x0000001800187210 */ /* 0x000fe40007ffe12d */
[----:B-----5:R-:W-:-:S02]  /*12a50*/  SHF.R.S32.HI R47, RZ, 0x10, R8 ;  /* 0x00000010ff2f7819 */ /* 0x020fc40000011408 */
[C---:B------:R-:W-:Y:S02]  /*12a60*/  IADD3 R24, PT, PT, -R0.reuse, R24, R7 ;  /* 0x0000001800187210 */ /* 0x040fe40007ffe107 */
[----:B------:R-:W-:Y:S02]  /*12a70*/  SHF.R.S32.HI R9, RZ, 0x10, R9 ;  /* 0x00000010ff097819 */ /* 0x000fe40000011409 */
[C---:B------:R-:W-:Y:S02]  /*12a80*/  IADD3 R24, PT, PT, -R0.reuse, R24, R47 ;  /* 0x0000001800187210 */ /* 0x040fe40007ffe12f */
[----:B------:R-:W-:Y:S02]  /*12a90*/  SHF.R.S32.HI R49, RZ, 0x10, R10 ;  /* 0x00000010ff317819 */ /* 0x000fe4000001140a */
[----:B------:R-:W-:Y:S02]  /*12aa0*/  IADD3 R24, PT, PT, -R0, R24, R9 ;  /* 0x0000001800187210 */ /* 0x000fe40007ffe109 */
[----:B------:R-:W-:-:S02]  /*12ab0*/  SHF.R.S32.HI R11, RZ, 0x10, R11 ;  /* 0x00000010ff0b7819 */ /* 0x000fc4000001140b */
[C---:B------:R-:W-:Y:S02]  /*12ac0*/  IADD3 R24, PT, PT, -R0.reuse, R24, R49 ;  /* 0x0000001800187210 */ /* 0x040fe40007ffe131 */
[----:B------:R-:W-:Y:S02]  /*12ad0*/  SHF.R.S32.HI R51, RZ, 0x10, R12 ;  /* 0x00000010ff337819 */ /* 0x000fe4000001140c */
[C---:B------:R-:W-:Y:S02]  /*12ae0*/  IADD3 R24, PT, PT, -R0.reuse, R24, R11 ;  /* 0x0000001800187210 */ /* 0x040fe40007ffe10b */
[----:B------:R-:W-:Y:S02]  /*12af0*/  SHF.R.S32.HI R13, RZ, 0x10, R13 ;  /* 0x00000010ff0d7819 */ /* 0x000fe4000001140d */
[----:B------:R-:W-:-:S04]  /*12b00*/  IADD3 R24, PT, PT, -R0, R24, R51 ;  /* 0x0000001800187210 */ /* 0x000fc80007ffe133 */
[----:B------:R-:W-:-:S04]  /*12b10*/  IADD3 R25, PT, PT, -R0, R24, R13 ;  /* 0x0000001800197210 */ /* 0x000fc80007ffe10d */
[----:B------:R-:W-:-:S05]  /*12b20*/  LEA.HI.SX32 R25, R14, R25, 0x10 ;  /* 0x000000190e197211 */ /* 0x000fca00078f82ff */
[----:B------:R-:W-:Y:S01]  /*12b30*/  IMAD.IADD R4, R25, 0x1, -R0 ;  /* 0x0000000119047824 */ /* 0x000fe200078e0a00 */
[----:B------:R-:W-:Y:S02]  /*12b40*/  LOP3.LUT R37, RZ, R37, RZ, 0x33, !PT ;  /* 0x00000025ff257212 */ /* 0x000fe400078e33ff */
[----:B------:R-:W-:Y:S02]  /*12b50*/  LOP3.LUT R7, RZ, R7, RZ, 0x33, !PT ;  /* 0x00000007ff077212 */ /* 0x000fe400078e33ff */
[----:B------:R-:W-:Y:S02]  /*12b60*/  LEA.HI.SX32 R4, R15, R4, 0x10 ;  /* 0x000000040f047211 */ /* 0x000fe400078f82ff */
[----:B------:R-:W-:Y:S02]  /*12b70*/  LOP3.LUT R15, RZ, R41, RZ, 0x33, !PT ;  /* 0x00000029ff0f7212 */ /* 0x000fe400078e33ff */
[----:B------:R-:W-:Y:S02]  /*12b80*/  LOP3.LUT R35, RZ, R35, RZ, 0x33, !PT ;  /* 0x00000023ff237212 */ /* 0x000fe400078e33ff */
[----:B------:R-:W-:-:S02]  /*12b90*/  LOP3.LUT R39, RZ, R39, RZ, 0x33, !PT ;  /* 0x00000027ff277212 */ /* 0x000fc400078e33ff */
[----:B------:R-:W-:Y:S02]  /*12ba0*/  LOP3.LUT R43, RZ, R43, RZ, 0x33, !PT ;  /* 0x0000002bff2b7212 */ /* 0x000fe400078e33ff */
[----:B------:R-:W-:Y:S02]  /*12bb0*/  LOP3.LUT R5, RZ, R5, RZ, 0x33, !PT ;  /* 0x00000005ff057212 */ /* 0x000fe400078e33ff */
[----:B------:R-:W-:Y:S02]  /*12bc0*/  LOP3.LUT R45, RZ, R45, RZ, 0x33, !PT ;  /* 0x0000002dff2d7212 */ /* 0x000fe400078e33ff */
[----:B------:R-:W-:Y:S02]  /*12bd0*/  LOP3.LUT R47, RZ, R47, RZ, 0x33, !PT ;  /* 0x0000002fff2f7212 */ /* 0x000fe400078e33ff */
[----:B------:R-:W-:Y:S02]  /*12be0*/  LOP3.LUT R9, RZ, R9, RZ, 0x33, !PT ;  /* 0x00000009ff097212 */ /* 0x000fe400078e33ff */
[----:B------:R-:W-:-:S02]  /*12bf0*/  LOP3.LUT R11, RZ, R11, RZ, 0x33, !PT ;  /* 0x0000000bff0b7212 */ /* 0x000fc400078e33ff */
[----:B------:R-:W-:Y:S02]  /*12c00*/  LOP3.LUT R51, RZ, R51, RZ, 0x33, !PT ;  /* 0x00000033ff337212 */ /* 0x000fe400078e33ff */
[----:B------:R-:W-:Y:S01]  /*12c10*/  LOP3.LUT R53, RZ, R13, RZ, 0x33, !PT ;  /* 0x0000000dff357212 */ /* 0x000fe200078e33ff */
[----:B------:R-:W-:Y:S01]  /*12c20*/  IMAD.MOV.U32 R25, RZ, RZ, R31 ;  /* 0x000000ffff197224 */ /* 0x000fe200078e001f */
[----:B------:R-:W-:Y:S01]  /*12c30*/  LOP3.LUT R49, RZ, R49, RZ, 0x33, !PT ;  /* 0x00000031ff317212 */ /* 0x000fe200078e33ff */
[----:B------:R-:W-:Y:S01]  /*12c40*/  IMAD.MOV.U32 R31, RZ, RZ, R40 ;  /* 0x000000ffff1f7224 */ /* 0x000fe200078e0028 */
[----:B------:R-:W-:Y:S01]  /*12c50*/  MOV R24, R32 ;  /* 0x0000002000187202 */ /* 0x000fe20000000f00 */
[----:B------:R-:W-:Y:S01]  /*12c60*/  IMAD.MOV.U32 R32, RZ, RZ, R38 ;  /* 0x000000ffff207224 */ /* 0x000fe200078e0026 */
[C---:B------:R-:W-:Y:S01]  /*12c70*/  IADD3 R41, PT, PT, R0.reuse, R35, RZ ;  /* 0x0000002300297210 */ /* 0x040fe20007ffe0ff */
[----:B------:R-:W-:Y:S01]  /*12c80*/  IMAD.MOV.U32 R27, RZ, RZ, R36 ;  /* 0x000000ffff1b7224 */ /* 0x000fe200078e0024 */
[C---:B------:R-:W-:Y:S01]  /*12c90*/  IADD3 R36, PT, PT, R0.reuse, R5, RZ ;  /* 0x0000000500247210 */ /* 0x040fe20007ffe0ff */
[----:B------:R-:W-:Y:S01]  /*12ca0*/  IMAD.MOV.U32 R26, RZ, RZ, R34 ;  /* 0x000000ffff1a7224 */ /* 0x000fe200078e0022 */
[C---:B------:R-:W-:Y:S01]  /*12cb0*/  IADD3 R12, PT, PT, R0.reuse, R49, RZ ;  /* 0x00000031000c7210 */ /* 0x040fe20007ffe0ff */
[----:B------:R-:W-:-:S02]  /*12cc0*/  IMAD.IADD R40, R0, 0x1, R37 ;  /* 0x0000000100287824 */ /* 0x000fc400078e0225 */
[C---:B------:R-:W-:Y:S02]  /*12cd0*/  IMAD.IADD R38, R0.reuse, 0x1, R15 ;  /* 0x0000000100267824 */ /* 0x040fe400078e020f */
[C---:B------:R-:W-:Y:S02]  /*12ce0*/  IMAD.IADD R34, R0.reuse, 0x1, R7 ;  /* 0x0000000100227824 */ /* 0x040fe400078e0207 */
[C---:B------:R-:W-:Y:S02]  /*12cf0*/  IMAD.IADD R39, R0.reuse, 0x1, R39 ;  /* 0x0000000100277824 */ /* 0x040fe400078e0227 */
[C---:B------:R-:W-:Y:S02]  /*12d00*/  IMAD.IADD R37, R0.reuse, 0x1, R43 ;  /* 0x0000000100257824 */ /* 0x040fe400078e022b */
[C---:B------:R-:W-:Y:S02]  /*12d10*/  IMAD.IADD R35, R0.reuse, 0x1, R45 ;  /* 0x0000000100237824 */ /* 0x040fe400078e022d */
[----:B------:R-:W-:-:S02]  /*12d20*/  IMAD.IADD R15, R0, 0x1, R47 ;  /* 0x00000001000f7824 */ /* 0x000fc400078e022f */
[C---:B------:R-:W-:Y:S02]  /*12d30*/  IMAD.IADD R13, R0.reuse, 0x1, R9 ;  /* 0x00000001000d7824 */ /* 0x040fe400078e0209 */
[C---:B------:R-:W-:Y:S02]  /*12d40*/  IMAD.IADD R7, R0.reuse, 0x1, R11 ;  /* 0x0000000100077824 */ /* 0x040fe400078e020b */
[C---:B------:R-:W-:Y:S02]  /*12d50*/  IMAD.IADD R6, R0.reuse, 0x1, R51 ;  /* 0x0000000100067824 */ /* 0x040fe400078e0233 */
[----:B------:R-:W-:Y:S02]  /*12d60*/  IMAD.IADD R5, R0, 0x1, R53 ;  /* 0x0000000100057824 */ /* 0x000fe400078e0235 */
[----:B------:R-:W-:-:S07]  /*12d70*/  VIADD R4, R4, 0x10 ;  /* 0x0000001004047836 */ /* 0x000fce0000000000 */
.L_x_377:
[----:B------:R-:W-:Y:S02]  /*12d80*/  HFMA2 R8, -RZ, RZ, 0, 0.1319580078125 ;  /* 0x00003039ff087431 */ /* 0x000fe400000001ff */
[----:B----4-:R-:W-:Y:S01]  /*12d90*/  IMAD.MOV.U32 R9, RZ, RZ, 0x0 ;  /* 0x00000000ff097424 */ /* 0x010fe200078e00ff */
[----:B------:R-:W-:Y:S01]  /*12da0*/  BSSY.RECONVERGENT B0, `(.L_x_136) ;  /* 0x0000021000007945 */ /* 0x000fe20003800200 */
[----:B------:R-:W-:Y:S02]  /*12db0*/  IMAD R49, R23, 0x41c64e6d, RZ ;  /* 0x41c64e6d17317824 */ /* 0x000fe400078e02ff */
[----:B------:R-:W-:Y:S02]  /*12dc0*/  IMAD.MOV.U32 R46, RZ, RZ, R29 ;  /* 0x000000ffff2e7224 */ /* 0x000fe400078e001d */
[----:B------:R-:W-:Y:S02]  /*12dd0*/  IMAD.MOV.U32 R23, RZ, RZ, R30 ;  /* 0x000000ffff177224 */ /* 0x000fe400078e001e */
[----:B------:R-:W-:Y:S01]  /*12de0*/  IMAD.WIDE.U32 R8, R28, 0x41c64e6d, R8 ;  /* 0x41c64e6d1c087825 */ /* 0x000fe200078e0008 */
[----:B------:R-:W-:-:S03]  /*12df0*/  SHF.R.S32.HI R28, RZ, 0x1f, R4 ;  /* 0x0000001fff1c7819 */ /* 0x000fc60000011404 */
[----:B------:R-:W-:-:S05]  /*12e00*/  IMAD.IADD R49, R9, 0x1, R49 ;  /* 0x0000000109317824 */ /* 0x000fca00078e0231 */
[--C-:B------:R-:W-:Y:S02]  /*12e10*/  SHF.R.U32.HI R43, RZ, 0x10, R49.reuse ;  /* 0x00000010ff2b7819 */ /* 0x100fe40000011631 */
[----:B------:R-:W-:Y:S02]  /*12e20*/  SHF.R.U64 R42, R8, 0x10, R49 ;  /* 0x00000010082a7819 */ /* 0x000fe40000001231 */
[----:B------:R-:W-:-:S04]  /*12e30*/  LOP3.LUT R10, R43, R28, RZ, 0xfc, !PT ;  /* 0x0000001c2b0a7212 */ /* 0x000fc800078efcff */
[----:B------:R-:W-:-:S13]  /*12e40*/  ISETP.NE.U32.AND P0, PT, R10, RZ, PT ;  /* 0x000000ff0a00720c */ /* 0x000fda0003f05070 */
[----:B0123--:R-:W-:Y:S05]  /*12e50*/  @P0 BRA `(.L_x_137) ;  /* 0x0000000000480947 */ /* 0x00ffea0003800000 */
[----:B------:R-:W0:Y:S01]  /*12e60*/  I2F.U32.RP R29, R4 ;  /* 0x00000004001d7306 */ /* 0x000e220000209000 */
[----:B------:R-:W-:Y:S01]  /*12e70*/  IMAD.MOV R43, RZ, RZ, -R4 ;  /* 0x000000ffff2b7224 */ /* 0x000fe200078e0a04 */
[----:B------:R-:W-:-:S06]  /*12e80*/  ISETP.NE.U32.AND P1, PT, R4, RZ, PT ;  /* 0x000000ff0400720c */ /* 0x000fcc0003f25070 */
[----:B0-----:R-:W0:Y:S02]  /*12e90*/  MUFU.RCP R29, R29 ;  /* 0x0000001d001d7308 */ /* 0x001e240000001000 */
[----:B0-----:R-:W-:-:S06]  /*12ea0*/  IADD3 R10, PT, PT, R29, 0xffffffe, RZ ;  /* 0x0ffffffe1d0a7810 */ /* 0x001fcc0007ffe0ff */
[----:B------:R0:W1:Y:S02]  /*12eb0*/  F2I.FTZ.U32.TRUNC.NTZ R11, R10 ;  /* 0x0000000a000b7305 */ /* 0x000064000021f000 */
[----:B0-----:R-:W-:Y:S02]  /*12ec0*/  IMAD.MOV.U32 R10, RZ, RZ, RZ ;  /* 0x000000ffff0a7224 */ /* 0x001fe400078e00ff */
[----:B-1----:R-:W-:-:S04]  /*12ed0*/  IMAD R43, R43, R11, RZ ;  /* 0x0000000b2b2b7224 */ /* 0x002fc800078e02ff */
[----:B------:R-:W-:-:S06]  /*12ee0*/  IMAD.HI.U32 R11, R11, R43, R10 ;  /* 0x0000002b0b0b7227 */ /* 0x000fcc00078e000a */
[----:B------:R-:W-:-:S04]  /*12ef0*/  IMAD.HI.U32 R11, R11, R42, RZ ;  /* 0x0000002a0b0b7227 */ /* 0x000fc800078e00ff */
[----:B------:R-:W-:-:S04]  /*12f00*/  IMAD.MOV R11, RZ, RZ, -R11 ;  /* 0x000000ffff0b7224 */ /* 0x000fc800078e0a0b */
[----:B------:R-:W-:-:S05]  /*12f10*/  IMAD R11, R4, R11, R42 ;  /* 0x0000000b040b7224 */ /* 0x000fca00078e022a */
[----:B------:R-:W-:-:S13]  /*12f20*/  ISETP.GE.U32.AND P0, PT, R11, R4, PT ;  /* 0x000000040b00720c */ /* 0x000fda0003f06070 */
[----:B------:R-:W-:-:S05]  /*12f30*/  @P0 IMAD.IADD R11, R11, 0x1, -R4 ;  /* 0x000000010b0b0824 */ /* 0x000fca00078e0a04 */
[----:B------:R-:W-:-:S13]  /*12f40*/  ISETP.GE.U32.AND P0, PT, R11, R4, PT ;  /* 0x000000040b00720c */ /* 0x000fda0003f06070 */
[----:B------:R-:W-:Y:S02]  /*12f50*/  @P0 IADD3 R11, PT, PT, -R4, R11, RZ ;  /* 0x0000000b040b0210 */ /* 0x000fe40007ffe1ff */
[----:B------:R-:W-:Y:S01]  /*12f60*/  @!P1 LOP3.LUT R11, RZ, R4, RZ, 0x33, !PT ;  /* 0x00000004ff0b9212 */ /* 0x000fe200078e33ff */
[----:B------:R-:W-:Y:S06]  /*12f70*/  BRA `(.L_x_138) ;  /* 0x00000000000c7947 */ /* 0x000fec0003800000 */
.L_x_137:
[----:B------:R-:W-:-:S07]  /*12f80*/  MOV R30, 0x12fa0 ;  /* 0x00012fa0001e7802 */ /* 0x000fce0000000f00 */
[----:B------:R-:W-:Y:S05]  /*12f90*/  CALL.REL.NOINC `($__internal_0_$__cuda_sm20_rem_u64) ;  /* 0x000000c400707944 */ /* 0x000fea0003c00000 */
[----:B------:R-:W-:-:S07]  /*12fa0*/  IMAD.MOV.U32 R11, RZ, RZ, R42 ;  /* 0x000000ffff0b7224 */ /* 0x000fce00078e002a */
.L_x_138:
[----:B------:R-:W-:Y:S05]  /*12fb0*/  BSYNC.RECONVERGENT B0 ;  /* 0x0000000000007941 */ /* 0x000fea0003800200 */
.L_x_136:
[----:B------:R-:W-:Y:S01]  /*12fc0*/  IMAD.IADD R11, R41, 0x1, R11 ;  /* 0x00000001290b7824 */ /* 0x000fe200078e020b */
[----:B------:R-:W-:Y:S01]  /*12fd0*/  BSSY.RECONVERGENT B0, `(.L_x_139) ;  /* 0x000003b000007945 */ /* 0x000fe20003800200 */
[----:B------:R-:W-:-:S03]  /*12fe0*/  IMAD.MOV.U32 R29, RZ, RZ, RZ ;  /* 0x000000ffff1d7224 */ /* 0x000fc600078e00ff */
[----:B------:R-:W-:-:S13]  /*12ff0*/  ISETP.GE.AND P0, PT, R11, 0x1, PT ;  /* 0x000000010b00780c */ /* 0x000fda0003f06270 */
[----:B------:R-:W-:Y:S05]  /*13000*/  @!P0 BRA `(.L_x_140) ;  /* 0x0000000000dc8947 */ /* 0x000fea0003800000 */
[----:B------:R-:W-:Y:S01]  /*13010*/  IMAD.IADD R10, R40, 0x1, R11 ;  /* 0x00000001280a7824 */ /* 0x000fe200078e020b */
[----:B------:R-:W-:-:S04]  /*13020*/  MOV R29, 0x1 ;  /* 0x00000001001d7802 */ /* 0x000fc80000000f00 */
[----:B------:R-:W-:-:S13]  /*13030*/  ISETP.GE.AND P0, PT, R10, 0x1, PT ;  /* 0x000000010a00780c */ /* 0x000fda0003f06270 */
[----:B------:R-:W-:Y:S05]  /*13040*/  @!P0 BRA `(.L_x_140) ;  /* 0x0000000000cc8947 */ /* 0x000fea0003800000 */
[----:B------:R-:W-:Y:S02]  /*13050*/  IMAD.IADD R11, R39, 0x1, R10 ;  /* 0x00000001270b7824 */ /* 0x000fe400078e020a */
[----:B------:R-:W-:-:S03]  /*13060*/  IMAD.MOV.U32 R29, RZ, RZ, 0x2 ;  /* 0x00000002ff1d7424 */ /* 0x000fc600078e00ff */
[----:B------:R-:W-:-:S13]  /*13070*/  ISETP.GE.AND P0, PT, R11, 0x1, PT ;  /* 0x000000010b00780c */ /* 0x000fda0003f06270 */
[----:B------:R-:W-:Y:S05]  /*13080*/  @!P0 BRA `(.L_x_140) ;  /* 0x0000000000bc8947 */ /* 0x000fea0003800000 */
[----:B------:R-:W-:Y:S02]  /*13090*/  IMAD.IADD R10, R38, 0x1, R11 ;  /* 0x00000001260a7824 */ /* 0x000fe400078e020b */
[----:B------:R-:W-:-:S03]  /*130a0*/  IMAD.MOV.U32 R29, RZ, RZ, 0x3 ;  /* 0x00000003ff1d7424 */ /* 0x000fc600078e00ff */
[----:B------:R-:W-:-:S13]  /*130b0*/  ISETP.GE.AND P0, PT, R10, 0x1, PT ;  /* 0x000000010a00780c */ /* 0x000fda0003f06270 */
[----:B------:R-:W-:Y:S05]  /*130c0*/  @!P0 BRA `(.L_x_140) ;  /* 0x0000000000ac8947 */ /* 0x000fea0003800000 */
[----:B------:R-:W-:Y:S01]  /*130d0*/  IADD3 R11, PT, PT, R37, R10, RZ ;  /* 0x0000000a250b7210 */ /* 0x000fe20007ffe0ff */
[----:B------:R-:W-:-:S03]  /*130e0*/  IMAD.MOV.U32 R29, RZ, RZ, 0x4 ;  /* 0x00000004ff1d7424 */ /* 0x000fc600078e00ff */
[----:B------:R-:W-:-:S13]  /*130f0*/  ISETP.GE.AND P0, PT, R11, 0x1, PT ;  /* 0x000000010b00780c */ /* 0x000fda0003f06270 */
[----:B------:R-:W-:Y:S05]  /*13100*/  @!P0 BRA `(.L_x_140) ;  /* 0x00000000009c8947 */ /* 0x000fea0003800000 */
[----:B------:R-:W-:Y:S02]  /*13110*/  IMAD.IADD R10, R36, 0x1, R11 ;  /* 0x00000001240a7824 */ /* 0x000fe400078e020b */
[----:B------:R-:W-:-:S03]  /*13120*/  IMAD.MOV.U32 R29, RZ, RZ, 0x5 ;  /* 0x00000005ff1d7424 */ /* 0x000fc600078e00ff */
[----:B------:R-:W-:-:S13]  /*13130*/  ISETP.GE.AND P0, PT, R10, 0x1, PT ;  /* 0x000000010a00780c */ /* 0x000fda0003f06270 */
[----:B------:R-:W-:Y:S05]  /*13140*/  @!P0 BRA `(.L_x_140) ;  /* 0x00000000008c8947 */ /* 0x000fea0003800000 */
[----:B------:R-:W-:Y:S02]  /*13150*/  IMAD.IADD R11, R35, 0x1, R10 ;  /* 0x00000001230b7824 */ /* 0x000fe400078e020a */
[----:B------:R-:W-:-:S03]  /*13160*/  HFMA2 R29, -RZ, RZ, 0, 3.5762786865234375e-07 ;  /* 0x00000006ff1d7431 */ /* 0x000fc600000001ff */
        /* <DEDUP_REMOVED lines=27> */
[----:B------:R-:W-:-:S03]  /*13320*/  HFMA2 R29, -RZ, RZ, 0, 7.74860382080078125e-07 ;  /* 0x0000000dff1d7431 */ /* 0x000fc600000001ff */
[----:B------:R-:W-:-:S13]  /*13330*/  ISETP.GE.AND P1, PT, R11, 0x1, PT ;  /* 0x000000010b00780c */ /* 0x000fda0003f26270 */
[----:B------:R-:W-:-:S05]  /*13340*/  @P1 IMAD.IADD R11, R0, 0x1, R11 ;  /* 0x00000001000b1824 */ /* 0x000fca00078e020b */
[----:B------:R-:W-:-:S04]  /*13350*/  @P1 LEA.HI.SX32 R11, R14, -R11, 0x10 ;  /* 0x8000000b0e0b1211 */ /* 0x000fc800078f82ff */
[----:B------:R-:W-:-:S04]  /*13360*/  @P1 ISETP.GT.AND P0, PT, R11, -0x2, PT ;  /* 0xfffffffe0b00180c */ /* 0x000fc80003f04270 */
[----:B------:R-:W-:-:S09]  /*13370*/  @P1 SEL R29, R46, 0xe, !P0 ;  /* 0x0000000e2e1d1807 */ /* 0x000fd20004000000 */
.L_x_140:
[----:B------:R-:W-:Y:S05]  /*13380*/  BSYNC.RECONVERGENT B0 ;  /* 0x0000000000007941 */ /* 0x000fea0003800200 */
.L_x_139:
[----:B------:R-:W-:Y:S01]  /*13390*/  IMAD.MOV.U32 R10, RZ, RZ, 0x3039 ;  /* 0x00003039ff0a7424 */ /* 0x000fe200078e00ff */
[----:B------:R-:W-:Y:S01]  /*133a0*/  BSSY.RECONVERGENT B0, `(.L_x_141) ;  /* 0x000001f000007945 */ /* 0x000fe20003800200 */
[----:B------:R-:W-:Y:S02]  /*133b0*/  IMAD.MOV.U32 R11, RZ, RZ, 0x0 ;  /* 0x00000000ff0b7424 */ /* 0x000fe400078e00ff */
[----:B------:R-:W-:Y:S02]  /*133c0*/  IMAD R49, R49, 0x41c64e6d, RZ ;  /* 0x41c64e6d31317824 */ /* 0x000fe400078e02ff */
[----:B------:R-:W-:-:S04]  /*133d0*/  IMAD.WIDE.U32 R8, R8, 0x41c64e6d, R10 ;  /* 0x41c64e6d08087825 */ /* 0x000fc800078e000a */
[----:B------:R-:W-:-:S05]  /*133e0*/  IMAD.IADD R49, R9, 0x1, R49 ;  /* 0x0000000109317824 */ /* 0x000fca00078e0231 */
[--C-:B------:R-:W-:Y:S02]  /*133f0*/  SHF.R.U32.HI R43, RZ, 0x10, R49.reuse ;  /* 0x00000010ff2b7819 */ /* 0x100fe40000011631 */
[----:B------:R-:W-:Y:S02]  /*13400*/  SHF.R.U64 R42, R8, 0x10, R49 ;  /* 0x00000010082a7819 */ /* 0x000fe40000001231 */
[----:B------:R-:W-:-:S04]  /*13410*/  LOP3.LUT R10, R43, R28, RZ, 0xfc, !PT ;  /* 0x0000001c2b0a7212 */ /* 0x000fc800078efcff */
[----:B------:R-:W-:-:S13]  /*13420*/  ISETP.NE.U32.AND P0, PT, R10, RZ, PT ;  /* 0x000000ff0a00720c */ /* 0x000fda0003f05070 */
[----:B------:R-:W-:Y:S05]  /*13430*/  @P0 BRA `(.L_x_142) ;  /* 0x0000000000480947 */ /* 0x000fea0003800000 */
[----:B------:R-:W0:Y:S01]  /*13440*/  I2F.U32.RP R28, R4 ;  /* 0x00000004001c7306 */ /* 0x000e220000209000 */
[----:B------:R-:W-:Y:S01]  /*13450*/  IADD3 R43, PT, PT, RZ, -R4, RZ ;  /* 0x80000004ff2b7210 */ /* 0x000fe20007ffe0ff */
[----:B------:R-:W-:Y:S01]  /*13460*/  IMAD.MOV.U32 R10, RZ, RZ, RZ ;  /* 0x000000ffff0a7224 */ /* 0x000fe200078e00ff */
[----:B------:R-:W-:-:S05]  /*13470*/  ISETP.NE.U32.AND P1, PT, R4, RZ, PT ;  /* 0x000000ff0400720c */ /* 0x000fca0003f25070 */
[----:B0-----:R-:W0:Y:S02]  /*13480*/  MUFU.RCP R28, R28 ;  /* 0x0000001c001c7308 */ /* 0x001e240000001000 */
[----:B0-----:R-:W-:-:S06]  /*13490*/  VIADD R30, R28, 0xffffffe ;  /* 0x0ffffffe1c1e7836 */ /* 0x001fcc0000000000 */
[----:B------:R-:W0:Y:S02]  /*134a0*/  F2I.FTZ.U32.TRUNC.NTZ R11, R30 ;  /* 0x0000001e000b7305 */ /* 0x000e24000021f000 */
[----:B0-----:R-:W-:-:S04]  /*134b0*/  IMAD R43, R43, R11, RZ ;  /* 0x0000000b2b2b7224 */ /* 0x001fc800078e02ff */
[----:B------:R-:W-:-:S06]  /*134c0*/  IMAD.HI.U32 R43, R11, R43, R10 ;  /* 0x0000002b0b2b7227 */ /* 0x000fcc00078e000a */
[----:B------:R-:W-:-:S04]  /*134d0*/  IMAD.HI.U32 R10, R43, R42, RZ ;  /* 0x0000002a2b0a7227 */ /* 0x000fc800078e00ff */
[----:B------:R-:W-:-:S04]  /*134e0*/  IMAD.MOV R11, RZ, RZ, -R10 ;  /* 0x000000ffff0b7224 */ /* 0x000fc800078e0a0a */
[----:B------:R-:W-:-:S05]  /*134f0*/  IMAD R11, R4, R11, R42 ;  /* 0x0000000b040b7224 */ /* 0x000fca00078e022a */
[----:B------:R-:W-:-:S13]  /*13500*/  ISETP.GE.U32.AND P0, PT, R11, R4, PT ;  /* 0x000000040b00720c */ /* 0x000fda0003f06070 */
[----:B------:R-:W-:-:S05]  /*13510*/  @P0 IMAD.IADD R11, R11, 0x1, -R4 ;  /* 0x000000010b0b0824 */ /* 0x000fca00078e0a04 */
[----:B------:R-:W-:-:S13]  /*13520*/  ISETP.GE.U32.AND P0, PT, R11, R4, PT ;  /* 0x000000040b00720c */ /* 0x000fda0003f06070 */
[----:B------:R-:W-:Y:S01]  /*13530*/  @P0 IMAD.IADD R11, R11, 0x1, -R4 ;  /* 0x000000010b0b0824 */ /* 0x000fe200078e0a04 */
[----:B------:R-:W-:Y:S01]  /*13540*/  @!P1 LOP3.LUT R11, RZ, R4, RZ, 0x33, !PT ;  /* 0x00000004ff0b9212 */ /* 0x000fe200078e33ff */
[----:B------:R-:W-:Y:S06]  /*13550*/  BRA `(.L_x_143) ;  /* 0x00000000000c7947 */ /* 0x000fec0003800000 */
.L_x_142:
[----:B------:R-:W-:-:S07]  /*13560*/  MOV R30, 0x13580 ;  /* 0x00013580001e7802 */ /* 0x000fce0000000f00 */
[----:B------:R-:W-:Y:S05]  /*13570*/  CALL.REL.NOINC `($__internal_0_$__cuda_sm20_rem_u64) ;  /* 0x000000bc00f87944 */ /* 0x000fea0003c00000 */
[----:B------:R-:W-:-:S07]  /*13580*/  MOV R11, R42 ;  /* 0x0000002a000b7202 */ /* 0x000fce0000000f00 */
.L_x_143:
[----:B------:R-:W-:Y:S05]  /*13590*/  BSYNC.RECONVERGENT B0 ;  /* 0x0000000000007941 */ /* 0x000fea0003800200 */
.L_x_141:
[----:B------:R-:W-:Y:S01]  /*135a0*/  IMAD.IADD R11, R41, 0x1, R11 ;  /* 0x00000001290b7824 */ /* 0x000fe200078e020b */
[----:B------:R-:W-:Y:S01]  /*135b0*/  BSSY.RECONVERGENT B0, `(.L_x_144) ;  /* 0x000003b000007945 */ /* 0x000fe20003800200 */
[----:B------:R-:W-:-:S03]  /*135c0*/  IMAD.MOV.U32 R30, RZ, RZ, RZ ;  /* 0x000000ffff1e7224 */ /* 0x000fc600078e00ff */
        /* <DEDUP_REMOVED lines=15> */
[----:B------:R-:W-:-:S03]  /*136c0*/  HFMA2 R30, -RZ, RZ, 0, 2.384185791015625e-07 ;  /* 0x00000004ff1e7431 */ /* 0x000fc600000001ff */
        /* <DEDUP_REMOVED lines=37> */
[----:B------:R-:W-:-:S05]  /*13920*/  @P1 IMAD.IADD R11, R0, 0x1, R11 ;  /* 0x00000001000b1824 */ /* 0x000fca00078e020b */
[----:B------:R-:W-:-:S04]  /*13930*/  @P1 LEA.HI.SX32 R11, R14, -R11, 0x10 ;  /* 0x8000000b0e0b1211 */ /* 0x000fc800078f82ff */
[----:B------:R-:W-:-:S04]  /*13940*/  @P1 ISETP.GT.AND P0, PT, R11, -0x2, PT ;  /* 0xfffffffe0b00180c */ /* 0x000fc80003f04270 */
[----:B------:R-:W-:-:S09]  /*13950*/  @P1 SEL R30, R23, 0xe, !P0 ;  /* 0x0000000e171e1807 */ /* 0x000fd20004000000 */
.L_x_145:
[----:B------:R-:W-:Y:S05]  /*13960*/  BSYNC.RECONVERGENT B0 ;  /* 0x0000000000007941 */ /* 0x000fea0003800200 */
.L_x_144:
[----:B------:R-:W-:Y:S02]  /*13970*/  HFMA2 R50, -RZ, RZ, 0, 2.6702880859375e-05 ;  /* 0x000001c0ff327431 */ /* 0x000fe400000001ff */
[----:B------:R-:W-:Y:S02]  /*13980*/  IMAD.MOV.U32 R11, RZ, RZ, -0xe339103 ;  /* 0xf1cc6efdff0b7424 */ /* 0x000fe400078e00ff */
[----:B------:R-:W-:Y:S02]  /*13990*/  HFMA2 R10, -RZ, RZ, -0.02740478515625, 0.0307464599609375 ;  /* 0xa70427dfff0a7431 */ /* 0x000fe400000001ff */
[C---:B------:R-:W-:Y:S02]  /*139a0*/  IMAD R9, R49.reuse, -0x7f82434b, RZ ;  /* 0x807dbcb531097824 */ /* 0x040fe400078e02ff */
[----:B------:R-:W-:Y:S02]  /*139b0*/  IMAD R49, R49, -0x11f980ef, RZ ;  /* 0xee067f1131317824 */ /* 0x000fe400078e02ff */
[----:B------:R-:W-:-:S02]  /*139c0*/  IMAD R9, R8, -0x1bb6d8b8, R9 ;  /* 0xe449274808097824 */ /* 0x000fc400078e0209 */
[C---:B------:R-:W-:Y:S02]  /*139d0*/  IMAD R49, R8.reuse, 0x47d11f2e, R49 ;  /* 0x47d11f2e08317824 */ /* 0x040fe400078e0231 */
[----:B------:R-:W-:Y:S02]  /*139e0*/  IMAD R50, R29, R50, UR17 ;  /* 0x000000111d327e24 */ /* 0x000fe4000f8e0232 */
[----:B------:R-:W-:-:S03]  /*139f0*/  IMAD.WIDE.U32 R10, R8, -0x7f82434b, R10 ;  /* 0x807dbcb5080a7825 */ /* 0x000fc600078e000a */
[----:B------:R-:W2:Y:S01]  /*13a00*/  LDL R28, [R50] ;  /* 0x00000000321c7983 */ /* 0x000ea20000100800 */
[----:B------:R-:W-:Y:S02]  /*13a10*/  IMAD.IADD R9, R11, 0x1, R9 ;  /* 0x000000010b097824 */ /* 0x000fe400078e0209 */
[----:B------:R-:W-:-:S03]  /*13a20*/  IMAD.MOV.U32 R23, RZ, RZ, 0x41c64e6d ;  /* 0x41c64e6dff177424 */ /* 0x000fc600078e00ff */
[--C-:B------:R-:W-:Y:S01]  /*13a30*/  SHF.R.U32.HI R47, RZ, 0x10, R9.reuse ;  /* 0x00000010ff2f7819 */ /* 0x100fe20000011609 */
[----:B------:R-:W-:Y:S01]  /*13a40*/  IMAD R23, R8, R23, 0x3039 ;  /* 0x0000303908177424 */ /* 0x000fe200078e0217 */
[----:B------:R-:W-:Y:S01]  /*13a50*/  SHF.R.U64 R46, R10, 0x10, R9 ;  /* 0x000000100a2e7819 */ /* 0x000fe20000001209 */
[----:B------:R-:W-:Y:S02]  /*13a60*/  IMAD.MOV.U32 R9, RZ, RZ, -0x3d5d6597 ;  /* 0xc2a29a69ff097424 */ /* 0x000fe400078e00ff */
[----:B------:R-:W-:-:S04]  /*13a70*/  IMAD.WIDE.U32 R44, R47, 0x4924924a, RZ ;  /* 0x4924924a2f2c7825 */ /* 0x000fc800078e00ff */
[----:B------:R-:W-:-:S04]  /*13a80*/  IMAD.WIDE.U32 R10, R46, 0x4924924a, RZ ;  /* 0x4924924a2e0a7825 */ /* 0x000fc800078e00ff */
[----:B------:R-:W-:-:S04]  /*13a90*/  IMAD.WIDE.U32 R44, P0, R46, 0x12492492, R44 ;  /* 0x124924922e2c7825 */ /* 0x000fc8000780002c */
[----:B------:R-:W-:Y:S01]  /*13aa0*/  IMAD.X R43, RZ, RZ, RZ, P0 ;  /* 0x000000ffff2b7224 */ /* 0x000fe200000e06ff */
[----:B------:R-:W-:Y:S01]  /*13ab0*/  IADD3 RZ, P0, PT, R11, R44, RZ ;  /* 0x0000002c0bff7210 */ /* 0x000fe20007f1e0ff */
[----:B------:R-:W-:Y:S01]  /*13ac0*/  IMAD.MOV.U32 R10, RZ, RZ, -0x299ae3d4 ;  /* 0xd6651c2cff0a7424 */ /* 0x000fe200078e00ff */
[----:B------:R-:W-:Y:S01]  /*13ad0*/  MOV R11, 0x7d73c639 ;  /* 0x7d73c639000b7802 */ /* 0x000fe20000000f00 */
[----:B------:R-:W-:Y:S02]  /*13ae0*/  IMAD.MOV.U32 R42, RZ, RZ, R45 ;  /* 0x000000ffff2a7224 */ /* 0x000fe400078e002d */
[C---:B------:R-:W-:Y:S02]  /*13af0*/  IMAD R48, R8.reuse, R9, -0x2c23e982 ;  /* 0xd3dc167e08307424 */ /* 0x040fe400078e0209 */
[----:B------:R-:W-:-:S04]  /*13b00*/  IMAD.WIDE.U32 R10, R8, -0x11f980ef, R10 ;  /* 0xee067f11080a7825 */ /* 0x000fc800078e000a */
[----:B------:R-:W-:-:S04]  /*13b10*/  IMAD.WIDE.U32.X R42, R47, 0x12492492, R42, P0 ;  /* 0x124924922f2a7825 */ /* 0x000fc800000e042a */
[----:B------:R-:W-:Y:S02]  /*13b20*/  IMAD.IADD R49, R11, 0x1, R49 ;  /* 0x000000010b317824 */ /* 0x000fe400078e0231 */
[----:B------:R-:W-:Y:S01]  /*13b30*/  IMAD.WIDE.U32 R46, R42, -0xe, R46 ;  /* 0xfffffff22a2e7825 */ /* 0x000fe200078e002e */
[----:B------:R-:W-:Y:S02]  /*13b40*/  UIMAD UR6, UR5, 0x1c0, UR7 ;  /* 0x000001c0050678a4 */ /* 0x000fe4000f8e0207 */
[--C-:B------:R-:W-:Y:S01]  /*13b50*/  SHF.R.U64 R8, R10, 0x10, R49.reuse ;  /* 0x000000100a087819 */ /* 0x100fe20000001231 */
[----:B------:R-:W-:Y:S01]  /*13b60*/  IMAD R43, R43, -0xe, RZ ;  /* 0xfffffff22b2b7824 */ /* 0x000fe200078e02ff */
[----:B------:R-:W-:-:S04]  /*13b70*/  SHF.R.U32.HI R9, RZ, 0x10, R49 ;  /* 0x00000010ff097819 */ /* 0x000fc80000011631 */
[----:B------:R-:W-:Y:S01]  /*13b80*/  IADD3 R47, PT, PT, R47, -R42, R43 ;  /* 0x8000002a2f2f7210 */ /* 0x000fe20007ffe02b */
[----:B------:R-:W-:-:S04]  /*13b90*/  IMAD.WIDE.U32 R42, R8, 0x4924924a, RZ ;  /* 0x4924924a082a7825 */ /* 0x000fc800078e00ff */
[----:B------:R-:W-:-:S04]  /*13ba0*/  IMAD.WIDE.U32 R44, R9, 0x4924924a, RZ ;  /* 0x4924924a092c7825 */ /* 0x000fc800078e00ff */
[----:B------:R-:W-:-:S03]  /*13bb0*/  IMAD.WIDE.U32 R44, P0, R8, 0x12492492, R44 ;  /* 0x12492492082c7825 */ /* 0x000fc6000780002c */
[----:B------:R-:W-:Y:S01]  /*13bc0*/  IADD3 RZ, P1, PT, R43, R44, RZ ;  /* 0x0000002c2bff7210 */ /* 0x000fe20007f3e0ff */
[----:B--2---:R0:W-:Y:S04]  /*13bd0*/  STL [UR6], R28 ;  /* 0x0000001cff007987 */ /* 0x0041e80008100806 */
[----:B------:R-:W2:Y:S04]  /*13be0*/  LDL R42, [R50+0x4] ;  /* 0x00000400322a7983 */ /* 0x000ea80000100800 */
[----:B--2---:R1:W-:Y:S04]  /*13bf0*/  STL [UR6+0x4], R42 ;  /* 0x0000042aff007987 */ /* 0x0043e80008100806 */
[----:B------:R-:W2:Y:S04]  /*13c00*/  LDL R43, [R50+0x8] ;  /* 0x00000800322b7983 */ /* 0x000ea80000100800 */
[----:B--2---:R2:W-:Y:S04]  /*13c10*/  STL [UR6+0x8], R43 ;  /* 0x0000082bff007987 */ /* 0x0045e80008100806 */
[----:B------:R-:W3:Y:S04]  /*13c20*/  LDL R44, [R50+0xc] ;  /* 0x00000c00322c7983 */ /* 0x000ee80000100800 */
[----:B---3--:R3:W-:Y:S04]  /*13c30*/  STL [UR6+0xc], R44 ;  /* 0x00000c2cff007987 */ /* 0x0087e80008100806 */
[----:B------:R-:W4:Y:S04]  /*13c40*/  LDL R51, [R50+0x10] ;  /* 0x0000100032337983 */ /* 0x000f280000100800 */
[----:B----4-:R4:W-:Y:S04]  /*13c50*/  STL [UR6+0x10], R51 ;  /* 0x00001033ff007987 */ /* 0x0109e80008100806 */
[----:B------:R-:W5:Y:S04]  /*13c60*/  LDL R52, [R50+0x14] ;  /* 0x0000140032347983 */ /* 0x000f680000100800 */
[----:B-----5:R5:W-:Y:S04]  /*13c70*/  STL [UR6+0x14], R52 ;  /* 0x00001434ff007987 */ /* 0x020be80008100806 */
[----:B0-----:R-:W2:Y:S04]  /*13c80*/  LDL R28, [R50+0x18] ;  /* 0x00001800321c7983 */ /* 0x001ea80000100800 */
[----:B--2---:R0:W-:Y:S04]  /*13c90*/  STL [UR6+0x18], R28 ;  /* 0x0000181cff007987 */ /* 0x0041e80008100806 */
[----:B-1----:R-:W2:Y:S04]  /*13ca0*/  LDL R42, [R50+0x1c] ;  /* 0x00001c00322a7983 */ /* 0x002ea80000100800 */
[----:B--2---:R1:W-:Y:S04]  /*13cb0*/  STL [UR6+0x1c], R42 ;  /* 0x00001c2aff007987 */ /* 0x0043e80008100806 */
[----:B------:R-:W2:Y:S04]  /*13cc0*/  LDL R43, [R50+0x20] ;  /* 0x00002000322b7983 */ /* 0x000ea80000100800 */
[----:B--2---:R2:W-:Y:S04]  /*13cd0*/  STL [UR6+0x20], R43 ;  /* 0x0000202bff007987 */ /* 0x0045e80008100806 */
[----:B---3--:R-:W3:Y:S04]  /*13ce0*/  LDL R44, [R50+0x24] ;  /* 0x00002400322c7983 */ /* 0x008ee80000100800 */
[----:B---3--:R3:W-:Y:S04]  /*13cf0*/  STL [UR6+0x24], R44 ;  /* 0x0000242cff007987 */ /* 0x0087e80008100806 */
[----:B----4-:R-:W4:Y:S04]  /*13d00*/  LDL R51, [R50+0x28] ;  /* 0x0000280032337983 */ /* 0x010f280000100800 */
[----:B----4-:R4:W-:Y:S04]  /*13d10*/  STL [UR6+0x28], R51 ;  /* 0x00002833ff007987 */ /* 0x0109e80008100806 */
[----:B-----5:R-:W5:Y:S04]  /*13d20*/  LDL R52, [R50+0x2c] ;  /* 0x00002c0032347983 */ /* 0x020f680000100800 */
        /* <DEDUP_REMOVED lines=184> */
[----:B--2---:R-:W-:Y:S04]  /*148b0*/  STL [UR6+0x19c], R42 ;  /* 0x00019c2aff007987 */ /* 0x004fe80008100806 */
[----:B------:R-:W2:Y:S04]  /*148c0*/  LDL R43, [R50+0x1a0] ;  /* 0x0001a000322b7983 */ /* 0x000ea80000100800 */
[----:B--2---:R-:W-:Y:S04]  /*148d0*/  STL [UR6+0x1a0], R43 ;  /* 0x0001a02bff007987 */ /* 0x004fe80008100806 */
[----:B---3--:R-:W2:Y:S04]  /*148e0*/  LDL R44, [R50+0x1a4] ;  /* 0x0001a400322c7983 */ /* 0x008ea80000100800 */
[----:B--2---:R1:W-:Y:S04]  /*148f0*/  STL [UR6+0x1a4], R44 ;  /* 0x0001a42cff007987 */ /* 0x0043e80008100806 */
[----:B----4-:R-:W2:Y:S04]  /*14900*/  LDL R51, [R50+0x1a8] ;  /* 0x0001a80032337983 */ /* 0x010ea80000100800 */
[----:B--2---:R-:W-:Y:S04]  /*14910*/  STL [UR6+0x1a8], R51 ;  /* 0x0001a833ff007987 */ /* 0x004fe80008100806 */
[----:B-----5:R-:W2:Y:S04]  /*14920*/  LDL R52, [R50+0x1ac] ;  /* 0x0001ac0032347983 */ /* 0x020ea80000100800 */
[----:B--2---:R-:W-:Y:S04]  /*14930*/  STL [UR6+0x1ac], R52 ;  /* 0x0001ac34ff007987 */ /* 0x004fe80008100806 */
[----:B------:R-:W2:Y:S04]  /*14940*/  LDL R53, [R50+0x1b0] ;  /* 0x0001b00032357983 */ /* 0x000ea80000100800 */
[----:B--2---:R-:W-:Y:S04]  /*14950*/  STL [UR6+0x1b0], R53 ;  /* 0x0001b035ff007987 */ /* 0x004fe80008100806 */
[----:B0-----:R-:W2:Y:S04]  /*14960*/  LDL R28, [R50+0x1b4] ;  /* 0x0001b400321c7983 */ /* 0x001ea80000100800 */
[----:B--2---:R0:W-:Y:S04]  /*14970*/  STL [UR6+0x1b4], R28 ;  /* 0x0001b41cff007987 */ /* 0x0041e80008100806 */
[----:B-1----:R-:W2:Y:S01]  /*14980*/  LDL R44, [R50+0x1b8] ;  /* 0x0001b800322c7983 */ /* 0x002ea20000100800 */
[----:B------:R-:W-:-:S02]  /*14990*/  IMAD.X R43, RZ, RZ, RZ, P0 ;  /* 0x000000ffff2b7224 */ /* 0x000fc400000e06ff */
[----:B------:R-:W-:-:S04]  /*149a0*/  IMAD.MOV.U32 R42, RZ, RZ, R45 ;  /* 0x000000ffff2a7224 */ /* 0x000fc800078e002d */
[----:B------:R-:W-:-:S04]  /*149b0*/  IMAD.WIDE.U32.X R42, R9, 0x12492492, R42, P1 ;  /* 0x12492492092a7825 */ /* 0x000fc800008e042a */
[----:B------:R-:W-:Y:S02]  /*149c0*/  IMAD R43, R43, -0xe, RZ ;  /* 0xfffffff22b2b7824 */ /* 0x000fe400078e02ff */
[----:B------:R-:W-:-:S05]  /*149d0*/  IMAD.WIDE.U32 R8, R42, -0xe, R8 ;  /* 0xfffffff22a087825 */ /* 0x000fca00078e0008 */
[----:B------:R-:W-:Y:S02]  /*149e0*/  IADD3 R42, PT, PT, R9, -R42, R43 ;  /* 0x8000002a092a7210 */ /* 0x000fe40007ffe02b */
[CC--:B------:R-:W-:Y:S02]  /*149f0*/  ISETP.LT.U32.AND P0, PT, R46.reuse, R8.reuse, PT ;  /* 0x000000082e00720c */ /* 0x0c0fe40003f01070 */
[----:B------:R-:W-:Y:S01]  /*14a00*/  ISETP.GT.U32.AND P1, PT, R46, R8, PT ;  /* 0x000000082e00720c */ /* 0x000fe20003f24070 */
[----:B--2---:R1:W-:Y:S04]  /*14a10*/  STL [UR6+0x1b8], R44 ;  /* 0x0001b82cff007987 */ /* 0x0043e80008100806 */
[----:B0-----:R-:W2:Y:S01]  /*14a20*/  LDL R28, [R50+0x1bc] ;  /* 0x0001bc00321c7983 */ /* 0x001ea20000100800 */
[----:B------:R-:W-:-:S02]  /*14a30*/  ISETP.LT.U32.AND.EX P0, PT, R47, R42, PT, P0 ;  /* 0x0000002a2f00720c */ /* 0x000fc40003f01100 */
[----:B------:R-:W-:Y:S02]  /*14a40*/  ISETP.GT.U32.AND.EX P1, PT, R47, R42, PT, P1 ;  /* 0x0000002a2f00720c */ /* 0x000fe40003f24110 */
[CC--:B------:R-:W-:Y:S02]  /*14a50*/  SEL R9, R46.reuse, R8.reuse, P0 ;  /* 0x000000082e097207 */ /* 0x0c0fe40000000000 */
[----:B------:R-:W-:-:S04]  /*14a60*/  SEL R42, R46, R8, P1 ;  /* 0x000000082e2a7207 */ /* 0x000fc80000800000 */
[----:B------:R-:W-:Y:S02]  /*14a70*/  VIMNMX.U32 R42, PT, PT, R42, R9, !PT ;  /* 0x000000092a2a7248 */ /* 0x000fe40007fe0000 */
[----:B------:R-:W-:-:S03]  /*14a80*/  SHF.R.U32.HI R23, RZ, 0x10, R23 ;  /* 0x00000010ff177819 */ /* 0x000fc60000011617 */
[C-C-:B------:R-:W-:Y:S01]  /*14a90*/  IMAD.IADD R43, R42.reuse, 0x1, -R9.reuse ;  /* 0x000000012a2b7824 */ /* 0x140fe200078e0a09 */
[----:B------:R-:W-:Y:S02]  /*14aa0*/  IADD3 R42, PT, PT, R42, 0x1, RZ ;  /* 0x000000012a2a7810 */ /* 0x000fe40007ffe0ff */
[----:B------:R-:W-:Y:S01]  /*14ab0*/  SHF.R.U32.HI R48, RZ, 0x10, R48 ;  /* 0x00000010ff307819 */ /* 0x000fe20000011630 */
[----:B------:R-:W-:Y:S01]  /*14ac0*/  IMAD.MOV.U32 R47, RZ, RZ, 0x1c0 ;  /* 0x000001c0ff2f7424 */ /* 0x000fe200078e00ff */
[----:B------:R-:W-:Y:S01]  /*14ad0*/  LOP3.LUT R23, R23, 0x7, RZ, 0xc0, !PT ;  /* 0x0000000717177812 */ /* 0x000fe200078ec0ff */
[----:B------:R-:W-:Y:S01]  /*14ae0*/  IMAD.IADD R45, R42, 0x1, -R9 ;  /* 0x000000012a2d7824 */ /* 0x000fe200078e0a09 */
[----:B------:R-:W-:Y:S01]  /*14af0*/  LOP3.LUT R48, R48, 0x7, RZ, 0xc0, !PT ;  /* 0x0000000730307812 */ /* 0x000fe200078ec0ff */
[----:B------:R-:W-:Y:S01]  /*14b00*/  BSSY.RECONVERGENT B0, `(.L_x_146) ;  /* 0x000003f000007945 */ /* 0x000fe20003800200 */
[----:B------:R-:W-:Y:S01]  /*14b10*/  ISETP.GE.U32.AND P1, PT, R43, 0x3, PT ;  /* 0x000000032b00780c */ /* 0x000fe20003f26070 */
[----:B------:R-:W-:Y:S01]  /*14b20*/  IMAD R43, R30, R47, UR17 ;  /* 0x000000111e2b7e24 */ /* 0x000fe2000f8e022f */
[-C--:B------:R-:W-:Y:S01]  /*14b30*/  VIMNMX.U32 R8, PT, PT, R23, R48.reuse, PT ;  /* 0x0000003017087248 */ /* 0x080fe20003fe0000 */
[----:B-1----:R-:W-:Y:S01]  /*14b40*/  VIADD R44, R9, 0x2 ;  /* 0x00000002092c7836 */ /* 0x002fe20000000000 */
[----:B------:R-:W-:Y:S01]  /*14b50*/  VIMNMX.U32 R23, PT, PT, R23, R48, !PT ;  /* 0x0000003017177248 */ /* 0x000fe20007fe0000 */
[----:B------:R-:W-:Y:S01]  /*14b60*/  VIADD R46, R9, 0x3 ;  /* 0x00000003092e7836 */ /* 0x000fe20000000000 */
[----:B------:R-:W-:Y:S01]  /*14b70*/  LOP3.LUT R45, R45, 0x3, RZ, 0xc0, !PT ;  /* 0x000000032d2d7812 */ /* 0x000fe200078ec0ff */
[----:B--2---:R0:W-:Y:S02]  /*14b80*/  STL [UR6+0x1bc], R28 ;  /* 0x0001bc1cff007987 */ /* 0x0041e40008100806 */
[----:B0-----:R-:W-:-:S07]  /*14b90*/  VIADD R28, R9, 0x1 ;  /* 0x00000001091c7836 */ /* 0x001fce0000000000 */
.L_x_152:
[----:B------:R-:W-:Y:S01]  /*14ba0*/  ISETP.NE.AND P0, PT, R45, RZ, PT ;  /* 0x000000ff2d00720c */ /* 0x000fe20003f05270 */
[----:B------:R-:W-:Y:S01]  /*14bb0*/  UIMAD UR6, UR5, 0x1c0, UR7 ;  /* 0x000001c0050678a4 */ /* 0x000fe2000f8e0207 */
[----:B------:R-:W-:Y:S01]  /*14bc0*/  MOV R47, 0x38 ;  /* 0x00000038002f7802 */ /* 0x000fe20000000f00 */
[----:B------:R-:W-:Y:S01]  /*14bd0*/  BSSY.RECONVERGENT B1, `(.L_x_147) ;  /* 0x0000017000017945 */ /* 0x000fe20003800200 */
[C---:B------:R-:W-:Y:S01]  /*14be0*/  ISETP.NE.AND P2, PT, R8.reuse, R23, PT ;  /* 0x000000170800720c */ /* 0x040fe20003f45270 */
[C---:B------:R-:W-:Y:S02]  /*14bf0*/  IMAD R48, R8.reuse, 0x38, R43 ;  /* 0x0000003808307824 */ /* 0x040fe400078e022b */
[C---:B------:R-:W-:Y:S02]  /*14c00*/  IMAD R47, R8.reuse, R47, UR6 ;  /* 0x00000006082f7e24 */ /* 0x040fe4000f8e022f */
[----:B------:R-:W-:Y:S02]  /*14c10*/  VIADD R8, R8, 0x1 ;  /* 0x0000000108087836 */ /* 0x000fe40000000000 */
[----:B------:R-:W-:-:S02]  /*14c20*/  IMAD.MOV.U32 R53, RZ, RZ, R9 ;  /* 0x000000ffff357224 */ /* 0x000fc400078e0009 */
[----:B0123--:R-:W-:Y:S05]  /*14c30*/  @!P0 BRA `(.L_x_148) ;  /* 0x0000000000408947 */ /* 0x00ffea0003800000 */
[----:B------:R-:W-:-:S04]  /*14c40*/  IMAD.SHL.U32 R50, R9, 0x4, RZ ;  /* 0x0000000409327824 */ /* 0x000fc800078e00ff */
[----:B------:R-:W-:-:S05]  /*14c50*/  IMAD.IADD R51, R48, 0x1, R50 ;  /* 0x0000000130337824 */ /* 0x000fca00078e0232 */
[----:B------:R-:W2:Y:S01]  /*14c60*/  LDL R52, [R51] ;  /* 0x0000000033347983 */ /* 0x000ea20000100800 */
[----:B------:R-:W-:Y:S01]  /*14c70*/  IADD3 R50, PT, PT, R47, R50, RZ ;  /* 0x000000322f327210 */ /* 0x000fe20007ffe0ff */
[----:B------:R-:W-:Y:S01]  /*14c80*/  IMAD.MOV.U32 R53, RZ, RZ, R28 ;  /* 0x000000ffff357224 */ /* 0x000fe200078e001c */
[----:B------:R-:W-:-:S03]  /*14c90*/  ISETP.NE.AND P0, PT, R45, 0x1, PT ;  /* 0x000000012d00780c */ /* 0x000fc60003f05270 */
[----:B--2---:R0:W-:Y:S10]  /*14ca0*/  STL [R50], R52 ;  /* 0x0000003432007387 */ /* 0x0041f40000100800 */
[----:B------:R-:W-:Y:S05]  /*14cb0*/  @!P0 BRA `(.L_x_148) ;  /* 0x0000000000208947 */ /* 0x000fea0003800000 */
[----:B0-----:R-:W2:Y:S01]  /*14cc0*/  LDL R52, [R51+0x4] ;  /* 0x0000040033347983 */ /* 0x001ea20000100800 */
[----:B------:R-:W-:Y:S01]  /*14cd0*/  ISETP.NE.AND P0, PT, R45, 0x2, PT ;  /* 0x000000022d00780c */ /* 0x000fe20003f05270 */
[----:B------:R-:W-:Y:S02]  /*14ce0*/  IMAD.MOV.U32 R53, RZ, RZ, R44 ;  /* 0x000000ffff357224 */ /* 0x000fe400078e002c */
[----:B--2---:R1:W-:Y:S10]  /*14cf0*/  STL [R50+0x4], R52 ;  /* 0x0000043432007387 */ /* 0x0043f40000100800 */
[----:B------:R-:W-:Y:S05]  /*14d00*/  @!P0 BRA `(.L_x_148) ;  /* 0x00000000000c8947 */ /* 0x000fea0003800000 */
[----:B------:R-:W2:Y:S01]  /*14d10*/  LDL R51, [R51+0x8] ;  /* 0x0000080033337983 */ /* 0x000ea20000100800 */
[----:B------:R-:W-:-:S03]  /*14d20*/  IMAD.MOV.U32 R53, RZ, RZ, R46 ;  /* 0x000000ffff357224 */ /* 0x000fc600078e002e */
[----:B--2---:R2:W-:Y:S04]  /*14d30*/  STL [R50+0x8], R51 ;  /* 0x0000083332007387 */ /* 0x0045e80000100800 */
.L_x_148:
[----:B------:R-:W-:Y:S05]  /*14d40*/  BSYNC.RECONVERGENT B1 ;  /* 0x0000000000017941 */ /* 0x000fea0003800200 */
.L_x_147:
[----:B------:R-:W-:Y:S04]  /*14d50*/  BSSY.RECONVERGENT B1, `(.L_x_149) ;  /* 0x0000018000017945 */ /* 0x000fe80003800200 */
[----:B------:R-:W-:Y:S05]  /*14d60*/  @!P1 BRA `(.L_x_150) ;  /* 0x0000000000589947 */ /* 0x000fea0003800000 */
.L_x_151:
[----:B0123--:R-:W-:-:S06]  /*14d70*/  IMAD R50, R53, 0x4, R48 ;  /* 0x0000000435327824 */ /* 0x00ffcc00078e0230 */
[----:B------:R-:W2:Y:S01]  /*14d80*/  LDL R50, [R50] ;  /* 0x0000000032327983 */ /* 0x000ea20000100800 */
[C---:B------:R-:W-:Y:S01]  /*14d90*/  LEA R51, R53.reuse, R47, 0x2 ;  /* 0x0000002f35337211 */ /* 0x040fe200078e10ff */
[----:B------:R-:W-:-:S04]  /*14da0*/  VIADD R52, R53, 0x1 ;  /* 0x0000000135347836 */ /* 0x000fc80000000000 */
[----:B--2---:R0:W-:Y:S02]  /*14db0*/  STL [R51], R50 ;  /* 0x0000003233007387 */ /* 0x0041e40000100800 */
[----:B0-----:R-:W-:-:S06]  /*14dc0*/  IMAD R51, R52, 0x4, R48 ;  /* 0x0000000434337824 */ /* 0x001fcc00078e0230 */
[----:B------:R-:W2:Y:S01]  /*14dd0*/  LDL R51, [R51] ;  /* 0x0000000033337983 */ /* 0x000ea20000100800 */
[----:B------:R-:W-:-:S05]  /*14de0*/  IMAD R52, R52, 0x4, R47 ;  /* 0x0000000434347824 */ /* 0x000fca00078e022f */
[----:B--2---:R0:W-:Y:S02]  /*14df0*/  STL [R52], R51 ;  /* 0x0000003334007387 */ /* 0x0041e40000100800 */
[----:B0-----:R-:W-:-:S05]  /*14e00*/  VIADD R52, R53, 0x2 ;  /* 0x0000000235347836 */ /* 0x001fca0000000000 */
[----:B------:R-:W-:-:S06]  /*14e10*/  LEA R50, R52, R48, 0x2 ;  /* 0x0000003034327211 */ /* 0x000fcc00078e10ff */
[----:B------:R-:W2:Y:S01]  /*14e20*/  LDL R50, [R50] ;  /* 0x0000000032327983 */ /* 0x000ea20000100800 */
[----:B------:R-:W-:-:S05]  /*14e30*/  IMAD R52, R52, 0x4, R47 ;  /* 0x0000000434347824 */ /* 0x000fca00078e022f */
[----:B--2---:R0:W-:Y:S02]  /*14e40*/  STL [R52], R50 ;  /* 0x0000003234007387 */ /* 0x0041e40000100800 */
[----:B0-----:R-:W-:-:S04]  /*14e50*/  VIADD R50, R53, 0x3 ;  /* 0x0000000335327836 */ /* 0x001fc80000000000 */
[----:B------:R-:W-:-:S06]  /*14e60*/  IMAD R51, R50, 0x4, R48 ;  /* 0x0000000432337824 */ /* 0x000fcc00078e0230 */
[----:B------:R-:W2:Y:S01]  /*14e70*/  LDL R51, [R51] ;  /* 0x0000000033337983 */ /* 0x000ea20000100800 */
[----:B------:R-:W-:Y:S01]  /*14e80*/  IMAD R50, R50, 0x4, R47 ;  /* 0x0000000432327824 */ /* 0x000fe200078e022f */
[----:B------:R-:W-:-:S04]  /*14e90*/  IADD3 R53, PT, PT, R53, 0x4, RZ ;  /* 0x0000000435357810 */ /* 0x000fc80007ffe0ff */
[----:B------:R-:W-:Y:S01]  /*14ea0*/  ISETP.NE.AND P0, PT, R53, R42, PT ;  /* 0x0000002a3500720c */ /* 0x000fe20003f05270 */
[----:B--2---:R3:W-:-:S12]  /*14eb0*/  STL [R50], R51 ;  /* 0x0000003332007387 */ /* 0x0047d80000100800 */
[----:B------:R-:W-:Y:S05]  /*14ec0*/  @P0 BRA `(.L_x_151) ;  /* 0xfffffffc00a80947 */ /* 0x000fea000383ffff */
.L_x_150:
[----:B------:R-:W-:Y:S05]  /*14ed0*/  BSYNC.RECONVERGENT B1 ;  /* 0x0000000000017941 */ /* 0x000fea0003800200 */
.L_x_149:
[----:B------:R-:W-:Y:S05]  /*14ee0*/  @P2 BRA `(.L_x_152) ;  /* 0xfffffffc002c2947 */ /* 0x000fea000383ffff */
[----:B------:R-:W-:Y:S05]  /*14ef0*/  BSYNC.RECONVERGENT B0 ;  /* 0x0000000000007941 */ /* 0x000fea0003800200 */
.L_x_146:
[----:B------:R-:W-:Y:S01]  /*14f00*/  IMAD.MOV.U32 R8, RZ, RZ, 0x3039 ;  /* 0x00003039ff087424 */ /* 0x000fe200078e00ff */
[----:B------:R-:W-:Y:S01]  /*14f10*/  BSSY.RECONVERGENT B0, `(.L_x_153) ;  /* 0x00008ca000007945 */ /* 0x000fe20003800200 */
[----:B------:R-:W-:Y:S02]  /*14f20*/  IMAD.MOV.U32 R9, RZ, RZ, 0x0 ;  /* 0x00000000ff097424 */ /* 0x000fe400078e00ff */
[----:B------:R-:W-:Y:S02]  /*14f30*/  IMAD R23, R49, 0x41c64e6d, RZ ;  /* 0x41c64e6d31177824 */ /* 0x000fe400078e02ff */
[----:B------:R-:W-:-:S04]  /*14f40*/  IMAD.WIDE.U32 R10, R10, 0x41c64e6d, R8 ;  /* 0x41c64e6d0a0a7825 */ /* 0x000fc800078e0008 */
[----:B------:R-:W-:Y:S01]  /*14f50*/  IMAD.IADD R23, R11, 0x1, R23 ;  /* 0x000000010b177824 */ /* 0x000fe200078e0217 */
[----:B------:R-:W-:Y:S01]  /*14f60*/  LOP3.LUT P0, RZ, R10, 0x30000, RZ, 0xc0, !PT ;  /* 0x000300000aff7812 */ /* 0x000fe2000780c0ff */
[----:B------:R-:W-:-:S12]  /*14f70*/  IMAD.MOV.U32 R28, RZ, RZ, R10 ;  /* 0x000000ffff1c7224 */ /* 0x000fd800078e000a */
[----:B------:R-:W-:Y:S05]  /*14f80*/  @P0 BRA `(.L_x_154) ;  /* 0x0000008c00080947 */ /* 0x000fea0003800000 */
[----:B------:R-:W-:Y:S01]  /*14f90*/  IMAD.WIDE.U32 R10, R28, 0x41c64e6d, R8 ;  /* 0x41c64e6d1c0a7825 */ /* 0x000fe200078e0008 */
[----:B------:R-:W-:Y:S01]  /*14fa0*/  MOV R44, UR5 ;  /* 0x00000005002c7c02 */ /* 0x000fe20008000f00 */
[----:B------:R-:W-:Y:S02]  /*14fb0*/  BSSY.RECONVERGENT B1, `(.L_x_155) ;  /* 0x0000014000017945 */ /* 0x000fe40003800200 */
[----:B------:R-:W-:Y:S01]  /*14fc0*/  IMAD R23, R23, 0x41c64e6d, RZ ;  /* 0x41c64e6d17177824 */ /* 0x000fe200078e02ff */
[----:B------:R-:W-:Y:S01]  /*14fd0*/  LOP3.LUT P0, RZ, R10, 0x3f0000, RZ, 0xc0, !PT ;  /* 0x003f00000aff7812 */ /* 0x000fe2000780c0ff */
[----:B------:R-:W-:Y:S02]  /*14fe0*/  IMAD.MOV.U32 R43, RZ, RZ, 0x1c0 ;  /* 0x000001c0ff2b7424 */ /* 0x000fe400078e00ff */
[----:B------:R-:W-:Y:S02]  /*14ff0*/  IMAD.IADD R23, R11, 0x1, R23 ;  /* 0x000000010b177824 */ /* 0x000fe400078e0217 */
[----:B------:R-:W-:-:S08]  /*15000*/  IMAD R44, R44, R43, UR7 ;  /* 0x000000072c2c7e24 */ /* 0x000fd0000f8e022b */
[----:B------:R-:W-:Y:S05]  /*15010*/  @P0 BRA `(.L_x_156) ;  /* 0x0000000000340947 */ /* 0x000fea0003800000 */
[----:B------:R-:W-:Y:S02]  /*15020*/  IMAD R23, R23, 0x41c64e6d, RZ ;  /* 0x41c64e6d17177824 */ /* 0x000fe400078e02ff */
[----:B------:R-:W-:-:S04]  /*15030*/  IMAD.WIDE.U32 R46, R10, 0x41c64e6d, R8 ;  /* 0x41c64e6d0a2e7825 */ /* 0x000fc800078e0008 */
[----:B------:R-:W-:-:S05]  /*15040*/  IMAD.IADD R23, R47, 0x1, R23 ;  /* 0x000000012f177824 */ /* 0x000fca00078e0217 */
[--C-:B------:R-:W-:Y:S02]  /*15050*/  SHF.R.U32.HI R47, RZ, 0x10, R23.reuse ;  /* 0x00000010ff2f7819 */ /* 0x100fe40000011617 */
[----:B------:R-:W-:-:S03]  /*15060*/  SHF.R.U64 R45, R46, 0x10, R23 ;  /* 0x000000102e2d7819 */ /* 0x000fc60000001217 */
[----:B------:R-:W-:-:S04]  /*15070*/  IMAD.WIDE.U32 R10, R47, -0x66666666, RZ ;  /* 0x9999999a2f0a7825 */ /* 0x000fc800078e00ff */
[----:B------:R-:W-:-:S04]  /*15080*/  IMAD.WIDE.U32 R42, R45, -0x66666666, RZ ;  /* 0x9999999a2d2a7825 */ /* 0x000fc800078e00ff */
[----:B------:R-:W-:-:S03]  /*15090*/  IMAD.WIDE.U32 R10, R45, 0x19999999, R10 ;  /* 0x199999992d0a7825 */ /* 0x000fc600078e000a */
[----:B------:R-:W-:-:S05]  /*150a0*/  IADD3 RZ, P0, PT, R43, R10, RZ ;  /* 0x0000000a2bff7210 */ /* 0x000fca0007f1e0ff */
[----:B------:R-:W-:-:S04]  /*150b0*/  IMAD.X R10, R47, 0x19999999, R11, P0 ;  /* 0x199999992f0a7824 */ /* 0x000fc800000e060b */
[----:B------:R-:W-:Y:S02]  /*150c0*/  IMAD R45, R10, -0xa, R45 ;  /* 0xfffffff60a2d7824 */ /* 0x000fe400078e022d */
[----:B------:R-:W-:-:S03]  /*150d0*/  IMAD.MOV.U32 R10, RZ, RZ, R46 ;  /* 0x000000ffff0a7224 */ /* 0x000fc600078e002e */
[----:B------:R4:W-:Y:S04]  /*150e0*/  STL [R44], R45 ;  /* 0x0000002d2c007387 */ /* 0x0009e80000100800 */
.L_x_156:
[----:B------:R-:W-:Y:S05]  /*150f0*/  BSYNC.RECONVERGENT B1 ;  /* 0x0000000000017941 */ /* 0x000fea0003800200 */
.L_x_155:
[----:B------:R-:W-:Y:S01]  /*15100*/  IMAD.WIDE.U32 R10, R10, 0x41c64e6d, R8 ;  /* 0x41c64e6d0a0a7825 */ /* 0x000fe200078e0008 */
[----:B------:R-:W-:Y:S03]  /*15110*/  BSSY.RECONVERGENT B1, `(.L_x_157) ;  /* 0x0000012000017945 */ /* 0x000fe60003800200 */
[----:B------:R-:W-:Y:S01]  /*15120*/  IMAD R23, R23, 0x41c64e6d, RZ ;  /* 0x41c64e6d17177824 */ /* 0x000fe200078e02ff */
[----:B------:R-:W-:-:S04]  /*15130*/  LOP3.LUT P0, RZ, R10, 0x3f0000, RZ, 0xc0, !PT ;  /* 0x003f00000aff7812 */ /* 0x000fc8000780c0ff */
[----:B------:R-:W-:-:S09]  /*15140*/  IADD3 R23, PT, PT, R11, R23, RZ ;  /* 0x000000170b177210 */ /* 0x000fd20007ffe0ff */
[----:B------:R-:W-:Y:S05]  /*15150*/  @P0 BRA `(.L_x_158) ;  /* 0x0000000000340947 */ /* 0x000fea0003800000 */
[----:B------:R-:W-:Y:S02]  /*15160*/  IMAD R23, R23, 0x41c64e6d, RZ ;  /* 0x41c64e6d17177824 */ /* 0x000fe400078e02ff */
[----:B------:R-:W-:-:S04]  /*15170*/  IMAD.WIDE.U32 R46, R10, 0x41c64e6d, R8 ;  /* 0x41c64e6d0a2e7825 */ /* 0x000fc800078e0008 */
[----:B------:R-:W-:-:S05]  /*15180*/  IMAD.IADD R23, R47, 0x1, R23 ;  /* 0x000000012f177824 */ /* 0x000fca00078e0217 */
[--C-:B------:R-:W-:Y:S02]  /*15190*/  SHF.R.U32.HI R47, RZ, 0x10, R23.reuse ;  /* 0x00000010ff2f7819 */ /* 0x100fe40000011617 */
[----:B----4-:R-:W-:-:S03]  /*151a0*/  SHF.R.U64 R45, R46, 0x10, R23 ;  /* 0x000000102e2d7819 */ /* 0x010fc60000001217 */
[----:B------:R-:W-:-:S04]  /*151b0*/  IMAD.WIDE.U32 R10, R47, -0x66666666, RZ ;  /* 0x9999999a2f0a7825 */ /* 0x000fc800078e00ff */
[----:B------:R-:W-:-:S04]  /*151c0*/  IMAD.WIDE.U32 R42, R45, -0x66666666, RZ ;  /* 0x9999999a2d2a7825 */ /* 0x000fc800078e00ff */
[----:B------:R-:W-:-:S03]  /*151d0*/  IMAD.WIDE.U32 R10, R45, 0x19999999, R10 ;  /* 0x199999992d0a7825 */ /* 0x000fc600078e000a */
[----:B------:R-:W-:-:S05]  /*151e0*/  IADD3 RZ, P0, PT, R43, R10, RZ ;  /* 0x0000000a2bff7210 */ /* 0x000fca0007f1e0ff */
[----:B------:R-:W-:-:S04]  /*151f0*/  IMAD.X R10, R47, 0x19999999, R11, P0 ;  /* 0x199999992f0a7824 */ /* 0x000fc800000e060b */
[----:B------:R-:W-:Y:S02]  /*15200*/  IMAD R45, R10, -0xa, R45 ;  /* 0xfffffff60a2d7824 */ /* 0x000fe400078e022d */
[----:B------:R-:W-:-:S03]  /*15210*/  IMAD.MOV.U32 R10, RZ, RZ, R46 ;  /* 0x000000ffff0a7224 */ /* 0x000fc600078e002e */
[----:B------:R4:W-:Y:S04]  /*15220*/  STL [R44+0x4], R45 ;  /* 0x0000042d2c007387 */ /* 0x0009e80000100800 */
.L_x_158:
[----:B------:R-:W-:Y:S05]  /*15230*/  BSYNC.RECONVERGENT B1 ;  /* 0x0000000000017941 */ /* 0x000fea0003800200 */
.L_x_157:
[----:B------:R-:W-:Y:S01]  /*15240*/  IMAD.WIDE.U32 R10, R10, 0x41c64e6d, R8 ;  /* 0x41c64e6d0a0a7825 */ /* 0x000fe200078e0008 */
[----:B------:R-:W-:Y:S03]  /*15250*/  BSSY.RECONVERGENT B1, `(.L_x_159) ;  /* 0x0000012000017945 */ /* 0x000fe60003800200 */
[----:B------:R-:W-:Y:S01]  /*15260*/  IMAD R23, R23, 0x41c64e6d, RZ ;  /* 0x41c64e6d17177824 */ /* 0x000fe200078e02ff */
[----:B------:R-:W-:-:S03]  /*15270*/  LOP3.LUT P0, RZ, R10, 0x3f0000, RZ, 0xc0, !PT ;  /* 0x003f00000aff7812 */ /* 0x000fc6000780c0ff */
[----:B------:R-:W-:-:S10]  /*15280*/  IMAD.IADD R23, R11, 0x1, R23 ;  /* 0x000000010b177824 */ /* 0x000fd400078e0217 */
        /* <DEDUP_REMOVED lines=11> */
[----:B------:R-:W-:Y:S01]  /*15340*/  IMAD R45, R10, -0xa, R45 ;  /* 0xfffffff60a2d7824 */ /* 0x000fe200078e022d */
[----:B------:R-:W-:-:S04]  /*15350*/  MOV R10, R46 ;  /* 0x0000002e000a7202 */ /* 0x000fc80000000f00 */
[----:B------:R4:W-:Y:S03]  /*15360*/  STL [R44+0x8], R45 ;  /* 0x0000082d2c007387 */ /* 0x0009e60000100800 */
.L_x_160:
[----:B------:R-:W-:Y:S05]  /*15370*/  BSYNC.RECONVERGENT B1 ;  /* 0x0000000000017941 */ /* 0x000fea0003800200 */
.L_x_159:
        /* <DEDUP_REMOVED lines=19> */
.L_x_162:
[----:B------:R-:W-:Y:S05]  /*154b0*/  BSYNC.RECONVERGENT B1 ;  /* 0x0000000000017941 */ /* 0x000fea0003800200 */
.L_x_161:
[----:B------:R-:W-:Y:S01]  /*154c0*/  IMAD.WIDE.U32 R10, R10, 0x41c64e6d, R8 ;  /* 0x41c64e6d0a0a7825 */ /* 0x000fe200078e0008 */
[----:B------:R-:W-:Y:S03]  /*154d0*/  BSSY.RECONVERGENT B1, `(.L_x_163) ;  /* 0x0000012000017945 */ /* 0x000fe60003800200 */
[----:B------:R-:W-:Y:S01]  /*154e0*/  IMAD R23, R23, 0x41c64e6d, RZ ;  /* 0x41c64e6d17177824 */ /* 0x000fe200078e02ff */
[----:B------:R-:W-:-:S03]  /*154f0*/  LOP3.LUT P0, RZ, R10, 0x3f0000, RZ, 0xc0, !PT ;  /* 0x003f00000aff7812 */ /* 0x000fc6000780c0ff */
[----:B------:R-:W-:-:S10]  /*15500*/  IMAD.IADD R23, R11, 0x1, R23 ;  /* 0x000000010b177824 */ /* 0x000fd400078e0217 */
[----:B------:R-:W-:Y:S05]  /*15510*/  @P0 BRA `(.L_x_164) ;  /* 0x0000000000340947 */ /* 0x000fea0003800000 */
[----:B------:R-:W-:Y:S02]  /*15520*/  IMAD R23, R23, 0x41c64e6d, RZ ;  /* 0x41c64e6d17177824 */ /* 0x000fe400078e02ff */
[----:B------:R-:W-:-:S05]  /*15530*/  IMAD.WIDE.U32 R46, R10, 0x41c64e6d, R8 ;  /* 0x41c64e6d0a2e7825 */ /* 0x000fca00078e0008 */
[----:B------:R-:W-:-:S04]  /*15540*/  IADD3 R23, PT, PT, R47, R23, RZ ;  /* 0x000000172f177210 */ /* 0x000fc80007ffe0ff */
        /* <DEDUP_REMOVED lines=10> */
.L_x_164:
[----:B------:R-:W-:Y:S05]  /*155f0*/  BSYNC.RECONVERGENT B1 ;  /* 0x0000000000017941 */ /* 0x000fea0003800200 */
.L_x_163:
        /* <DEDUP_REMOVED lines=19> */
.L_x_166:
[----:B------:R-:W-:Y:S05]  /*15730*/  BSYNC.RECONVERGENT B1 ;  /* 0x0000000000017941 */ /* 0x000fea0003800200 */
.L_x_165:
        /* <DEDUP_REMOVED lines=19> */
.L_x_168:
[----:B------:R-:W-:Y:S05]  /*15870*/  BSYNC.RECONVERGENT B1 ;  /* 0x0000000000017941 */ /* 0x000fea0003800200 */
.L_x_167:
        /* <DEDUP_REMOVED lines=19> */
.L_x_170:
[----:B------:R-:W-:Y:S05]  /*159b0*/  BSYNC.RECONVERGENT B1 ;  /* 0x0000000000017941 */ /* 0x000fea0003800200 */
.L_x_169:
        /* <DEDUP_REMOVED lines=19> */
.L_x_172:
[----:B------:R-:W-:Y:S05]  /*15af0*/  BSYNC.RECONVERGENT B1 ;  /* 0x0000000000017941 */ /* 0x000fea0003800200 */
.L_x_171:
        /* <DEDUP_REMOVED lines=19> */
.L_x_174:
[----:B------:R-:W-:Y:S05]  /*15c30*/  BSYNC.RECONVERGENT B1 ;  /* 0x0000000000017941 */ /* 0x000fea0003800200 */
.L_x_173:
        /* <DEDUP_REMOVED lines=19> */
.L_x_176:
[----:B------:R-:W-:Y:S05]  /*15d70*/  BSYNC.RECONVERGENT B1 ;  /* 0x0000000000017941 */ /* 0x000fea0003800200 */
.L_x_175:
        /* <DEDUP_REMOVED lines=19> */
.L_x_178:
[----:B------:R-:W-:Y:S05]  /*15eb0*/  BSYNC.RECONVERGENT B1 ;  /* 0x0000000000017941 */ /* 0x000fea0003800200 */
.L_x_177:
        /* <DEDUP_REMOVED lines=19> */
.L_x_180:
[----:B------:R-:W-:Y:S05]  /*15ff0*/  BSYNC.RECONVERGENT B1 ;  /* 0x0000000000017941 */ /* 0x000fea0003800200 */
.L_x_179:
        /* <DEDUP_REMOVED lines=19> */
.L_x_182:
[----:B------:R-:W-:Y:S05]  /*16130*/  BSYNC.RECONVERGENT B1 ;  /* 0x0000000000017941 */ /* 0x000fea0003800200 */
.L_x_181:
        /* <DEDUP_REMOVED lines=19> */
.L_x_184:
[----:B------:R-:W-:Y:S05]  /*16270*/  BSYNC.RECONVERGENT B1 ;  /* 0x0000000000017941 */ /* 0x000fea0003800200 */
.L_x_183:
        /* <DEDUP_REMOVED lines=19> */
.L_x_186:
[----:B------:R-:W-:Y:S05]  /*163b0*/  BSYNC.RECONVERGENT B1 ;  /* 0x0000000000017941 */ /* 0x000fea0003800200 */
.L_x_185:
        /* <DEDUP_REMOVED lines=19> */
.L_x_188:
[----:B------:R-:W-:Y:S05]  /*164f0*/  BSYNC.RECONVERGENT B1 ;  /* 0x0000000000017941 */ /* 0x000fea0003800200 */
.L_x_187:
        /* <DEDUP_REMOVED lines=19> */
.L_x_190:
[----:B------:R-:W-:Y:S05]  /*16630*/  BSYNC.RECONVERGENT B1 ;  /* 0x0000000000017941 */ /* 0x000fea0003800200 */
.L_x_189:
        /* <DEDUP_REMOVED lines=19> */
.L_x_192:
[----:B------:R-:W-:Y:S05]  /*16770*/  BSYNC.RECONVERGENT B1 ;  /* 0x0000000000017941 */ /* 0x000fea0003800200 */
.L_x_191:
        /* <DEDUP_REMOVED lines=19> */
.L_x_194:
[----:B------:R-:W-:Y:S05]  /*168b0*/  BSYNC.RECONVERGENT B1 ;  /* 0x0000000000017941 */ /* 0x000fea0003800200 */
.L_x_193:
        /* <DEDUP_REMOVED lines=19> */
.L_x_196:
[----:B------:R-:W-:Y:S05]  /*169f0*/  BSYNC.RECONVERGENT B1 ;  /* 0x0000000000017941 */ /* 0x000fea0003800200 */
.L_x_195:
        /* <DEDUP_REMOVED lines=19> */
.L_x_198:
[----:B------:R-:W-:Y:S05]  /*16b30*/  BSYNC.RECONVERGENT B1 ;  /* 0x0000000000017941 */ /* 0x000fea0003800200 */
.L_x_197:
        /* <DEDUP_REMOVED lines=19> */
.L_x_200:
[----:B------:R-:W-:Y:S05]  /*16c70*/  BSYNC.RECONVERGENT B1 ;  /* 0x0000000000017941 */ /* 0x000fea0003800200 */
.L_x_199:
        /* <DEDUP_REMOVED lines=19> */
.L_x_202:
[----:B------:R-:W-:Y:S05]  /*16db0*/  BSYNC.RECONVERGENT B1 ;  /* 0x0000000000017941 */ /* 0x000fea0003800200 */
.L_x_201:
        /* <DEDUP_REMOVED lines=19> */
.L_x_204:
[----:B------:R-:W-:Y:S05]  /*16ef0*/  BSYNC.RECONVERGENT B1 ;  /* 0x0000000000017941 */ /* 0x000fea0003800200 */
.L_x_203:
        /* <DEDUP_REMOVED lines=19> */
.L_x_206:
[----:B------:R-:W-:Y:S05]  /*17030*/  BSYNC.RECONVERGENT B1 ;  /* 0x0000000000017941 */ /* 0x000fea0003800200 */
.L_x_205:
        /* <DEDUP_REMOVED lines=19> */
.L_x_208:
[----:B------:R-:W-:Y:S05]  /*17170*/  BSYNC.RECONVERGENT B1 ;  /* 0x0000000000017941 */ /* 0x000fea0003800200 */
.L_x_207:
        /* <DEDUP_REMOVED lines=19> */
.L_x_210:
[----:B------:R-:W-:Y:S05]  /*172b0*/  BSYNC.RECONVERGENT B1 ;  /* 0x0000000000017941 */ /* 0x000fea0003800200 */
.L_x_209:
        /* <DEDUP_REMOVED lines=19> */
.L_x_212:
[----:B------:R-:W-:Y:S05]  /*173f0*/  BSYNC.RECONVERGENT B1 ;  /* 0x0000000000017941 */ /* 0x000fea0003800200 */
.L_x_211:
        /* <DEDUP_REMOVED lines=19> */
.L_x_214:
[----:B------:R-:W-:Y:S05]  /*17530*/  BSYNC.RECONVERGENT B1 ;  /* 0x0000000000017941 */ /* 0x000fea0003800200 */
.L_x_213:
        /* <DEDUP_REMOVED lines=19> */
.L_x_216:
[----:B------:R-:W-:Y:S05]  /*17670*/  BSYNC.RECONVERGENT B1 ;  /* 0x0000000000017941 */ /* 0x000fea0003800200 */
.L_x_215:
        /* <DEDUP_REMOVED lines=19> */
.L_x_218:
[----:B------:R-:W-:Y:S05]  /*177b0*/  BSYNC.RECONVERGENT B1 ;  /* 0x0000000000017941 */ /* 0x000fea0003800200 */
.L_x_217:
        /* <DEDUP_REMOVED lines=19> */
.L_x_220:
[----:B------:R-:W-:Y:S05]  /*178f0*/  BSYNC.RECONVERGENT B1 ;  /* 0x0000000000017941 */ /* 0x000fea0003800200 */
.L_x_219:
        /* <DEDUP_REMOVED lines=19> */
.L_x_222:
[----:B------:R-:W-:Y:S05]  /*17a30*/  BSYNC.RECONVERGENT B1 ;  /* 0x0000000000017941 */ /* 0x000fea0003800200 */
.L_x_221:
        /* <DEDUP_REMOVED lines=19> */
.L_x_224:
[----:B------:R-:W-:Y:S05]  /*17b70*/  BSYNC.RECONVERGENT B1 ;  /* 0x0000000000017941 */ /* 0x000fea0003800200 */
.L_x_223:
        /* <DEDUP_REMOVED lines=19> */
.L_x_226:
[----:B------:R-:W-:Y:S05]  /*17cb0*/  BSYNC.RECONVERGENT B1 ;  /* 0x0000000000017941 */ /* 0x000fea0003800200 */
.L_x_225:
        /* <DEDUP_REMOVED lines=19> */
.L_x_228:
[----:B------:R-:W-:Y:S05]  /*17df0*/  BSYNC.RECONVERGENT B1 ;  /* 0x0000000000017941 */ /* 0x000fea0003800200 */
.L_x_227:
        /* <DEDUP_REMOVED lines=19> */
.L_x_230:
[----:B------:R-:W-:Y:S05]  /*17f30*/  BSYNC.RECONVERGENT B1 ;  /* 0x0000000000017941 */ /* 0x000fea0003800200 */
.L_x_229:
        /* <DEDUP_REMOVED lines=19> */
.L_x_232:
[----:B------:R-:W-:Y:S05]  /*18070*/  BSYNC.RECONVERGENT B1 ;  /* 0x0000000000017941 */ /* 0x000fea0003800200 */
.L_x_231:
        /* <DEDUP_REMOVED lines=19> */
.L_x_234:
[----:B------:R-:W-:Y:S05]  /*181b0*/  BSYNC.RECONVERGENT B1 ;  /* 0x0000000000017941 */ /* 0x000fea0003800200 */
.L_x_233:
        /* <DEDUP_REMOVED lines=19> */
.L_x_236:
[----:B------:R-:W-:Y:S05]  /*182f0*/  BSYNC.RECONVERGENT B1 ;  /* 0x0000000000017941 */ /* 0x000fea0003800200 */
.L_x_235:
        /* <DEDUP_REMOVED lines=19> */
.L_x_238:
[----:B------:R-:W-:Y:S05]  /*18430*/  BSYNC.RECONVERGENT B1 ;  /* 0x0000000000017941 */ /* 0x000fea0003800200 */
.L_x_237:
        /* <DEDUP_REMOVED lines=19> */
.L_x_240:
[----:B------:R-:W-:Y:S05]  /*18570*/  BSYNC.RECONVERGENT B1 ;  /* 0x0000000000017941 */ /* 0x000fea0003800200 */
.L_x_239:
        /* <DEDUP_REMOVED lines=19> */
.L_x_242:
[----:B------:R-:W-:Y:S05]  /*186b0*/  BSYNC.RECONVERGENT B1 ;  /* 0x0000000000017941 */ /* 0x000fea0003800200 */
.L_x_241:
        /* <DEDUP_REMOVED lines=19> */
.L_x_244:
[----:B------:R-:W-:Y:S05]  /*187f0*/  BSYNC.RECONVERGENT B1 ;  /* 0x0000000000017941 */ /* 0x000fea0003800200 */
.L_x_243:
        /* <DEDUP_REMOVED lines=19> */
.L_x_246:
[----:B------:R-:W-:Y:S05]  /*18930*/  BSYNC.RECONVERGENT B1 ;  /* 0x0000000000017941 */ /* 0x000fea0003800200 */
.L_x_245:
        /* <DEDUP_REMOVED lines=19> */
.L_x_248:
[----:B------:R-:W-:Y:S05]  /*18a70*/  BSYNC.RECONVERGENT B1 ;  /* 0x0000000000017941 */ /* 0x000fea0003800200 */
.L_x_247:
        /* <DEDUP_REMOVED lines=19> */
.L_x_250:
[----:B------:R-:W-:Y:S05]  /*18bb0*/  BSYNC.RECONVERGENT B1 ;  /* 0x0000000000017941 */ /* 0x000fea0003800200 */
.L_x_249:
        /* <DEDUP_REMOVED lines=19> */
.L_x_252:
[----:B------:R-:W-:Y:S05]  /*18cf0*/  BSYNC.RECONVERGENT B1 ;  /* 0x0000000000017941 */ /* 0x000fea0003800200 */
.L_x_251:
        /* <DEDUP_REMOVED lines=19> */
.L_x_254:
[----:B------:R-:W-:Y:S05]  /*18e30*/  BSYNC.RECONVERGENT B1 ;  /* 0x0000000000017941 */ /* 0x000fea0003800200 */
.L_x_253:
        /* <DEDUP_REMOVED lines=19> */
.L_x_256:
[----:B------:R-:W-:Y:S05]  /*18f70*/  BSYNC.RECONVERGENT B1 ;  /* 0x0000000000017941 */ /* 0x000fea0003800200 */
.L_x_255:
        /* <DEDUP_REMOVED lines=19> */
.L_x_258:
[----:B------:R-:W-:Y:S05]  /*190b0*/  BSYNC.RECONVERGENT B1 ;  /* 0x0000000000017941 */ /* 0x000fea0003800200 */
.L_x_257:
        /* <DEDUP_REMOVED lines=19> */
.L_x_260:
[----:B------:R-:W-:Y:S05]  /*191f0*/  BSYNC.RECONVERGENT B1 ;  /* 0x0000000000017941 */ /* 0x000fea0003800200 */
.L_x_259:
        /* <DEDUP_REMOVED lines=19> */
.L_x_262:
[----:B------:R-:W-:Y:S05]  /*19330*/  BSYNC.RECONVERGENT B1 ;  /* 0x0000000000017941 */ /* 0x000fea0003800200 */
.L_x_261:
        /* <DEDUP_REMOVED lines=19> */
.L_x_264:
[----:B------:R-:W-:Y:S05]  /*19470*/  BSYNC.RECONVERGENT B1 ;  /* 0x0000000000017941 */ /* 0x000fea0003800200 */
.L_x_263:
        /* <DEDUP_REMOVED lines=19> */
.L_x_266:
[----:B------:R-:W-:Y:S05]  /*195b0*/  BSYNC.RECONVERGENT B1 ;  /* 0x0000000000017941 */ /* 0x000fea0003800200 */
.L_x_265:
        /* <DEDUP_REMOVED lines=19> */
.L_x_268:
[----:B------:R-:W-:Y:S05]  /*196f0*/  BSYNC.RECONVERGENT B1 ;  /* 0x0000000000017941 */ /* 0x000fea0003800200 */
.L_x_267:
        /* <DEDUP_REMOVED lines=19> */
.L_x_270:
[----:B------:R-:W-:Y:S05]  /*19830*/  BSYNC.RECONVERGENT B1 ;  /* 0x0000000000017941 */ /* 0x000fea0003800200 */
.L_x_269:
        /* <DEDUP_REMOVED lines=19> */
.L_x_272:
[----:B------:R-:W-:Y:S05]  /*19970*/  BSYNC.RECONVERGENT B1 ;  /* 0x0000000000017941 */ /* 0x000fea0003800200 */
.L_x_271:
        /* <DEDUP_REMOVED lines=19> */
.L_x_274:
[----:B------:R-:W-:Y:S05]  /*19ab0*/  BSYNC.RECONVERGENT B1 ;  /* 0x0000000000017941 */ /* 0x000fea0003800200 */
.L_x_273:
        /* <DEDUP_REMOVED lines=19> */
.L_x_276:
[----:B------:R-:W-:Y:S05]  /*19bf0*/  BSYNC.RECONVERGENT B1 ;  /* 0x0000000000017941 */ /* 0x000fea0003800200 */
.L_x_275:
        /* <DEDUP_REMOVED lines=19> */
.L_x_278:
[----:B------:R-:W-:Y:S05]  /*19d30*/  BSYNC.RECONVERGENT B1 ;  /* 0x0000000000017941 */ /* 0x000fea0003800200 */
.L_x_277:
        /* <DEDUP_REMOVED lines=19> */
.L_x_280:
[----:B------:R-:W-:Y:S05]  /*19e70*/  BSYNC.RECONVERGENT B1 ;  /* 0x0000000000017941 */ /* 0x000fea0003800200 */
.L_x_279:
        /* <DEDUP_REMOVED lines=19> */
.L_x_282:
[----:B------:R-:W-:Y:S05]  /*19fb0*/  BSYNC.RECONVERGENT B1 ;  /* 0x0000000000017941 */ /* 0x000fea0003800200 */
.L_x_281:
        /* <DEDUP_REMOVED lines=19> */
.L_x_284:
[----:B------:R-:W-:Y:S05]  /*1a0f0*/  BSYNC.RECONVERGENT B1 ;  /* 0x0000000000017941 */ /* 0x000fea0003800200 */
.L_x_283:
        /* <DEDUP_REMOVED lines=19> */
.L_x_286:
[----:B------:R-:W-:Y:S05]  /*1a230*/  BSYNC.RECONVERGENT B1 ;  /* 0x0000000000017941 */ /* 0x000fea0003800200 */
.L_x_285:
        /* <DEDUP_REMOVED lines=19> */
.L_x_288:
[----:B------:R-:W-:Y:S05]  /*1a370*/  BSYNC.RECONVERGENT B1 ;  /* 0x0000000000017941 */ /* 0x000fea0003800200 */
.L_x_287:
        /* <DEDUP_REMOVED lines=19> */
.L_x_290:
[----:B------:R-:W-:Y:S05]  /*1a4b0*/  BSYNC.RECONVERGENT B1 ;  /* 0x0000000000017941 */ /* 0x000fea0003800200 */
.L_x_289:
        /* <DEDUP_REMOVED lines=19> */
.L_x_292:
[----:B------:R-:W-:Y:S05]  /*1a5f0*/  BSYNC.RECONVERGENT B1 ;  /* 0x0000000000017941 */ /* 0x000fea0003800200 */
.L_x_291:
        /* <DEDUP_REMOVED lines=19> */
.L_x_294:
[----:B------:R-:W-:Y:S05]  /*1a730*/  BSYNC.RECONVERGENT B1 ;  /* 0x0000000000017941 */ /* 0x000fea0003800200 */
.L_x_293:
        /* <DEDUP_REMOVED lines=19> */
.L_x_296:
[----:B------:R-:W-:Y:S05]  /*1a870*/  BSYNC.RECONVERGENT B1 ;  /* 0x0000000000017941 */ /* 0x000fea0003800200 */
.L_x_295:
        /* <DEDUP_REMOVED lines=19> */
.L_x_298:
[----:B------:R-:W-:Y:S05]  /*1a9b0*/  BSYNC.RECONVERGENT B1 ;  /* 0x0000000000017941 */ /* 0x000fea0003800200 */
.L_x_297:
        /* <DEDUP_REMOVED lines=19> */
.L_x_300:
[----:B------:R-:W-:Y:S05]  /*1aaf0*/  BSYNC.RECONVERGENT B1 ;  /* 0x0000000000017941 */ /* 0x000fea0003800200 */
.L_x_299:
        /* <DEDUP_REMOVED lines=19> */
.L_x_302:
[----:B------:R-:W-:Y:S05]  /*1ac30*/  BSYNC.RECONVERGENT B1 ;  /* 0x0000000000017941 */ /* 0x000fea0003800200 */
.L_x_301:
        /* <DEDUP_REMOVED lines=19> */
.L_x_304:
[----:B------:R-:W-:Y:S05]  /*1ad70*/  BSYNC.RECONVERGENT B1 ;  /* 0x0000000000017941 */ /* 0x000fea0003800200 */
.L_x_303:
        /* <DEDUP_REMOVED lines=19> */
.L_x_306:
[----:B------:R-:W-:Y:S05]  /*1aeb0*/  BSYNC.RECONVERGENT B1 ;  /* 0x0000000000017941 */ /* 0x000fea0003800200 */
.L_x_305:
        /* <DEDUP_REMOVED lines=19> */
.L_x_308:
[----:B------:R-:W-:Y:S05]  /*1aff0*/  BSYNC.RECONVERGENT B1 ;  /* 0x0000000000017941 */ /* 0x000fea0003800200 */
.L_x_307:
        /* <DEDUP_REMOVED lines=19> */
.L_x_310:
[----:B------:R-:W-:Y:S05]  /*1b130*/  BSYNC.RECONVERGENT B1 ;  /* 0x0000000000017941 */ /* 0x000fea0003800200 */
.L_x_309:
        /* <DEDUP_REMOVED lines=19> */
.L_x_312:
[----:B------:R-:W-:Y:S05]  /*1b270*/  BSYNC.RECONVERGENT B1 ;  /* 0x0000000000017941 */ /* 0x000fea0003800200 */
.L_x_311:
        /* <DEDUP_REMOVED lines=19> */
.L_x_314:
[----:B------:R-:W-:Y:S05]  /*1b3b0*/  BSYNC.RECONVERGENT B1 ;  /* 0x0000000000017941 */ /* 0x000fea0003800200 */
.L_x_313:
        /* <DEDUP_REMOVED lines=19> */
.L_x_316:
[----:B------:R-:W-:Y:S05]  /*1b4f0*/  BSYNC.RECONVERGENT B1 ;  /* 0x0000000000017941 */ /* 0x000fea0003800200 */
.L_x_315:
        /* <DEDUP_REMOVED lines=19> */
.L_x_318:
[----:B------:R-:W-:Y:S05]  /*1b630*/  BSYNC.RECONVERGENT B1 ;  /* 0x0000000000017941 */ /* 0x000fea0003800200 */
.L_x_317:
        /* <DEDUP_REMOVED lines=19> */
.L_x_320:
[----:B------:R-:W-:Y:S05]  /*1b770*/  BSYNC.RECONVERGENT B1 ;  /* 0x0000000000017941 */ /* 0x000fea0003800200 */
.L_x_319:
        /* <DEDUP_REMOVED lines=19> */
.L_x_322:
[----:B------:R-:W-:Y:S05]  /*1b8b0*/  BSYNC.RECONVERGENT B1 ;  /* 0x0000000000017941 */ /* 0x000fea0003800200 */
.L_x_321:
        /* <DEDUP_REMOVED lines=19> */
.L_x_324:
[----:B------:R-:W-:Y:S05]  /*1b9f0*/  BSYNC.RECONVERGENT B1 ;  /* 0x0000000000017941 */ /* 0x000fea0003800200 */
.L_x_323:
        /* <DEDUP_REMOVED lines=19> */
.L_x_326:
[----:B------:R-:W-:Y:S05]  /*1bb30*/  BSYNC.RECONVERGENT B1 ;  /* 0x0000000000017941 */ /* 0x000fea0003800200 */
.L_x_325:
        /* <DEDUP_REMOVED lines=19> */
.L_x_328:
[----:B------:R-:W-:Y:S05]  /*1bc70*/  BSYNC.RECONVERGENT B1 ;  /* 0x0000000000017941 */ /* 0x000fea0003800200 */
.L_x_327:
        /* <DEDUP_REMOVED lines=19> */
.L_x_330:
[----:B------:R-:W-:Y:S05]  /*1bdb0*/  BSYNC.RECONVERGENT B1 ;  /* 0x0000000000017941 */ /* 0x000fea0003800200 */
.L_x_329:
        /* <DEDUP_REMOVED lines=19> */
.L_x_332:
[----:B------:R-:W-:Y:S05]  /*1bef0*/  BSYNC.RECONVERGENT B1 ;  /* 0x0000000000017941 */ /* 0x000fea0003800200 */
.L_x_331:
        /* <DEDUP_REMOVED lines=19> */
.L_x_334:
[----:B------:R-:W-:Y:S05]  /*1c030*/  BSYNC.RECONVERGENT B1 ;  /* 0x0000000000017941 */ /* 0x000fea0003800200 */
.L_x_333:
        /* <DEDUP_REMOVED lines=19> */
.L_x_336:
[----:B------:R-:W-:Y:S05]  /*1c170*/  BSYNC.RECONVERGENT B1 ;  /* 0x0000000000017941 */ /* 0x000fea0003800200 */
.L_x_335:
        /* <DEDUP_REMOVED lines=19> */
.L_x_338:
[----:B------:R-:W-:Y:S05]  /*1c2b0*/  BSYNC.RECONVERGENT B1 ;  /* 0x0000000000017941 */ /* 0x000fea0003800200 */
.L_x_337:
        /* <DEDUP_REMOVED lines=19> */
.L_x_340:
[----:B------:R-:W-:Y:S05]  /*1c3f0*/  BSYNC.RECONVERGENT B1 ;  /* 0x0000000000017941 */ /* 0x000fea0003800200 */
.L_x_339:
        /* <DEDUP_REMOVED lines=19> */
.L_x_342:
[----:B------:R-:W-:Y:S05]  /*1c530*/  BSYNC.RECONVERGENT B1 ;  /* 0x0000000000017941 */ /* 0x000fea0003800200 */
.L_x_341:
        /* <DEDUP_REMOVED lines=19> */
.L_x_344:
[----:B------:R-:W-:Y:S05]  /*1c670*/  BSYNC.RECONVERGENT B1 ;  /* 0x0000000000017941 */ /* 0x000fea0003800200 */
.L_x_343:
        /* <DEDUP_REMOVED lines=19> */
.L_x_346:
[----:B------:R-:W-:Y:S05]  /*1c7b0*/  BSYNC.RECONVERGENT B1 ;  /* 0x0000000000017941 */ /* 0x000fea0003800200 */
.L_x_345:
        /* <DEDUP_REMOVED lines=19> */
.L_x_348:
[----:B------:R-:W-:Y:S05]  /*1c8f0*/  BSYNC.RECONVERGENT B1 ;  /* 0x0000000000017941 */ /* 0x000fea0003800200 */
.L_x_347:
        /* <DEDUP_REMOVED lines=19> */
.L_x_350:
[----:B------:R-:W-:Y:S05]  /*1ca30*/  BSYNC.RECONVERGENT B1 ;  /* 0x0000000000017941 */ /* 0x000fea0003800200 */
.L_x_349:
        /* <DEDUP_REMOVED lines=19> */
.L_x_352:
[----:B------:R-:W-:Y:S05]  /*1cb70*/  BSYNC.RECONVERGENT B1 ;  /* 0x0000000000017941 */ /* 0x000fea0003800200 */
.L_x_351:
        /* <DEDUP_REMOVED lines=19> */
.L_x_354:
[----:B------:R-:W-:Y:S05]  /*1ccb0*/  BSYNC.RECONVERGENT B1 ;  /* 0x0000000000017941 */ /* 0x000fea0003800200 */
.L_x_353:
        /* <DEDUP_REMOVED lines=19> */
.L_x_356:
[----:B------:R-:W-:Y:S05]  /*1cdf0*/  BSYNC.RECONVERGENT B1 ;  /* 0x0000000000017941 */ /* 0x000fea0003800200 */
.L_x_355:
        /* <DEDUP_REMOVED lines=19> */
.L_x_358:
[----:B------:R-:W-:Y:S05]  /*1cf30*/  BSYNC.RECONVERGENT B1 ;  /* 0x0000000000017941 */ /* 0x000fea0003800200 */
.L_x_357:
        /* <DEDUP_REMOVED lines=19> */
.L_x_360:
[----:B------:R-:W-:Y:S05]  /*1d070*/  BSYNC.RECONVERGENT B1 ;  /* 0x0000000000017941 */ /* 0x000fea0003800200 */
.L_x_359:
        /* <DEDUP_REMOVED lines=19> */
.L_x_362:
[----:B------:R-:W-:Y:S05]  /*1d1b0*/  BSYNC.RECONVERGENT B1 ;  /* 0x0000000000017941 */ /* 0x000fea0003800200 */
.L_x_361:
        /* <DEDUP_REMOVED lines=19> */
.L_x_364:
[----:B------:R-:W-:Y:S05]  /*1d2f0*/  BSYNC.RECONVERGENT B1 ;  /* 0x0000000000017941 */ /* 0x000fea0003800200 */
.L_x_363:
        /* <DEDUP_REMOVED lines=19> */
.L_x_366:
[----:B------:R-:W-:Y:S05]  /*1d430*/  BSYNC.RECONVERGENT B1 ;  /* 0x0000000000017941 */ /* 0x000fea0003800200 */
.L_x_365:
        /* <DEDUP_REMOVED lines=19> */
.L_x_368:
[----:B------:R-:W-:Y:S05]  /*1d570*/  BSYNC.RECONVERGENT B1 ;  /* 0x0000000000017941 */ /* 0x000fea0003800200 */
.L_x_367:
        /* <DEDUP_REMOVED lines=19> */
.L_x_370:
[----:B------:R-:W-:Y:S05]  /*1d6b0*/  BSYNC.RECONVERGENT B1 ;  /* 0x0000000000017941 */ /* 0x000fea0003800200 */
.L_x_369:
        /* <DEDUP_REMOVED lines=19> */
.L_x_372:
[----:B------:R-:W-:Y:S05]  /*1d7f0*/  BSYNC.RECONVERGENT B1 ;  /* 0x0000000000017941 */ /* 0x000fea0003800200 */
.L_x_371:
        /* <DEDUP_REMOVED lines=19> */
.L_x_374:
[----:B------:R-:W-:Y:S05]  /*1d930*/  BSYNC.RECONVERGENT B1 ;  /* 0x0000000000017941 */ /* 0x000fea0003800200 */
.L_x_373:
        /* <DEDUP_REMOVED lines=19> */
.L_x_376:
[----:B------:R-:W-:Y:S05]  /*1da70*/  BSYNC.RECONVERGENT B1 ;  /* 0x0000000000017941 */ /* 0x000fea0003800200 */
.L_x_375:
[----:B------:R-:W-:-:S04]  /*1da80*/  IMAD.WIDE.U32 R10, R10, 0x41c64e6d, R8 ;  /* 0x41c64e6d0a0a7825 */ /* 0x000fc800078e0008 */
[----:B------:R-:W-:Y:S01]  /*1da90*/  IMAD R23, R23, 0x41c64e6d, RZ ;  /* 0x41c64e6d17177824 */ /* 0x000fe200078e02ff */
[----:B------:R-:W-:Y:S01]  /*1daa0*/  LOP3.LUT P0, RZ, R10, 0x3f0000, RZ, 0xc0, !PT ;  /* 0x003f00000aff7812 */ /* 0x000fe2000780c0ff */
[----:B------:R-:W-:Y:S02]  /*1dab0*/  IMAD.MOV.U32 R28, RZ, RZ, R10 ;  /* 0x000000ffff1c7224 */ /* 0x000fe400078e000a */
[----:B------:R-:W-:-:S10]  /*1dac0*/  IMAD.IADD R23, R11, 0x1, R23 ;  /* 0x000000010b177824 */ /* 0x000fd400078e0217 */
[----:B------:R-:W-:Y:S05]  /*1dad0*/  @P0 BRA `(.L_x_154) ;  /* 0x0000000000340947 */ /* 0x000fea0003800000 */
[----:B------:R-:W-:-:S04]  /*1dae0*/  IMAD.WIDE.U32 R8, R28, 0x41c64e6d, R8 ;  /* 0x41c64e6d1c087825 */ /* 0x000fc800078e0008 */
[----:B------:R-:W-:Y:S02]  /*1daf0*/  IMAD R23, R23, 0x41c64e6d, RZ ;  /* 0x41c64e6d17177824 */ /* 0x000fe400078e02ff */
[----:B------:R-:W-:-:S03]  /*1db00*/  IMAD.MOV.U32 R28, RZ, RZ, R8 ;  /* 0x000000ffff1c7224 */ /* 0x000fc600078e0008 */
[----:B------:R-:W-:-:S04]  /*1db10*/  IADD3 R23, PT, PT, R9, R23, RZ ;  /* 0x0000001709177210 */ /* 0x000fc80007ffe0ff */
[--C-:B----4-:R-:W-:Y:S02]  /*1db20*/  SHF.R.U32.HI R45, RZ, 0x10, R23.reuse ;  /* 0x00000010ff2d7819 */ /* 0x110fe40000011617 */
[----:B------:R-:W-:-:S03]  /*1db30*/  SHF.R.U64 R9, R8, 0x10, R23 ;  /* 0x0000001008097819 */ /* 0x000fc60000001217 */
[----:B------:R-:W-:-:S04]  /*1db40*/  IMAD.WIDE.U32 R10, R45, -0x66666666, RZ ;  /* 0x9999999a2d0a7825 */ /* 0x000fc800078e00ff */
[----:B------:R-:W-:-:S04]  /*1db50*/  IMAD.WIDE.U32 R42, R9, -0x66666666, RZ ;  /* 0x9999999a092a7825 */ /* 0x000fc800078e00ff */
[----:B------:R-:W-:-:S03]  /*1db60*/  IMAD.WIDE.U32 R10, R9, 0x19999999, R10 ;  /* 0x19999999090a7825 */ /* 0x000fc600078e000a */
[----:B------:R-:W-:-:S05]  /*1db70*/  IADD3 RZ, P0, PT, R43, R10, RZ ;  /* 0x0000000a2bff7210 */ /* 0x000fca0007f1e0ff */
[----:B------:R-:W-:-:S04]  /*1db80*/  IMAD.X R10, R45, 0x19999999, R11, P0 ;  /* 0x199999992d0a7824 */ /* 0x000fc800000e060b */
[----:B------:R-:W-:-:S05]  /*1db90*/  IMAD R9, R10, -0xa, R9 ;  /* 0xfffffff60a097824 */ /* 0x000fca00078e0209 */
[----:B------:R4:W-:Y:S02]  /*1dba0*/  STL [R44+0x1bc], R9 ;  /* 0x0001bc092c007387 */ /* 0x0009e40000100800 */
.L_x_154:
[----:B------:R-:W-:Y:S05]  /*1dbb0*/  BSYNC.RECONVERGENT B0 ;  /* 0x0000000000007941 */ /* 0x000fea0003800200 */
.L_x_153:
[----:B------:R-:W-:-:S04]  /*1dbc0*/  UIADD3 UR5, UPT, UPT, UR5, 0x1, URZ ;  /* 0x0000000105057890 */ /* 0x000fc8000fffe0ff */
[----:B------:R-:W-:-:S09]  /*1dbd0*/  UISETP.NE.AND UP0, UPT, UR5, 0x10, UPT ;  /* 0x000000100500788c */ /* 0x000fd2000bf05270 */
[----:B------:R-:W-:Y:S05]  /*1dbe0*/  BRA.U UP0, `(.L_x_377) ;  /* 0xffffff5100647547 */ /* 0x000fea000b83ffff */
[----:B------:R-:W-:-:S05]  /*1dbf0*/  UMOV UR5, URZ ;  /* 0x000000ff00057c82 */ /* 0x000fca0008000000 */
.L_x_378:
[----:B------:R-:W-:-:S09]  /*1dc00*/  ULEA UR9, UR5, UR16, 0x2 ;  /* 0x0000001005097291 */ /* 0x000fd2000f8e10ff */
[----:B----4-:R-:W5:Y:S01]  /*1dc10*/  LDL R0, [UR9+0x1c40] ;  /* 0x001c4009ff007983 */ /* 0x010f620008100800 */
[----:B------:R-:W-:-:S04]  /*1dc20*/  UIADD3 UR6, UPT, UPT, UR5, 0x1, URZ ;  /* 0x0000000105067890 */ /* 0x000fc8000fffe0ff */
[----:B------:R-:W-:Y:S02]  /*1dc30*/  ULEA UR8, UR6, UR16, 0x2 ;  /* 0x0000001006087291 */ /* 0x000fe4000f8e10ff */
[----:B------:R-:W-:Y:S01]  /*1dc40*/  UIADD3 UR6, UPT, UPT, UR5, 0x2, URZ ;  /* 0x0000000205067890 */ /* 0x000fe2000fffe0ff */
[----:B-----5:R5:W-:Y:S06]  /*1dc50*/  STL [UR9+0x40], R0 ;  /* 0x00004000ff007987 */ /* 0x020bec0008100809 */
[----:B------:R-:W2:Y:S01]  /*1dc60*/  LDL R4, [UR8+0x1c40] ;  /* 0x001c4008ff047983 */ /* 0x000ea20008100800 */
[----:B------:R-:W-:-:S02]  /*1dc70*/  ULEA UR9, UR6, UR16, 0x2 ;  /* 0x0000001006097291 */ /* 0x000fc4000f8e10ff */
[----:B------:R-:W-:Y:S01]  /*1dc80*/  UIADD3 UR6, UPT, UPT, UR5, 0x3, URZ ;  /* 0x0000000305067890 */ /* 0x000fe2000fffe0ff */
[----:B--2---:R2:W-:Y:S06]  /*1dc90*/  STL [UR8+0x40], R4 ;  /* 0x00004004ff007987 */ /* 0x0045ec0008100808 */
[----:B------:R-:W3:Y:S01]  /*1dca0*/  LDL R5, [UR9+0x1c40] ;  /* 0x001c4009ff057983 */ /* 0x000ee20008100800 */
[----:B------:R-:W-:Y:S02]  /*1dcb0*/  ULEA UR8, UR6, UR16, 0x2 ;  /* 0x0000001006087291 */ /* 0x000fe4000f8e10ff */
[----:B------:R-:W-:Y:S01]  /*1dcc0*/  UIADD3 UR6, UPT, UPT, UR5, 0x4, URZ ;  /* 0x0000000405067890 */ /* 0x000fe2000fffe0ff */
[----:B---3--:R3:W-:Y:S06]  /*1dcd0*/  STL [UR9+0x40], R5 ;  /* 0x00004005ff007987 */ /* 0x0087ec0008100809 */
[----:B------:R-:W4:Y:S01]  /*1dce0*/  LDL R6, [UR8+0x1c40] ;  /* 0x001c4008ff067983 */ /* 0x000f220008100800 */
[----:B------:R-:W-:-:S02]  /*1dcf0*/  ULEA UR9, UR6, UR16, 0x2 ;  /* 0x0000001006097291 */ /* 0x000fc4000f8e10ff */
[----:B------:R-:W-:Y:S01]  /*1dd00*/  UIADD3 UR6, UPT, UPT, UR5, 0x5, URZ ;  /* 0x0000000505067890 */ /* 0x000fe2000fffe0ff */
[----:B----4-:R4:W-:Y:S06]  /*1dd10*/  STL [UR8+0x40], R6 ;  /* 0x00004006ff007987 */ /* 0x0109ec0008100808 */
[----:B-----5:R-:W5:Y:S01]  /*1dd20*/  LDL R0, [UR9+0x1c40] ;  /* 0x001c4009ff007983 */ /* 0x020f620008100800 */
[----:B------:R-:W-:Y:S02]  /*1dd30*/  ULEA UR8, UR6, UR16, 0x2 ;  /* 0x0000001006087291 */ /* 0x000fe4000f8e10ff */
[----:B------:R-:W-:Y:S01]  /*1dd40*/  UIADD3 UR6, UPT, UPT, UR5, 0x6, URZ ;  /* 0x0000000605067890 */ /* 0x000fe2000fffe0ff */
[----:B-----5:R5:W-:Y:S06]  /*1dd50*/  STL [UR9+0x40], R0 ;  /* 0x00004000ff007987 */ /* 0x020bec0008100809 */
[----:B--2---:R-:W2:Y:S01]  /*1dd60*/  LDL R4, [UR8+0x1c40] ;  /* 0x001c4008ff047983 */ /* 0x004ea20008100800 */
[----:B------:R-:W-:-:S02]  /*1dd70*/  ULEA UR9, UR6, UR16, 0x2 ;  /* 0x0000001006097291 */ /* 0x000fc4000f8e10ff */
[----:B------:R-:W-:Y:S01]  /*1dd80*/  UIADD3 UR6, UPT, UPT, UR5, 0x7, URZ ;  /* 0x0000000705067890 */ /* 0x000fe2000fffe0ff */
[----:B--2---:R2:W-:Y:S06]  /*1dd90*/  STL [UR8+0x40], R4 ;  /* 0x00004004ff007987 */ /* 0x0045ec0008100808 */
[----:B---3--:R-:W3:Y:S01]  /*1dda0*/  LDL R5, [UR9+0x1c40] ;  /* 0x001c4009ff057983 */ /* 0x008ee20008100800 */
[----:B------:R-:W-:Y:S02]  /*1ddb0*/  ULEA UR8, UR6, UR16, 0x2 ;  /* 0x0000001006087291 */ /* 0x000fe4000f8e10ff */
[----:B------:R-:W-:Y:S01]  /*1ddc0*/  UIADD3 UR6, UPT, UPT, UR5, 0x8, URZ ;  /* 0x0000000805067890 */ /* 0x000fe2000fffe0ff */
[----:B---3--:R3:W-:Y:S06]  /*1ddd0*/  STL [UR9+0x40], R5 ;  /* 0x00004005ff007987 */ /* 0x0087ec0008100809 */
[----:B----4-:R-:W4:Y:S01]  /*1dde0*/  LDL R6, [UR8+0x1c40] ;  /* 0x001c4008ff067983 */ /* 0x010f220008100800 */
        /* <DEDUP_REMOVED lines=198> */
[----:B-----5:R-:W-:Y:S06]  /*1ea50*/  STL [UR9+0x40], R0 ;  /* 0x00004000ff007987 */ /* 0x020fec0008100809 */
        /* <DEDUP_REMOVED lines=12> */
[----:B------:R-:W5:Y:S01]  /*1eb20*/  LDL R7, [UR9+0x1c40] ;  /* 0x001c4009ff077983 */ /* 0x000f620008100800 */
[----:B------:R-:W-:Y:S02]  /*1eb30*/  ULEA UR8, UR6, UR16, 0x2 ;  /* 0x0000001006087291 */ /* 0x000fe4000f8e10ff */
[----:B------:R-:W-:Y:S01]  /*1eb40*/  UIADD3 UR6, UPT, UPT, UR5, 0x3e, URZ ;  /* 0x0000003e05067890 */ /* 0x000fe2000fffe0ff */
[----:B-----5:R4:W-:Y:S06]  /*1eb50*/  STL [UR9+0x40], R7 ;  /* 0x00004007ff007987 */ /* 0x0209ec0008100809 */
[----:B--2---:R-:W2:Y:S01]  /*1eb60*/  LDL R4, [UR8+0x1c40] ;  /* 0x001c4008ff047983 */ /* 0x004ea20008100800 */
[----:B------:R-:W-:-:S02]  /*1eb70*/  ULEA UR9, UR6, UR16, 0x2 ;  /* 0x0000001006097291 */ /* 0x000fc4000f8e10ff */
[----:B------:R-:W-:-:S04]  /*1eb80*/  UIADD3 UR6, UPT, UPT, UR5, 0x3f, URZ ;  /* 0x0000003f05067890 */ /* 0x000fc8000fffe0ff */
[----:B------:R-:W-:Y:S01]  /*1eb90*/  ULEA UR6, UR6, UR16, 0x2 ;  /* 0x0000001006067291 */ /* 0x000fe2000f8e10ff */
[----:B--2---:R4:W-:Y:S04]  /*1eba0*/  STL [UR8+0x40], R4 ;  /* 0x00004004ff007987 */ /* 0x0049e80008100808 */
[----:B---3--:R-:W2:Y:S04]  /*1ebb0*/  LDL R5, [UR9+0x1c40] ;  /* 0x001c4009ff057983 */ /* 0x008ea80008100800 */
[----:B--2---:R4:W-:Y:S04]  /*1ebc0*/  STL [UR9+0x40], R5 ;  /* 0x00004005ff007987 */ /* 0x0049e80008100809 */
[----:B------:R-:W2:Y:S01]  /*1ebd0*/  LDL R0, [UR6+0x1c40] ;  /* 0x001c4006ff007983 */ /* 0x000ea20008100800 */
[----:B------:R-:W-:-:S04]  /*1ebe0*/  UIADD3 UR5, UPT, UPT, UR5, 0x40, URZ ;  /* 0x0000004005057890 */ /* 0x000fc8000fffe0ff */
[----:B------:R-:W-:Y:S01]  /*1ebf0*/  UISETP.GE.U32.AND UP0, UPT, UR5, 0x700, UPT ;  /* 0x000007000500788c */ /* 0x000fe2000bf06070 */
[----:B--2---:R4:W-:Y:S08]  /*1ec00*/  STL [UR6+0x40], R0 ;  /* 0x00004000ff007987 */ /* 0x0049f00008100806 */
[----:B------:R-:W-:Y:S05]  /*1ec10*/  BRA.U !UP0, `(.L_x_378) ;  /* 0xffffffed08f87547 */ /* 0x000fea000b83ffff */
[----:B------:R-:W-:Y:S01]  /*1ec20*/  UIADD3 UR4, UPT, UPT, UR4, 0x1, URZ ;  /* 0x0000000104047890 */ /* 0x000fe2000fffe0ff */
[----:B------:R-:W-:Y:S11]  /*1ec30*/  BRA `(.L_x_379) ;  /* 0xfffffe9800507947 */ /* 0x000ff6000383ffff */
.L_x_135:
[----:B------:R-:W0:Y:S01]  /*1ec40*/  S2R R0, SR_TID.X ;  /* 0x0000000000007919 */ /* 0x000e220000002100 */
[----:B------:R-:W0:Y:S01]  /*1ec50*/  S2UR UR4, SR_CTAID.X ;  /* 0x00000000000479c3 */ /* 0x000e220000002500 */
[----:B------:R-:W-:Y:S01]  /*1ec60*/  IMAD.MOV.U32 R7, RZ, RZ, 0x1c0 ;  /* 0x000001c0ff077424 */ /* 0x000fe200078e00ff */
[----:B------:R-:W-:-:S03]  /*1ec70*/  UMOV UR5, URZ ;  /* 0x000000ff00057c82 */ /* 0x000fc60008000000 */
[----:B------:R-:W-:-:S03]  /*1ec80*/  IMAD R22, R22, R7, UR17 ;  /* 0x0000001116167e24 */ /* 0x000fc6000f8e0207 */
[----:B------:R-:W0:Y:S08]  /*1ec90*/  LDC R5, c[0x0][0x360] ;  /* 0x0000d800ff057b82 */ /* 0x000e300000000800 */
[----:B------:R-:W1:Y:S01]  /*1eca0*/  LDC.64 R2, c[0x0][0x380] ;  /* 0x0000e000ff027b82 */ /* 0x000e620000000a00 */
[----:B0-----:R-:W-:Y:S01]  /*1ecb0*/  IMAD R5, R5, UR4, R0 ;  /* 0x0000000405057c24 */ /* 0x001fe2000f8e0200 */
[----:B------:R-:W-:-:S03]  /*1ecc0*/  UMOV UR4, URZ ;  /* 0x000000ff00047c82 */ /* 0x000fc60008000000 */
[----:B-1----:R-:W-:-:S07]  /*1ecd0*/  IMAD.WIDE R2, R5, 0x1c0, R2 ;  /* 0x000001c005027825 */ /* 0x002fce00078e0202 */
.L_x_380:
[----:B0-----:R-:W2:Y:S04]  /*1ece0*/  LDL.U8 R7, [R22+UR4] ;  /* 0x0000000416077983 */ /* 0x001ea80008100000 */
[----:B------:R-:W3:Y:S04]  /*1ecf0*/  LDL.U8 R9, [R22+UR4+0x1] ;  /* 0x0000010416097983 */ /* 0x000ee80008100000 */
[----:B------:R-:W4:Y:S04]  /*1ed00*/  LDL.U8 R11, [R22+UR4+0x2] ;  /* 0x00000204160b7983 */ /* 0x000f280008100000 */
[----:B------:R-:W5:Y:S04]  /*1ed10*/  LDL.U8 R13, [R22+UR4+0x3] ;  /* 0x00000304160d7983 */ /* 0x000f680008100000 */
        /* <DEDUP_REMOVED lines=14> */
[----:B------:R-:W5:Y:S01]  /*1ee00*/  LDL.U8 R43, [R22+UR4+0x12] ;  /* 0x00001204162b7983 */ /* 0x000f620008100000 */
[----:B------:R-:W-:-:S03]  /*1ee10*/  IADD3 R4, P0, PT, R2, UR4, RZ ;  /* 0x0000000402047c10 */ /* 0x000fc6000ff1e0ff */
[----:B------:R-:W5:Y:S01]  /*1ee20*/  LDL.U8 R45, [R22+UR4+0x25] ;  /* 0x00002504162d7983 */ /* 0x000f620008100000 */
[----:B------:R-:W-:-:S03]  /*1ee30*/  IADD3.X R5, PT, PT, R3, UR5, RZ, P0, !PT ;  /* 0x0000000503057c10 */ /* 0x000fc600087fe4ff */
        /* <DEDUP_REMOVED lines=25> */
[----:B--2---:R-:W-:Y:S04]  /*1efd0*/  STG.E.U8 desc[UR14][R4.64], R7 ;  /* 0x0000000704007986 */ /* 0x004fe8000c10110e */
[----:B---3--:R0:W-:Y:S04]  /*1efe0*/  STG.E.U8 desc[UR14][R4.64+0x1], R9 ;  /* 0x0000010904007986 */ /* 0x0081e8000c10110e */
[----:B----4-:R1:W-:Y:S04]  /*1eff0*/  STG.E.U8 desc[UR14][R4.64+0x2], R11 ;  /* 0x0000020b04007986 */ /* 0x0103e8000c10110e */
[----:B-----5:R2:W-:Y:S04]  /*1f000*/  STG.E.U8 desc[UR14][R4.64+0x3], R13 ;  /* 0x0000030d04007986 */ /* 0x0205e8000c10110e */
[----:B------:R3:W-:Y:S04]  /*1f010*/  STG.E.U8 desc[UR14][R4.64+0x4], R15 ;  /* 0x0000040f04007986 */ /* 0x0007e8000c10110e */
        /* <DEDUP_REMOVED lines=14> */
[----:B0-----:R-:W5:Y:S04]  /*1f100*/  LDL.U8 R9, [R22+UR4+0x13] ;  /* 0x0000130416097983 */ /* 0x001f680008100000 */
[----:B-1----:R-:W5:Y:S04]  /*1f110*/  LDL.U8 R11, [R22+UR4+0x14] ;  /* 0x00001404160b7983 */ /* 0x002f680008100000 */
[----:B--2---:R-:W2:Y:S04]  /*1f120*/  LDL.U8 R13, [R22+UR4+0x15] ;  /* 0x00001504160d7983 */ /* 0x004ea80008100000 */
[----:B---3--:R-:W3:Y:S04]  /*1f130*/  LDL.U8 R15, [R22+UR4+0x16] ;  /* 0x00001604160f7983 */ /* 0x008ee80008100000 */
[----:B----4-:R-:W4:Y:S04]  /*1f140*/  LDL.U8 R17, [R22+UR4+0x17] ;  /* 0x0000170416117983 */ /* 0x010f280008100000 */
[----:B-----5:R-:W5:Y:S04]  /*1f150*/  LDL.U8 R19, [R22+UR4+0x18] ;  /* 0x0000180416137983 */ /* 0x020f680008100000 */
        /* <DEDUP_REMOVED lines=13> */
[----:B------:R-:W-:-:S03]  /*1f230*/  UIADD3 UR4, UP0, UPT, UR4, 0x40, URZ ;  /* 0x0000004004047890 */ /* 0x000fc6000ff1e0ff */
        /* <DEDUP_REMOVED lines=25> */
[----:B------:R0:W-:Y:S01]  /*1f3d0*/  STG.E.U8 desc[UR14][R4.64+0x3e], R46 ;  /* 0x00003e2e04007986 */ /* 0x0001e2000c10110e */
[----:B------:R-:W-:-:S02]  /*1f3e0*/  UIADD3.X UR5, UPT, UPT, URZ, UR5, URZ, UP0, !UPT ;  /* 0x00000005ff057290 */ /* 0x000fc400087fe4ff */
[----:B------:R-:W-:-:S04]  /*1f3f0*/  UISETP.GE.U32.AND UP0, UPT, UR4, 0x1c0, UPT ;  /* 0x000001c00400788c */ /* 0x000fc8000bf06070 */
[----:B------:R-:W-:Y:S01]  /*1f400*/  UISETP.GE.U32.AND.EX UP0, UPT, UR5, URZ, UPT, UP0 ;  /* 0x000000ff0500728c */ /* 0x000fe2000bf06100 */
[----:B------:R0:W-:Y:S04]  /*1f410*/  STG.E.U8 desc[UR14][R4.64+0x13], R9 ;  /* 0x0000130904007986 */ /* 0x0001e8000c10110e */
[----:B------:R0:W-:Y:S04]  /*1f420*/  STG.E.U8 desc[UR14][R4.64+0x14], R11 ;  /* 0x0000140b04007986 */ /* 0x0001e8000c10110e */
[----:B--2---:R0:W-:Y:S04]  /*1f430*/  STG.E.U8 desc[UR14][R4.64+0x15], R13 ;  /* 0x0000150d04007986 */ /* 0x0041e8000c10110e */
        /* <DEDUP_REMOVED lines=16> */
[----:B------:R-:W-:Y:S05]  /*1f540*/  BRA.U !UP0, `(.L_x_380) ;  /* 0xfffffff508e47547 */ /* 0x000fea000b83ffff */
[----:B------:R-:W-:Y:S05]  /*1f550*/  EXIT ;  /* 0x000000000000794d */ /* 0x000fea0003800000 */
        .weak           $__internal_0_$__cuda_sm20_rem_u64
        .type           $__internal_0_$__cuda_sm20_rem_u64,@function
        .size           $__internal_0_$__cuda_sm20_rem_u64,(.L_x_382 - $__internal_0_$__cuda_sm20_rem_u64)
$__internal_0_$__cuda_sm20_rem_u64:
[----:B------:R-:W-:Y:S01]  /*1f560*/  IMAD.MOV.U32 R52, RZ, RZ, R4 ;  /* 0x000000ffff347224 */ /* 0x000fe200078e0004 */
[----:B------:R-:W-:-:S04]  /*1f570*/  MOV R53, R28 ;  /* 0x0000001c00357202 */ /* 0x000fc80000000f00 */
[----:B------:R-:W0:Y:S08]  /*1f580*/  I2F.U64.RP R48, R52 ;  /* 0x0000003400307312 */ /* 0x000e300000309000 */
[----:B0-----:R-:W0:Y:S02]  /*1f590*/  MUFU.RCP R48, R48 ;  /* 0x0000003000307308 */ /* 0x001e240000001000 */
[----:B0-----:R-:W-:-:S06]  /*1f5a0*/  VIADD R44, R48, 0x1ffffffe ;  /* 0x1ffffffe302c7836 */ /* 0x001fcc0000000000 */
[----:B------:R-:W0:Y:S02]  /*1f5b0*/  F2I.U64.TRUNC R44, R44 ;  /* 0x0000002c002c7311 */ /* 0x000e24000020d800 */
[----:B0-----:R-:W-:-:S04]  /*1f5c0*/  IMAD.WIDE.U32 R10, R44, R4, RZ ;  /* 0x000000042c0a7225 */ /* 0x001fc800078e00ff */
[C---:B------:R-:W-:Y:S01]  /*1f5d0*/  IMAD R47, R44.reuse, R28, R11 ;  /* 0x0000001c2c2f7224 */ /* 0x040fe200078e020b */
[----:B------:R-:W-:Y:S01]  /*1f5e0*/  IADD3 R11, P0, PT, RZ, -R10, RZ ;  /* 0x8000000aff0b7210 */ /* 0x000fe20007f1e0ff */
[----:B------:R-:W-:Y:S02]  /*1f5f0*/  IMAD.MOV.U32 R51, RZ, RZ, R44 ;  /* 0x000000ffff337224 */ /* 0x000fe400078e002c */
[----:B------:R-:W-:Y:S02]  /*1f600*/  IMAD R47, R45, R4, R47 ;  /* 0x000000042d2f7224 */ /* 0x000fe400078e022f */
[----:B------:R-:W-:-:S04]  /*1f610*/  IMAD.HI.U32 R50, R44, R11, RZ ;  /* 0x0000000b2c327227 */ /* 0x000fc800078e00ff */
[----:B------:R-:W-:-:S04]  /*1f620*/  IMAD.X R47, RZ, RZ, ~R47, P0 ;  /* 0x000000ffff2f7224 */ /* 0x000fc800000e0e2f */
[----:B------:R-:W-:-:S04]  /*1f630*/  IMAD.WIDE.U32 R50, P0, R44, R47, R50 ;  /* 0x0000002f2c327225 */ /* 0x000fc80007800032 */
[C---:B------:R-:W-:Y:S02]  /*1f640*/  IMAD R10, R45.reuse, R47, RZ ;  /* 0x0000002f2d0a7224 */ /* 0x040fe400078e02ff */
[----:B------:R-:W-:-:S04]  /*1f650*/  IMAD.HI.U32 R11, P1, R45, R11, R50 ;  /* 0x0000000b2d0b7227 */ /* 0x000fc80007820032 */
[----:B------:R-:W-:Y:S01]  /*1f660*/  IMAD.HI.U32 R47, R45, R47, RZ ;  /* 0x0000002f2d2f7227 */ /* 0x000fe200078e00ff */
[----:B------:R-:W-:-:S04]  /*1f670*/  IADD3 R11, P2, PT, R10, R11, RZ ;  /* 0x0000000b0a0b7210 */ /* 0x000fc80007f5e0ff */
[----:B------:R-:W-:Y:S01]  /*1f680*/  IADD3.X R45, PT, PT, R47, R45, RZ, P0, !PT ;  /* 0x0000002d2f2d7210 */ /* 0x000fe200007fe4ff */
[----:B------:R-:W-:-:S03]  /*1f690*/  IMAD.WIDE.U32 R50, R11, R4, RZ ;  /* 0x000000040b327225 */ /* 0x000fc600078e00ff */
[----:B------:R-:W-:Y:S01]  /*1f6a0*/  IADD3.X R45, PT, PT, RZ, RZ, R45, P2, P1 ;  /* 0x000000ffff2d7210 */ /* 0x000fe200017e242d */
[----:B------:R-:W-:Y:S01]  /*1f6b0*/  IMAD R10, R11, R28, R51 ;  /* 0x0000001c0b0a7224 */ /* 0x000fe200078e0233 */
[----:B------:R-:W-:-:S03]  /*1f6c0*/  IADD3 R47, P0, PT, RZ, -R50, RZ ;  /* 0x80000032ff2f7210 */ /* 0x000fc60007f1e0ff */
[----:B------:R-:W-:-:S04]  /*1f6d0*/  IMAD R10, R45, R4, R10 ;  /* 0x000000042d0a7224 */ /* 0x000fc800078e020a */
[----:B------:R-:W-:Y:S02]  /*1f6e0*/  IMAD.X R44, RZ, RZ, ~R10, P0 ;  /* 0x000000ffff2c7224 */ /* 0x000fe400000e0e0a */
[----:B------:R-:W-:-:S04]  /*1f6f0*/  IMAD.HI.U32 R10, R11, R47, RZ ;  /* 0x0000002f0b0a7227 */ /* 0x000fc800078e00ff */
[----:B------:R-:W-:-:S04]  /*1f700*/  IMAD.WIDE.U32 R10, P0, R11, R44, R10 ;  /* 0x0000002c0b0a7225 */ /* 0x000fc8000780000a */
[----:B------:R-:W-:-:S04]  /*1f710*/  IMAD.HI.U32 R47, P1, R45, R47, R10 ;  /* 0x0000002f2d2f7227 */ /* 0x000fc8000782000a */
[CC--:B------:R-:W-:Y:S02]  /*1f720*/  IMAD R10, R45.reuse, R44.reuse, RZ ;  /* 0x0000002c2d0a7224 */ /* 0x0c0fe400078e02ff */
[----:B------:R-:W-:-:S03]  /*1f730*/  IMAD.HI.U32 R44, R45, R44, RZ ;  /* 0x0000002c2d2c7227 */ /* 0x000fc600078e00ff */
[----:B------:R-:W-:Y:S01]  /*1f740*/  IADD3 R47, P2, PT, R10, R47, RZ ;  /* 0x0000002f0a2f7210 */ /* 0x000fe20007f5e0ff */
[----:B------:R-:W-:Y:S02]  /*1f750*/  IMAD.X R45, R44, 0x1, R45, P0 ;  /* 0x000000012c2d7824 */ /* 0x000fe400000e062d */
[----:B------:R-:W-:Y:S02]  /*1f760*/  IMAD.MOV.U32 R11, RZ, RZ, RZ ;  /* 0x000000ffff0b7224 */ /* 0x000fe400078e00ff */
[----:B------:R-:W-:Y:S01]  /*1f770*/  IMAD.HI.U32 R10, R47, R42, RZ ;  /* 0x0000002a2f0a7227 */ /* 0x000fe200078e00ff */
[----:B------:R-:W-:-:S03]  /*1f780*/  IADD3.X R45, PT, PT, RZ, RZ, R45, P2, P1 ;  /* 0x000000ffff2d7210 */ /* 0x000fc600017e242d */
[----:B------:R-:W-:-:S04]  /*1f790*/  IMAD.WIDE.U32 R10, R47, R43, R10 ;  /* 0x0000002b2f0a7225 */ /* 0x000fc800078e000a */
[C---:B------:R-:W-:Y:S02]  /*1f7a0*/  IMAD R47, R45.reuse, R43, RZ ;  /* 0x0000002b2d2f7224 */ /* 0x040fe400078e02ff */
[----:B------:R-:W-:-:S04]  /*1f7b0*/  IMAD.HI.U32 R10, P0, R45, R42, R10 ;  /* 0x0000002a2d0a7227 */ /* 0x000fc8000780000a */
[----:B------:R-:W-:Y:S01]  /*1f7c0*/  IMAD.HI.U32 R45, R45, R43, RZ ;  /* 0x0000002b2d2d7227 */ /* 0x000fe200078e00ff */
[----:B------:R-:W-:-:S04]  /*1f7d0*/  IADD3 R47, P1, PT, R47, R10, RZ ;  /* 0x0000000a2f2f7210 */ /* 0x000fc80007f3e0ff */
[----:B------:R-:W-:Y:S01]  /*1f7e0*/  IADD3.X R45, PT, PT, R45, RZ, RZ, P0, !PT ;  /* 0x000000ff2d2d7210 */ /* 0x000fe200007fe4ff */
[----:B------:R-:W-:-:S04]  /*1f7f0*/  IMAD.WIDE.U32 R10, R47, R4, RZ ;  /* 0x000000042f0a7225 */ /* 0x000fc800078e00ff */
[----:B------:R-:W-:Y:S02]  /*1f800*/  IMAD.X R45, RZ, RZ, R45, P1 ;  /* 0x000000ffff2d7224 */ /* 0x000fe400008e062d */
[----:B------:R-:W-:Y:S01]  /*1f810*/  IMAD R47, R47, R28, R11 ;  /* 0x0000001c2f2f7224 */ /* 0x000fe200078e020b */
[----:B------:R-:W-:-:S03]  /*1f820*/  IADD3 R11, P1, PT, -R10, R42, RZ ;  /* 0x0000002a0a0b7210 */ /* 0x000fc60007f3e1ff */
[-C--:B------:R-:W-:Y:S01]  /*1f830*/  IMAD R10, R45, R4.reuse, R47 ;  /* 0x000000042d0a7224 */ /* 0x080fe200078e022f */
[----:B------:R-:W-:-:S03]  /*1f840*/  ISETP.GE.U32.AND P0, PT, R11, R4, PT ;  /* 0x000000040b00720c */ /* 0x000fc60003f06070 */
[----:B------:R-:W-:Y:S01]  /*1f850*/  IMAD.X R45, R43, 0x1, ~R10, P1 ;  /* 0x000000012b2d7824 */ /* 0x000fe200008e0e0a */
[----:B------:R-:W-:-:S04]  /*1f860*/  IADD3 R10, P1, PT, -R4, R11, RZ ;  /* 0x0000000b040a7210 */ /* 0x000fc80007f3e1ff */
[C---:B------:R-:W-:Y:S01]  /*1f870*/  ISETP.GE.U32.AND.EX P0, PT, R45.reuse, R28, PT, P0 ;  /* 0x0000001c2d00720c */ /* 0x040fe20003f06100 */
[----:B------:R-:W-:Y:S01]  /*1f880*/  IMAD.X R43, R45, 0x1, ~R28, P1 ;  /* 0x000000012d2b7824 */ /* 0x000fe200008e0e1c */
[----:B------:R-:W-:Y:S02]  /*1f890*/  ISETP.NE.U32.AND P1, PT, R4, RZ, PT ;  /* 0x000000ff0400720c */ /* 0x000fe40003f25070 */
[----:B------:R-:W-:Y:S01]  /*1f8a0*/  SEL R11, R10, R11, P0 ;  /* 0x0000000b0a0b7207 */ /* 0x000fe20000000000 */
[----:B------:R-:W-:Y:S01]  /*1f8b0*/  IMAD.MOV.U32 R10, RZ, RZ, R30 ;  /* 0x000000ffff0a7224 */ /* 0x000fe200078e001e */
[----:B------:R-:W-:Y:S02]  /*1f8c0*/  SEL R43, R43, R45, P0 ;  /* 0x0000002d2b2b7207 */ /* 0x000fe40000000000 */
[----:B------:R-:W-:Y:S02]  /*1f8d0*/  ISETP.GE.U32.AND P0, PT, R11, R4, PT ;  /* 0x000000040b00720c */ /* 0x000fe40003f06070 */
[----:B------:R-:W-:-:S02]  /*1f8e0*/  IADD3 R42, PT, PT, -R4, R11, RZ ;  /* 0x0000000b042a7210 */ /* 0x000fc40007ffe1ff */
[----:B------:R-:W-:Y:S02]  /*1f8f0*/  ISETP.GE.U32.AND.EX P0, PT, R43, R28, PT, P0 ;  /* 0x0000001c2b00720c */ /* 0x000fe40003f06100 */
[----:B------:R-:W-:Y:S02]  /*1f900*/  ISETP.NE.AND.EX P1, PT, R28, RZ, PT, P1 ;  /* 0x000000ff1c00720c */ /* 0x000fe40003f25310 */
[----:B------:R-:W-:Y:S01]  /*1f910*/  SEL R42, R42, R11, P0 ;  /* 0x0000000b2a2a7207 */ /* 0x000fe20000000000 */
[----:B------:R-:W-:-:S03]  /*1f920*/  IMAD.MOV.U32 R11, RZ, RZ, 0x0 ;  /* 0x00000000ff0b7424 */ /* 0x000fc600078e00ff */
[----:B------:R-:W-:Y:S01]  /*1f930*/  SEL R42, R42, 0xffffffff, P1 ;  /* 0xffffffff2a2a7807 */ /* 0x000fe20000800000 */
[----:B------:R-:W-:Y:S06]  /*1f940*/  RET.REL.NODEC R10 `(_Z9addKernelPA8_A14_iy) ;  /* 0xfffffe040aac7950 */ /* 0x000fec0003c3ffff */
.L_x_381:
[----:B------:R-:W-:-:S00]  /*1f950*/  BRA `(.L_x_381) ;  /* 0xfffffffc00fc7947 */ /* 0x000fc0000383ffff */
[----:B------:R-:W-:-:S00]  /*1f960*/  NOP ;  /* 0x0000000000007918 */ /* 0x000fc00000000000 */
        /* <DEDUP_REMOVED lines=9> */
.L_x_382:


//--------------------- .nv.shared.reserved.0     --------------------------
	.section	.nv.shared.reserved.0,"aw",@nobits
	.weak		__nv_reservedSMEM_offset_0_alias
	.size		__nv_reservedSMEM_offset_0_alias, 0, 64
	.other		__nv_reservedSMEM_offset_0_alias,@"STO_CUDA_RESERVED_SHARED STV_DEFAULT"
__nv_reservedSMEM_offset_0_alias:
	.zero		0
	.zero		64


//--------------------- .nv.constant0._Z9addKernelPA8_A14_iy --------------------------
	.section	.nv.constant0._Z9addKernelPA8_A14_iy,"a",@progbits
	.sectionflags	@""
	.align	4
.nv.constant0._Z9addKernelPA8_A14_iy:
	.zero		912


//--------------------- SYMBOLS --------------------------

	.type		.nv.reservedSmem.offset0,@object
	.size		.nv.reservedSmem.offset0,0x4
